	.target	sm_80

	.elftype	@"ET_EXEC"


//--------------------- .note.nv.tkinfo           --------------------------
	.section	.note.nv.tkinfo,"",@"SHT_NOTE"
	.sectionflags	@"SHF_NOTE_NV_TKINFO"
	.tkinfo
        /*0018*/ 	.word	0x00000002
        /*0030*/ 	.string	""
        /*0030*/ 	.string	"ptxas"
        /*0030*/ 	.string	"Cuda compilation tools, release 13.0, V13.0.88"
        /*0030*/ 	.string	"Build cuda_13.0.r13.0/compiler.36424714_0"
        /*0030*/ 	.string	"-v  -suppress-debug-info  -lineinfo  -arch sm_80 "



//--------------------- .note.nv.cuinfo           --------------------------
	.section	.note.nv.cuinfo,"",@"SHT_NOTE"
	.sectionflags	@"SHF_NOTE_NV_CUINFO"
        /*0018*/ 	.short	0x0002
        /*001a*/ 	.short	0x0050
        /*001c*/ 	.short	0x0082
	.zero		2


//--------------------- .nv.info                  --------------------------
	.section	.nv.info,"",@"SHT_CUDA_INFO"
	.align	4


	//----- nvinfo : EIATTR_REGCOUNT
	.align		4
        /*0000*/ 	.byte	0x04, 0x2f
        /*0002*/ 	.short	(.L_1 - .L_0)
	.align		4
.L_0:
        /*0004*/ 	.word	index@(matmul_kernel)
        /*0008*/ 	.word	0x00000020


	//----- nvinfo : EIATTR_FRAME_SIZE
	.align		4
.L_1:
        /*000c*/ 	.byte	0x04, 0x11
        /*000e*/ 	.short	(.L_3 - .L_2)
	.align		4
.L_2:
        /*0010*/ 	.word	index@(matmul_kernel)
        /*0014*/ 	.word	0x00002300


	//----- nvinfo : EIATTR_MIN_STACK_SIZE
	.align		4
.L_3:
        /*0018*/ 	.byte	0x04, 0x12
        /*001a*/ 	.short	(.L_5 - .L_4)
	.align		4
.L_4:
        /*001c*/ 	.word	index@(matmul_kernel)
        /*0020*/ 	.word	0x00002300
.L_5:


//--------------------- .nv.info.matmul_kernel    --------------------------
	.section	.nv.info.matmul_kernel,"",@"SHT_CUDA_INFO"
	.sectionflags	@""
	.align	4


	//----- nvinfo : EIATTR_CUDA_API_VERSION
	.align		4
        /*0000*/ 	.byte	0x04, 0x37
        /*0002*/ 	.short	(.L_7 - .L_6)
.L_6:
        /*0004*/ 	.word	0x00000082


	//----- nvinfo : EIATTR_SW2861232_WAR
	.align		4
.L_7:
        /*0008*/ 	.byte	0x01, 0x35
	.zero		2


	//----- nvinfo : EIATTR_PARAM_CBANK
	.align		4
        /*000c*/ 	.byte	0x04, 0x0a
        /*000e*/ 	.short	(.L_9 - .L_8)
	.align		4
.L_8:
        /*0010*/ 	.word	index@(.nv.constant0.matmul_kernel)
        /*0014*/ 	.short	0x0160
        /*0016*/ 	.short	0x0050


	//----- nvinfo : EIATTR_CBANK_PARAM_SIZE
	.align		4
.L_9:
        /*0018*/ 	.byte	0x03, 0x19
        /*001a*/ 	.short	0x0050


	//----- nvinfo : EIATTR_KPARAM_INFO
	.align		4
        /*001c*/ 	.byte	0x04, 0x17
        /*001e*/ 	.short	(.L_11 - .L_10)
.L_10:
        /*0020*/ 	.word	0x00000000
        /*0024*/ 	.short	0x000d
        /*0026*/ 	.short	0x0048
        /*0028*/ 	.byte	0x00, 0xf4, 0x21, 0x00


	//----- nvinfo : EIATTR_KPARAM_INFO
	.align		4
.L_11:
        /*002c*/ 	.byte	0x04, 0x17
        /*002e*/ 	.short	(.L_13 - .L_12)
.L_12:
        /*0030*/ 	.word	0x00000000
        /*0034*/ 	.short	0x000c
        /*0036*/ 	.short	0x0040
        /*0038*/ 	.byte	0x00, 0xf4, 0x21, 0x00


	//----- nvinfo : EIATTR_KPARAM_INFO
	.align		4
.L_13:
        /*003c*/ 	.byte	0x04, 0x17
        /*003e*/ 	.short	(.L_15 - .L_14)
.L_14:
        /*0040*/ 	.word	0x00000000
        /*0044*/ 	.short	0x000b
        /*0046*/ 	.short	0x0038
        /*0048*/ 	.byte	0x00, 0xf0, 0x11, 0x00


	//----- nvinfo : EIATTR_KPARAM_INFO
	.align		4
.L_15:
        /*004c*/ 	.byte	0x04, 0x17
        /*004e*/ 	.short	(.L_17 - .L_16)
.L_16:
        /*0050*/ 	.word	0x00000000
        /*0054*/ 	.short	0x000a
        /*0056*/ 	.short	0x0034
        /*0058*/ 	.byte	0x00, 0xf0, 0x11, 0x00


	//----- nvinfo : EIATTR_KPARAM_INFO
	.align		4
.L_17:
        /*005c*/ 	.byte	0x04, 0x17
        /*005e*/ 	.short	(.L_19 - .L_18)
.L_18:
        /*0060*/ 	.word	0x00000000
        /*0064*/ 	.short	0x0009
        /*0066*/ 	.short	0x0030
        /*0068*/ 	.byte	0x00, 0xf0, 0x11, 0x00


	//----- nvinfo : EIATTR_KPARAM_INFO
	.align		4
.L_19:
        /*006c*/ 	.byte	0x04, 0x17
        /*006e*/ 	.short	(.L_21 - .L_20)
.L_20:
        /*0070*/ 	.word	0x00000000
        /*0074*/ 	.short	0x0008
        /*0076*/ 	.short	0x002c
        /*0078*/ 	.byte	0x00, 0xf0, 0x11, 0x00


	//----- nvinfo : EIATTR_KPARAM_INFO
	.align		4
.L_21:
        /*007c*/ 	.byte	0x04, 0x17
        /*007e*/ 	.short	(.L_23 - .L_22)
.L_22:
        /*0080*/ 	.word	0x00000000
        /*0084*/ 	.short	0x0007
        /*0086*/ 	.short	0x0028
        /*0088*/ 	.byte	0x00, 0xf0, 0x11, 0x00


	//----- nvinfo : EIATTR_KPARAM_INFO
	.align		4
.L_23:
        /*008c*/ 	.byte	0x04, 0x17
        /*008e*/ 	.short	(.L_25 - .L_24)
.L_24:
        /*0090*/ 	.word	0x00000000
        /*0094*/ 	.short	0x0006
        /*0096*/ 	.short	0x0024
        /*0098*/ 	.byte	0x00, 0xf0, 0x11, 0x00


	//----- nvinfo : EIATTR_KPARAM_INFO
	.align		4
.L_25:
        /*009c*/ 	.byte	0x04, 0x17
        /*009e*/ 	.short	(.L_27 - .L_26)
.L_26:
        /*00a0*/ 	.word	0x00000000
        /*00a4*/ 	.short	0x0005
        /*00a6*/ 	.short	0x0020
        /*00a8*/ 	.byte	0x00, 0xf0, 0x11, 0x00


	//----- nvinfo : EIATTR_KPARAM_INFO
	.align		4
.L_27:
        /*00ac*/ 	.byte	0x04, 0x17
        /*00ae*/ 	.short	(.L_29 - .L_28)
.L_28:
        /*00b0*/ 	.word	0x00000000
        /*00b4*/ 	.short	0x0004
        /*00b6*/ 	.short	0x001c
        /*00b8*/ 	.byte	0x00, 0xf0, 0x11, 0x00


	//----- nvinfo : EIATTR_KPARAM_INFO
	.align		4
.L_29:
        /*00bc*/ 	.byte	0x04, 0x17
        /*00be*/ 	.short	(.L_31 - .L_30)
.L_30:
        /*00c0*/ 	.word	0x00000000
        /*00c4*/ 	.short	0x0003
        /*00c6*/ 	.short	0x0018
        /*00c8*/ 	.byte	0x00, 0xf0, 0x11, 0x00


	//----- nvinfo : EIATTR_KPARAM_INFO
	.align		4
.L_31:
        /*00cc*/ 	.byte	0x04, 0x17
        /*00ce*/ 	.short	(.L_33 - .L_32)
.L_32:
        /*00d0*/ 	.word	0x00000000
        /*00d4*/ 	.short	0x0002
        /*00d6*/ 	.short	0x0010
        /*00d8*/ 	.byte	0x00, 0xf4, 0x21, 0x00


	//----- nvinfo : EIATTR_KPARAM_INFO
	.align		4
.L_33:
        /*00dc*/ 	.byte	0x04, 0x17
        /*00de*/ 	.short	(.L_35 - .L_34)
.L_34:
        /*00e0*/ 	.word	0x00000000
        /*00e4*/ 	.short	0x0001
        /*00e6*/ 	.short	0x0008
        /*00e8*/ 	.byte	0x00, 0xf4, 0x21, 0x00


	//----- nvinfo : EIATTR_KPARAM_INFO
	.align		4
.L_35:
        /*00ec*/ 	.byte	0x04, 0x17
        /*00ee*/ 	.short	(.L_37 - .L_36)
.L_36:
        /*00f0*/ 	.word	0x00000000
        /*00f4*/ 	.short	0x0000
        /*00f6*/ 	.short	0x0000
        /*00f8*/ 	.byte	0x00, 0xf4, 0x21, 0x00


	//----- nvinfo : EIATTR_MAXREG_COUNT
	.align		4
.L_37:
        /*00fc*/ 	.byte	0x03, 0x1b
        /*00fe*/ 	.short	0x00ff


	//----- nvinfo : EIATTR_NUM_BARRIERS
	.align		4
        /*0100*/ 	.byte	0x02, 0x4c
        /*0102*/ 	.byte	0x01
	.zero		1


	//----- nvinfo : EIATTR_ANNOTATIONS
	.align		4
        /*0104*/ 	.byte	0x04, 0x55
        /*0106*/ 	.short	(.L_39 - .L_38)


	//   ....[0]....
.L_38:
        /*0108*/ 	.word	0x00000001
        /*010c*/ 	.byte	0x70, 0x00, 0x00, 0x00, 0x01, 0x00, 0x00, 0x00, 0xb0, 0x00, 0x00, 0x00, 0x01, 0x00, 0x00, 0x00
        /* <DEDUP_REMOVED lines=3751> */
        /*eb8c*/ 	.byte	0x00, 0xd9, 0x03, 0x00, 0x01, 0x00, 0x00, 0x00, 0x40, 0xd9, 0x03, 0x00


	//----- nvinfo : EIATTR_MERCURY_ISA_VERSION
	.align		4
.L_39:
        /*eb98*/ 	.byte	0x03, 0x5f
        /*eb9a*/ 	.short	0x0000


	//----- nvinfo : EIATTR_EXIT_INSTR_OFFSETS
	.align		4
        /*eb9c*/ 	.byte	0x04, 0x1c
        /*eb9e*/ 	.short	(.L_41 - .L_40)


	//   ....[0]....
.L_40:
        /*eba0*/ 	.word	0x0003e000


	//   ....[1]....
        /*eba4*/ 	.word	0x0003e030


	//----- nvinfo : EIATTR_REQNTID
	.align		4
.L_41:
        /*eba8*/ 	.byte	0x04, 0x10
        /*ebaa*/ 	.short	(.L_43 - .L_42)
.L_42:
        /*ebac*/ 	.word	0x00000080
        /*ebb0*/ 	.word	0x00000001
        /*ebb4*/ 	.word	0x00000001
.L_43:


//--------------------- .nv.callgraph             --------------------------
	.section	.nv.callgraph,"",@"SHT_CUDA_CALLGRAPH"
	.align	4
	.sectionentsize	8
	.align		4
        /*0000*/ 	.word	0x00000000
	.align		4
        /*0004*/ 	.word	0xffffffff
	.align		4
        /*0008*/ 	.word	0x00000000
	.align		4
        /*000c*/ 	.word	0xfffffffe
	.align		4
        /*0010*/ 	.word	0x00000000
	.align		4
        /*0014*/ 	.word	0xfffffffd
	.align		4
        /*0018*/ 	.word	0x00000000
	.align		4
        /*001c*/ 	.word	0xfffffffc


//--------------------- .nv.rel.action            --------------------------
	.section	.nv.rel.action,"",@"SHT_CUDA_RELOCINFO"
	.align	8
	.sectionentsize	8
        /*0000*/ 	.byte	0x73, 0x00, 0x00, 0x00, 0x00, 0x00, 0x00, 0x00, 0x00, 0x00, 0x00, 0x11, 0x25, 0x00, 0x05, 0x36


//--------------------- .nv.constant0.matmul_kernel --------------------------
	.section	.nv.constant0.matmul_kernel,"a",@progbits
	.sectionflags	@""
	.align	4
.nv.constant0.matmul_kernel:
	.zero		432


//--------------------- .text.matmul_kernel       --------------------------
	.section	.text.matmul_kernel,"ax",@progbits
	.sectioninfo	@"SHI_REGISTERS=32"
	.align	128
        .global         matmul_kernel
        .type           matmul_kernel,@function
        .size           matmul_kernel,(.L_x_4 - matmul_kernel)
        .other          matmul_kernel,@"STO_CUDA_ENTRY STV_DEFAULT"
matmul_kernel:
.text.matmul_kernel:
[----:B------:R-:W-:-:S04]  /*0000*/  IMAD.MOV.U32 R1, RZ, RZ, c[0x0][0x28] ;  /* 0x00000a00ff017624 */ /* 0x000fc800078e00ff */
[----:B------:R-:W-:Y:S01]  /*0010*/  IMAD.MOV.U32 R0, RZ, RZ, c[0x0][0x17c] ;  /* 0x00005f00ff007624 */ /* 0x000fe200078e00ff */
[----:B------:R-:W-:Y:S01]  /*0020*/  IADD3 R1, R1, -0x2300, RZ ;  /* 0xffffdd0001017810 */ /* 0x000fe20007ffe0ff */
[----:B------:R-:W-:Y:S01]  /*0030*/  IMAD.MOV.U32 R28, RZ, RZ, c[0x0][0x180] ;  /* 0x00006000ff1c7624 */ /* 0x000fe200078e00ff */
[----:B------:R-:W-:Y:S01]  /*0040*/  ULDC.64 UR4, c[0x0][0x118] ;  /* 0x0000460000047ab9 */ /* 0x000fe20000000a00 */
[----:B------:R-:W-:Y:S01]  /*0050*/  CS2R R12, SRZ ;  /* 0x00000000000c7805 */ /* 0x000fe2000001ff00 */
[----:B------:R-:W-:Y:S01]  /*0060*/  IADD3 R0, R0, 0x1ff, RZ ;  /* 0x000001ff00007810 */ /* 0x000fe20007ffe0ff */
[----:B------:R0:W-:Y:S01]  /*0070*/  STL [R1+0x140], RZ ;  /* 0x000140ff01007387 */ /* 0x0001e20000100800 */
[----:B------:R-:W-:Y:S01]  /*0080*/  IADD3 R28, R28, 0x1f, RZ ;  /* 0x0000001f1c1c7810 */ /* 0x000fe20007ffe0ff */
[----:B------:R-:W-:Y:S01]  /*0090*/  CS2R R14, SRZ ;  /* 0x00000000000e7805 */ /* 0x000fe2000001ff00 */
[----:B------:R-:W-:Y:S01]  /*00a0*/  SHF.R.S32.HI R3, RZ, 0x1f, R0 ;  /* 0x0000001fff037819 */ /* 0x000fe20000011400 */
[----:B------:R0:W-:Y:S01]  /*00b0*/  STL [R1+0x144], RZ ;  /* 0x000144ff01007387 */ /* 0x0001e20000100800 */
[----:B------:R-:W-:Y:S01]  /*00c0*/  CS2R R16, SRZ ;  /* 0x0000000000107805 */ /* 0x000fe2000001ff00 */
[----:B------:R-:W-:Y:S01]  /*00d0*/  CS2R R18, SRZ ;  /* 0x0000000000127805 */ /* 0x000fe2000001ff00 */
[----:B------:R-:W-:Y:S01]  /*00e0*/  LEA.HI R0, R3, R0, RZ, 0x9 ;  /* 0x0000000003007211 */ /* 0x000fe200078f48ff */
[----:B------:R0:W-:Y:S01]  /*00f0*/  STL [R1+0x148], RZ ;  /* 0x000148ff01007387 */ /* 0x0001e20000100800 */
[----:B------:R-:W-:Y:S01]  /*0100*/  CS2R R20, SRZ ;  /* 0x0000000000147805 */ /* 0x000fe2000001ff00 */
[----:B------:R-:W-:Y:S01]  /*0110*/  CS2R R22, SRZ ;  /* 0x0000000000167805 */ /* 0x000fe2000001ff00 */
[----:B------:R-:W-:Y:S01]  /*0120*/  SHF.R.S32.HI R0, RZ, 0x9, R0 ;  /* 0x00000009ff007819 */ /* 0x000fe20000011400 */
[----:B------:R-:W1:Y:S01]  /*0130*/  S2R R3, SR_CTAID.X ;  /* 0x0000000000037919 */ /* 0x000e620000002500 */
[----:B------:R-:W-:Y:S01]  /*0140*/  CS2R R24, SRZ ;  /* 0x0000000000187805 */ /* 0x000fe2000001ff00 */
[----:B------:R-:W-:Y:S01]  /*0150*/  CS2R R26, SRZ ;  /* 0x00000000001a7805 */ /* 0x000fe2000001ff00 */
[-C--:B------:R-:W-:Y:S01]  /*0160*/  IABS R7, R0.reuse ;  /* 0x0000000000077213 */ /* 0x080fe20000000000 */
[----:B------:R0:W-:Y:S01]  /*0170*/  STL [R1+0x14c], RZ ;  /* 0x00014cff01007387 */ /* 0x0001e20000100800 */
[----:B------:R-:W-:-:S02]  /*0180*/  IABS R10, R0 ;  /* 0x00000000000a7213 */ /* 0x000fc40000000000 */
[----:B------:R-:W2:Y:S01]  /*0190*/  I2F.RP R2, R7 ;  /* 0x0000000700027306 */ /* 0x000ea20000209400 */
[----:B------:R0:W-:Y:S04]  /*01a0*/  STL [R1+0x130], RZ ;  /* 0x000130ff01007387 */ /* 0x0001e80000100800 */
[----:B------:R0:W-:Y:S04]  /*01b0*/  STL [R1+0x134], RZ ;  /* 0x000134ff01007387 */ /* 0x0001e80000100800 */
[----:B------:R0:W-:Y:S04]  /*01c0*/  STL [R1+0x138], RZ ;  /* 0x000138ff01007387 */ /* 0x0001e80000100800 */
[----:B------:R0:W-:Y:S01]  /*01d0*/  STL [R1+0x13c], RZ ;  /* 0x00013cff01007387 */ /* 0x0001e20000100800 */
[----:B--2---:R-:W2:Y:S01]  /*01e0*/  MUFU.RCP R2, R2 ;  /* 0x0000000200027308 */ /* 0x004ea20000001000 */
[----:B-1----:R-:W-:-:S02]  /*01f0*/  IABS R8, R3 ;  /* 0x0000000300087213 */ /* 0x002fc40000000000 */
[----:B------:R0:W-:Y:S04]  /*0200*/  STL [R1+0x120], RZ ;  /* 0x000120ff01007387 */ /* 0x0001e80000100800 */
[----:B------:R0:W-:Y:S04]  /*0210*/  STL [R1+0x124], RZ ;  /* 0x000124ff01007387 */ /* 0x0001e80000100800 */
[----:B------:R0:W-:Y:S04]  /*0220*/  STL [R1+0x128], RZ ;  /* 0x000128ff01007387 */ /* 0x0001e80000100800 */
[----:B------:R0:W-:Y:S01]  /*0230*/  STL [R1+0x12c], RZ ;  /* 0x00012cff01007387 */ /* 0x0001e20000100800 */
[----:B--2---:R-:W-:-:S03]  /*0240*/  IADD3 R4, R2, 0xffffffe, RZ ;  /* 0x0ffffffe02047810 */ /* 0x004fc60007ffe0ff */
[----:B------:R0:W-:Y:S01]  /*0250*/  STL [R1+0x110], RZ ;  /* 0x000110ff01007387 */ /* 0x0001e20000100800 */
[----:B------:R1:W2:Y:S03]  /*0260*/  F2I.FTZ.U32.TRUNC.NTZ R5, R4 ;  /* 0x0000000400057305 */ /* 0x0002a6000021f000 */
[----:B------:R0:W-:Y:S04]  /*0270*/  STL [R1+0x114], RZ ;  /* 0x000114ff01007387 */ /* 0x0001e80000100800 */
[----:B------:R0:W-:Y:S01]  /*0280*/  STL [R1+0x118], RZ ;  /* 0x000118ff01007387 */ /* 0x0001e20000100800 */
[----:B-1----:R-:W-:-:S03]  /*0290*/  IMAD.MOV.U32 R4, RZ, RZ, RZ ;  /* 0x000000ffff047224 */ /* 0x002fc600078e00ff */
[----:B------:R0:W-:Y:S04]  /*02a0*/  STL [R1+0x11c], RZ ;  /* 0x00011cff01007387 */ /* 0x0001e80000100800 */
[----:B------:R0:W-:Y:S01]  /*02b0*/  STL [R1+0x100], RZ ;  /* 0x000100ff01007387 */ /* 0x0001e20000100800 */
[----:B--2---:R-:W-:-:S03]  /*02c0*/  IMAD.MOV R6, RZ, RZ, -R5 ;  /* 0x000000ffff067224 */ /* 0x004fc600078e0a05 */
[----:B------:R0:W-:Y:S01]  /*02d0*/  STL [R1+0x104], RZ ;  /* 0x000104ff01007387 */ /* 0x0001e20000100800 */
[----:B------:R-:W-:Y:S02]  /*02e0*/  IMAD R9, R6, R7, RZ ;  /* 0x0000000706097224 */ /* 0x000fe400078e02ff */
[----:B------:R-:W-:Y:S01]  /*02f0*/  IMAD.MOV.U32 R6, RZ, RZ, R8 ;  /* 0x000000ffff067224 */ /* 0x000fe200078e0008 */
[----:B------:R0:W-:Y:S01]  /*0300*/  STL [R1+0x108], RZ ;  /* 0x000108ff01007387 */ /* 0x0001e20000100800 */
[----:B------:R-:W-:-:S03]  /*0310*/  IMAD.HI.U32 R5, R5, R9, R4 ;  /* 0x0000000905057227 */ /* 0x000fc600078e0004 */
[----:B------:R0:W-:Y:S01]  /*0320*/  STL [R1+0x10c], RZ ;  /* 0x00010cff01007387 */ /* 0x0001e20000100800 */
[----:B------:R-:W-:Y:S02]  /*0330*/  IMAD.MOV R9, RZ, RZ, -R10 ;  /* 0x000000ffff097224 */ /* 0x000fe400078e0a0a */
[----:B------:R-:W-:Y:S01]  /*0340*/  IMAD.HI.U32 R2, R5, R6, RZ ;  /* 0x0000000605027227 */ /* 0x000fe200078e00ff */
[----:B------:R0:W-:Y:S03]  /*0350*/  STL [R1+0xf0], RZ ;  /* 0x0000f0ff01007387 */ /* 0x0001e60000100800 */
[----:B------:R-:W-:Y:S01]  /*0360*/  IMAD R4, R2, R9, R6 ;  /* 0x0000000902047224 */ /* 0x000fe200078e0206 */
[----:B------:R0:W-:Y:S04]  /*0370*/  STL [R1+0xf4], RZ ;  /* 0x0000f4ff01007387 */ /* 0x0001e80000100800 */
[----:B------:R-:W-:Y:S01]  /*0380*/  ISETP.GT.U32.AND P1, PT, R7, R4, PT ;  /* 0x000000040700720c */ /* 0x000fe20003f24070 */
[----:B------:R0:W-:Y:S04]  /*0390*/  STL [R1+0xf8], RZ ;  /* 0x0000f8ff01007387 */ /* 0x0001e80000100800 */
[----:B------:R0:W-:Y:S04]  /*03a0*/  STL [R1+0xfc], RZ ;  /* 0x0000fcff01007387 */ /* 0x0001e80000100800 */
[----:B------:R0:W-:Y:S04]  /*03b0*/  STL [R1+0xe0], RZ ;  /* 0x0000e0ff01007387 */ /* 0x0001e80000100800 */
[----:B------:R-:W-:Y:S01]  /*03c0*/  @!P1 IMAD.IADD R4, R4, 0x1, -R7 ;  /* 0x0000000104049824 */ /* 0x000fe200078e0a07 */
[----:B------:R-:W-:Y:S01]  /*03d0*/  @!P1 IADD3 R2, R2, 0x1, RZ ;  /* 0x0000000102029810 */ /* 0x000fe20007ffe0ff */
[----:B------:R0:W-:Y:S01]  /*03e0*/  STL [R1+0xe4], RZ ;  /* 0x0000e4ff01007387 */ /* 0x0001e20000100800 */
[----:B------:R-:W-:-:S02]  /*03f0*/  ISETP.NE.AND P1, PT, R0, RZ, PT ;  /* 0x000000ff0000720c */ /* 0x000fc40003f25270 */
[----:B------:R-:W-:Y:S01]  /*0400*/  ISETP.GE.U32.AND P0, PT, R4, R7, PT ;  /* 0x000000070400720c */ /* 0x000fe20003f06070 */
[----:B------:R0:W-:Y:S01]  /*0410*/  STL [R1+0xe8], RZ ;  /* 0x0000e8ff01007387 */ /* 0x0001e20000100800 */
[----:B------:R-:W-:-:S03]  /*0420*/  LOP3.LUT R4, R3, R0, RZ, 0x3c, !PT ;  /* 0x0000000003047212 */ /* 0x000fc600078e3cff */
[----:B------:R0:W-:Y:S01]  /*0430*/  STL [R1+0xec], RZ ;  /* 0x0000ecff01007387 */ /* 0x0001e20000100800 */
[----:B------:R-:W-:Y:S01]  /*0440*/  ISETP.GE.AND P2, PT, R4, RZ, PT ;  /* 0x000000ff0400720c */ /* 0x000fe20003f46270 */
[----:B------:R-:W-:Y:S02]  /*0450*/  IMAD.MOV.U32 R4, RZ, RZ, c[0x0][0x178] ;  /* 0x00005e00ff047624 */ /* 0x000fe400078e00ff */
[----:B------:R0:W-:Y:S03]  /*0460*/  STL [R1+0xd0], RZ ;  /* 0x0000d0ff01007387 */ /* 0x0001e60000100800 */
[----:B------:R-:W-:Y:S01]  /*0470*/  IADD3 R4, R4, 0x7f, RZ ;  /* 0x0000007f04047810 */ /* 0x000fe20007ffe0ff */
[----:B------:R0:W-:Y:S01]  /*0480*/  STL [R1+0xd4], RZ ;  /* 0x0000d4ff01007387 */ /* 0x0001e20000100800 */
[----:B------:R-:W-:Y:S02]  /*0490*/  @P0 IADD3 R2, R2, 0x1, RZ ;  /* 0x0000000102020810 */ /* 0x000fe40007ffe0ff */
[----:B------:R-:W-:Y:S01]  /*04a0*/  SHF.R.S32.HI R5, RZ, 0x1f, R4 ;  /* 0x0000001fff057819 */ /* 0x000fe20000011404 */
[----:B------:R0:W-:Y:S02]  /*04b0*/  STL [R1+0xd8], RZ ;  /* 0x0000d8ff01007387 */ /* 0x0001e40000100800 */
[----:B------:R-:W-:Y:S01]  /*04c0*/  @!P2 IMAD.MOV R2, RZ, RZ, -R2 ;  /* 0x000000ffff02a224 */ /* 0x000fe200078e0a02 */
[----:B------:R-:W-:Y:S01]  /*04d0*/  LEA.HI R5, R5, R4, RZ, 0x7 ;  /* 0x0000000405057211 */ /* 0x000fe200078f38ff */
[----:B------:R0:W-:Y:S01]  /*04e0*/  STL [R1+0xdc], RZ ;  /* 0x0000dcff01007387 */ /* 0x0001e20000100800 */
[----:B------:R-:W-:-:S03]  /*04f0*/  @!P1 LOP3.LUT R2, RZ, R0, RZ, 0x33, !PT ;  /* 0x00000000ff029212 */ /* 0x000fc600078e33ff */
[----:B------:R0:W-:Y:S01]  /*0500*/  STL [R1+0xc0], RZ ;  /* 0x0000c0ff01007387 */ /* 0x0001e20000100800 */
[----:B------:R-:W-:Y:S01]  /*0510*/  LEA.HI.SX32 R5, R5, -R2, 0x19 ;  /* 0x8000000205057211 */ /* 0x000fe200078fcaff */
[----:B------:R-:W-:Y:S02]  /*0520*/  IMAD.MOV R7, RZ, RZ, -R2 ;  /* 0x000000ffff077224 */ /* 0x000fe400078e0a02 */
[----:B------:R0:W-:Y:S01]  /*0530*/  STL [R1+0xc4], RZ ;  /* 0x0000c4ff01007387 */ /* 0x0001e20000100800 */
[----:B------:R-:W-:Y:S01]  /*0540*/  IMNMX R10, R5, 0x1, PT ;  /* 0x00000001050a7817 */ /* 0x000fe20003800200 */
[----:B------:R-:W-:Y:S02]  /*0550*/  IMAD R9, R0, R7, R3 ;  /* 0x0000000700097224 */ /* 0x000fe400078e0203 */
[----:B------:R0:W-:Y:S01]  /*0560*/  STL [R1+0xc8], RZ ;  /* 0x0000c8ff01007387 */ /* 0x0001e20000100800 */
[-C--:B------:R-:W-:Y:S02]  /*0570*/  IABS R8, R10.reuse ;  /* 0x0000000a00087213 */ /* 0x080fe40000000000 */
[----:B------:R-:W-:Y:S01]  /*0580*/  IABS R0, R10 ;  /* 0x0000000a00007213 */ /* 0x000fe20000000000 */
[----:B------:R0:W-:Y:S01]  /*0590*/  STL [R1+0xcc], RZ ;  /* 0x0000ccff01007387 */ /* 0x0001e20000100800 */
[----:B------:R-:W1:Y:S01]  /*05a0*/  I2F.RP R6, R8 ;  /* 0x0000000800067306 */ /* 0x000e620000209400 */
[----:B------:R-:W-:-:S02]  /*05b0*/  IABS R7, R9 ;  /* 0x0000000900077213 */ /* 0x000fc40000000000 */
[----:B------:R0:W-:Y:S04]  /*05c0*/  STL [R1+0xb0], RZ ;  /* 0x0000b0ff01007387 */ /* 0x0001e80000100800 */
[----:B------:R0:W-:Y:S04]  /*05d0*/  STL [R1+0xb4], RZ ;  /* 0x0000b4ff01007387 */ /* 0x0001e80000100800 */
[----:B------:R0:W-:Y:S04]  /*05e0*/  STL [R1+0xb8], RZ ;  /* 0x0000b8ff01007387 */ /* 0x0001e80000100800 */
[----:B------:R0:W-:Y:S01]  /*05f0*/  STL [R1+0xbc], RZ ;  /* 0x0000bcff01007387 */ /* 0x0001e20000100800 */
[----:B-1----:R-:W1:Y:S03]  /*0600*/  MUFU.RCP R6, R6 ;  /* 0x0000000600067308 */ /* 0x002e660000001000 */
[----:B------:R0:W-:Y:S04]  /*0610*/  STL [R1+0xa0], RZ ;  /* 0x0000a0ff01007387 */ /* 0x0001e80000100800 */
[----:B------:R0:W-:Y:S04]  /*0620*/  STL [R1+0xa4], RZ ;  /* 0x0000a4ff01007387 */ /* 0x0001e80000100800 */
[----:B------:R0:W-:Y:S04]  /*0630*/  STL [R1+0xa8], RZ ;  /* 0x0000a8ff01007387 */ /* 0x0001e80000100800 */
[----:B------:R0:W-:Y:S01]  /*0640*/  STL [R1+0xac], RZ ;  /* 0x0000acff01007387 */ /* 0x0001e20000100800 */
[----:B-1----:R-:W-:-:S03]  /*0650*/  IADD3 R4, R6, 0xffffffe, RZ ;  /* 0x0ffffffe06047810 */ /* 0x002fc60007ffe0ff */
        /* <DEDUP_REMOVED lines=9> */
[----:B------:R-:W-:-:S03]  /*06f0*/  IMAD.MOV.U32 R3, RZ, RZ, R11 ;  /* 0x000000ffff037224 */ /* 0x000fc600078e000b */
[----:B------:R0:W-:Y:S01]  /*0700*/  STL [R1+0x88], RZ ;  /* 0x000088ff01007387 */ /* 0x0001e20000100800 */
[----:B------:R-:W-:-:S03]  /*0710*/  IMAD R3, R3, R8, RZ ;  /* 0x0000000803037224 */ /* 0x000fc600078e02ff */
[----:B------:R0:W-:Y:S01]  /*0720*/  STL [R1+0x8c], RZ ;  /* 0x00008cff01007387 */ /* 0x0001e20000100800 */
[----:B------:R-:W-:-:S03]  /*0730*/  IMAD.HI.U32 R5, R5, R3, R4 ;  /* 0x0000000305057227 */ /* 0x000fc600078e0004 */
[----:B------:R0:W-:Y:S01]  /*0740*/  STL [R1+0x70], RZ ;  /* 0x000070ff01007387 */ /* 0x0001e20000100800 */
[----:B------:R-:W-:Y:S02]  /*0750*/  IMAD.MOV R3, RZ, RZ, -R0 ;  /* 0x000000ffff037224 */ /* 0x000fe400078e0a00 */
[----:B------:R-:W-:Y:S01]  /*0760*/  IMAD.HI.U32 R0, R5, R7, RZ ;  /* 0x0000000705007227 */ /* 0x000fe200078e00ff */
[----:B------:R0:W-:Y:S03]  /*0770*/  STL [R1+0x74], RZ ;  /* 0x000074ff01007387 */ /* 0x0001e60000100800 */
[----:B------:R-:W-:Y:S01]  /*0780*/  IMAD R3, R0, R3, R7 ;  /* 0x0000000300037224 */ /* 0x000fe200078e0207 */
[----:B------:R0:W-:Y:S01]  /*0790*/  STL [R1+0x78], RZ ;  /* 0x000078ff01007387 */ /* 0x0001e20000100800 */
[----:B------:R-:W-:Y:S01]  /*07a0*/  IMAD.MOV.U32 R5, RZ, RZ, RZ ;  /* 0x000000ffff057224 */ /* 0x000fe200078e00ff */
[----:B------:R-:W-:-:S02]  /*07b0*/  CS2R R6, SRZ ;  /* 0x0000000000067805 */ /* 0x000fc4000001ff00 */
[----:B------:R0:W-:Y:S01]  /*07c0*/  STL [R1+0x7c], RZ ;  /* 0x00007cff01007387 */ /* 0x0001e20000100800 */
[----:B------:R-:W-:-:S03]  /*07d0*/  ISETP.GT.U32.AND P1, PT, R8, R3, PT ;  /* 0x000000030800720c */ /* 0x000fc60003f24070 */
[----:B------:R0:W-:Y:S04]  /*07e0*/  STL [R1+0x60], RZ ;  /* 0x000060ff01007387 */ /* 0x0001e80000100800 */
[----:B------:R0:W-:Y:S04]  /*07f0*/  STL [R1+0x64], RZ ;  /* 0x000064ff01007387 */ /* 0x0001e80000100800 */
[----:B------:R0:W-:Y:S02]  /*0800*/  STL [R1+0x68], RZ ;  /* 0x000068ff01007387 */ /* 0x0001e40000100800 */
        /* <DEDUP_REMOVED lines=8> */
[----:B------:R-:W-:-:S03]  /*0890*/  ISETP.GE.AND P2, PT, R3, RZ, PT ;  /* 0x000000ff0300720c */ /* 0x000fc60003f46270 */
[----:B------:R0:W-:Y:S04]  /*08a0*/  STL [R1+0x58], RZ ;  /* 0x000058ff01007387 */ /* 0x0001e80000100800 */
[----:B------:R0:W-:Y:S01]  /*08b0*/  STL [R1+0x5c], RZ ;  /* 0x00005cff01007387 */ /* 0x0001e20000100800 */
[----:B------:R-:W-:Y:S02]  /*08c0*/  @P0 IADD3 R0, R0, 0x1, RZ ;  /* 0x0000000100000810 */ /* 0x000fe40007ffe0ff */
[----:B------:R-:W-:Y:S01]  /*08d0*/  ISETP.GE.AND P0, PT, R28, 0x20, PT ;  /* 0x000000201c00780c */ /* 0x000fe20003f06270 */
[----:B------:R0:W-:Y:S02]  /*08e0*/  STL [R1+0x40], RZ ;  /* 0x000040ff01007387 */ /* 0x0001e40000100800 */
[----:B------:R-:W-:Y:S01]  /*08f0*/  @!P2 IMAD.MOV R0, RZ, RZ, -R0 ;  /* 0x000000ffff00a224 */ /* 0x000fe200078e0a00 */
[----:B------:R-:W-:Y:S01]  /*0900*/  @!P1 LOP3.LUT R0, RZ, R10, RZ, 0x33, !PT ;  /* 0x0000000aff009212 */ /* 0x000fe200078e33ff */
[----:B------:R0:W-:Y:S04]  /*0910*/  STL [R1+0x44], RZ ;  /* 0x000044ff01007387 */ /* 0x0001e80000100800 */
[----:B------:R0:W-:Y:S01]  /*0920*/  STL [R1+0x48], RZ ;  /* 0x000048ff01007387 */ /* 0x0001e20000100800 */
[----:B------:R-:W-:-:S02]  /*0930*/  IMAD.MOV R3, RZ, RZ, -R0 ;  /* 0x000000ffff037224 */ /* 0x000fc400078e0a00 */
[----:B------:R-:W-:Y:S01]  /*0940*/  IMAD.SHL.U32 R0, R0, 0x200, RZ ;  /* 0x0000020000007824 */ /* 0x000fe200078e00ff */
[----:B------:R0:W-:Y:S01]  /*0950*/  STL [R1+0x4c], RZ ;  /* 0x00004cff01007387 */ /* 0x0001e20000100800 */
[----:B------:R-:W-:Y:S02]  /*0960*/  IMAD R3, R10, R3, R9 ;  /* 0x000000030a037224 */ /* 0x000fe400078e0209 */
[----:B------:R-:W-:Y:S01]  /*0970*/  CS2R R8, SRZ ;  /* 0x0000000000087805 */ /* 0x000fe2000001ff00 */
[----:B------:R0:W-:Y:S01]  /*0980*/  STL [R1+0x30], RZ ;  /* 0x000030ff01007387 */ /* 0x0001e20000100800 */
[----:B------:R-:W-:Y:S01]  /*0990*/  IMAD.IADD R2, R2, 0x1, R3 ;  /* 0x0000000102027824 */ /* 0x000fe200078e0203 */
[----:B------:R-:W-:Y:S02]  /*09a0*/  CS2R R10, SRZ ;  /* 0x00000000000a7805 */ /* 0x000fe4000001ff00 */
[----:B------:R0:W-:Y:S04]  /*09b0*/  STL [R1+0x34], RZ ;  /* 0x000034ff01007387 */ /* 0x0001e80000100800 */
        /* <DEDUP_REMOVED lines=10> */
[----:B------:R0:W-:Y:S04]  /*0a60*/  STL [R1], RZ ;  /* 0x000000ff01007387 */ /* 0x0001e80000100800 */
        /* <DEDUP_REMOVED lines=103> */
[----:B------:R-:W1:Y:S04]  /*10e0*/  S2R R3, SR_TID.X ;  /* 0x0000000000037919 */ /* 0x000e680000002100 */
[----:B------:R0:W-:Y:S04]  /*10f0*/  STL [R1+0x630], RZ ;  /* 0x000630ff01007387 */ /* 0x0001e80000100800 */
[----:B------:R0:W-:Y:S04]  /*1100*/  STL [R1+0x634], RZ ;  /* 0x000634ff01007387 */ /* 0x0001e80000100800 */
[----:B------:R0:W-:Y:S04]  /*1110*/  STL [R1+0x638], RZ ;  /* 0x000638ff01007387 */ /* 0x0001e80000100800 */
[----:B------:R0:W-:Y:S04]  /*1120*/  STL [R1+0x63c], RZ ;  /* 0x00063cff01007387 */ /* 0x0001e80000100800 */
[----:B------:R0:W-:Y:S04]  /*1130*/  STL [R1+0x640], RZ ;  /* 0x000640ff01007387 */ /* 0x0001e80000100800 */
[----:B------:R0:W-:Y:S01]  /*1140*/  STL [R1+0x644], RZ ;  /* 0x000644ff01007387 */ /* 0x0001e20000100800 */
[----:B-1----:R-:W-:-:S02]  /*1150*/  LOP3.LUT R29, R3, 0x7f, RZ, 0xc0, !PT ;  /* 0x0000007f031d7812 */ /* 0x002fc400078ec0ff */
[----:B------:R-:W-:Y:S01]  /*1160*/  LOP3.LUT R3, R3, 0x60, RZ, 0xc0, !PT ;  /* 0x0000006003037812 */ /* 0x000fe200078ec0ff */
[----:B------:R0:W-:Y:S02]  /*1170*/  STL [R1+0x648], RZ ;  /* 0x000648ff01007387 */ /* 0x0001e40000100800 */
[----:B------:R-:W-:Y:S02]  /*1180*/  IMAD R29, R2, 0x80, R29 ;  /* 0x00000080021d7824 */ /* 0x000fe400078e021d */
        /* <DEDUP_REMOVED lines=24> */
[----:B------:R0:W-:Y:S04]  /*1310*/  STL [R1+0x454], R0 ;  /* 0x0004540001007387 */ /* 0x0001e80000100800 */
[----:B------:R0:W-:Y:S04]  /*1320*/  STL [R1+0x6cc], RZ ;  /* 0x0006ccff01007387 */ /* 0x0001e80000100800 */
[----:B------:R0:W-:Y:S04]  /*1330*/  STL [R1+0x1060], R29 ;  /* 0x0010601d01007387 */ /* 0x0001e80000100800 */
        /* <DEDUP_REMOVED lines=15> */
[----:B------:R0:W-:Y:S01]  /*1430*/  STL [R1+0x70c], RZ ;  /* 0x00070cff01007387 */ /* 0x0001e20000100800 */
[----:B------:R-:W-:Y:S05]  /*1440*/  @!P0 BRA `(.L_x_0) ;  /* 0x0002c48000008947 */ /* 0x000fea0003800000 */
[----:B------:R-:W-:Y:S01]  /*1450*/  IMAD.MOV.U32 R27, RZ, RZ, R0 ;  /* 0x000000ffff1b7224 */ /* 0x000fe200078e0000 */
[----:B0-----:R-:W-:-:S02]  /*1460*/  IABS R0, c[0x0][0x178] ;  /* 0x00005e0000007a13 */ /* 0x001fc40000000000 */
[----:B------:R-:W-:Y:S02]  /*1470*/  IABS R22, c[0x0][0x17c] ;  /* 0x00005f0000167a13 */ /* 0x000fe40000000000 */
[----:B------:R-:W0:Y:S01]  /*1480*/  I2F.RP R6, R0 ;  /* 0x0000000000067306 */ /* 0x000e220000209400 */
[----:B------:R-:W-:Y:S02]  /*1490*/  LEA.HI R3, R3, R27, RZ, 0x1b ;  /* 0x0000001b03037211 */ /* 0x000fe400078fd8ff */
[----:B------:R-:W-:Y:S02]  /*14a0*/  IABS R9, R29 ;  /* 0x0000001d00097213 */ /* 0x000fe40000000000 */
[----:B------:R-:W-:Y:S02]  /*14b0*/  IABS R23, R3 ;  /* 0x0000000300177213 */ /* 0x000fe40000000000 */
[----:B------:R-:W-:Y:S01]  /*14c0*/  IADD3 R10, R3, 0x1ec, RZ ;  /* 0x000001ec030a7810 */ /* 0x000fe20007ffe0ff */
[----:B------:R-:W1:Y:S08]  /*14d0*/  I2F.RP R2, R22 ;  /* 0x0000001600027306 */ /* 0x000e700000209400 */
[----:B0-----:R-:W0:Y:S08]  /*14e0*/  MUFU.RCP R6, R6 ;  /* 0x0000000600067308 */ /* 0x001e300000001000 */
[----:B-1----:R-:W1:Y:S01]  /*14f0*/  MUFU.RCP R2, R2 ;  /* 0x0000000200027308 */ /* 0x002e620000001000 */
[----:B0-----:R-:W-:-:S07]  /*1500*/  IADD3 R4, R6, 0xffffffe, RZ ;  /* 0x0ffffffe06047810 */ /* 0x001fce0007ffe0ff */
[----:B------:R0:W2:Y:S01]  /*1510*/  F2I.FTZ.U32.TRUNC.NTZ R5, R4 ;  /* 0x0000000400057305 */ /* 0x0000a2000021f000 */
[----:B-1----:R-:W-:Y:S02]  /*1520*/  IADD3 R24, R2, 0xffffffe, RZ ;  /* 0x0ffffffe02187810 */ /* 0x002fe40007ffe0ff */
[----:B------:R-:W-:-:S05]  /*1530*/  IADD3 R2, R3, 0x1fc, RZ ;  /* 0x000001fc03027810 */ /* 0x000fca0007ffe0ff */
[----:B------:R1:W3:Y:S01]  /*1540*/  F2I.FTZ.U32.TRUNC.NTZ R25, R24 ;  /* 0x0000001800197305 */ /* 0x0002e2000021f000 */
[----:B0-----:R-:W-:Y:S01]  /*1550*/  IMAD.MOV.U32 R4, RZ, RZ, RZ ;  /* 0x000000ffff047224 */ /* 0x001fe200078e00ff */
[----:B------:R-:W-:Y:S02]  /*1560*/  IABS R21, R2 ;  /* 0x0000000200157213 */ /* 0x000fe40000000000 */
[----:B------:R-:W-:Y:S01]  /*1570*/  ISETP.GE.AND P3, PT, R2, RZ, PT ;  /* 0x000000ff0200720c */ /* 0x000fe20003f66270 */
[----:B--2---:R-:W-:Y:S02]  /*1580*/  IMAD.MOV R7, RZ, RZ, -R5 ;  /* 0x000000ffff077224 */ /* 0x004fe400078e0a05 */
[----:B-1----:R-:W-:Y:S02]  /*1590*/  IMAD.MOV.U32 R24, RZ, RZ, RZ ;  /* 0x000000ffff187224 */ /* 0x002fe400078e00ff */
[----:B------:R-:W-:Y:S02]  /*15a0*/  IMAD R7, R7, R0, RZ ;  /* 0x0000000007077224 */ /* 0x000fe400078e02ff */
[----:B---3--:R-:W-:-:S02]  /*15b0*/  IMAD.MOV R11, RZ, RZ, -R25 ;  /* 0x000000ffff0b7224 */ /* 0x008fc400078e0a19 */
[----:B------:R-:W-:-:S04]  /*15c0*/  IMAD.HI.U32 R4, R5, R7, R4 ;  /* 0x0000000705047227 */ /* 0x000fc800078e0004 */
[----:B------:R-:W-:Y:S02]  /*15d0*/  IMAD R5, R11, R22, RZ ;  /* 0x000000160b057224 */ /* 0x000fe400078e02ff */
[----:B------:R-:W-:-:S04]  /*15e0*/  IMAD.HI.U32 R7, R4, R9, RZ ;  /* 0x0000000904077227 */ /* 0x000fc800078e00ff */
[----:B------:R-:W-:Y:S01]  /*15f0*/  IMAD.HI.U32 R24, R25, R5, R24 ;  /* 0x0000000519187227 */ /* 0x000fe200078e0018 */
[----:B------:R-:W-:-:S03]  /*1600*/  SHF.R.S32.HI R5, RZ, 0x1f, R28 ;  /* 0x0000001fff057819 */ /* 0x000fc6000001141c */
[----:B------:R-:W-:Y:S01]  /*1610*/  IMAD.MOV R7, RZ, RZ, -R7 ;  /* 0x000000ffff077224 */ /* 0x000fe200078e0a07 */
[----:B------:R-:W-:Y:S01]  /*1620*/  LEA.HI R8, R5, R28, RZ, 0x5 ;  /* 0x0000001c05087211 */ /* 0x000fe200078f28ff */
[----:B------:R-:W-:Y:S01]  /*1630*/  IMAD.HI.U32 R6, R24, R23, RZ ;  /* 0x0000001718067227 */ /* 0x000fe200078e00ff */
[----:B------:R-:W-:-:S03]  /*1640*/  IADD3 R28, R3, 0x64, RZ ;  /* 0x00000064031c7810 */ /* 0x000fc60007ffe0ff */
[----:B------:R-:W-:Y:S01]  /*1650*/  IMAD.HI.U32 R4, R24, R21, RZ ;  /* 0x0000001518047227 */ /* 0x000fe200078e00ff */
[----:B------:R0:W-:Y:S03]  /*1660*/  STL [R1+0x59c], R8 ;  /* 0x00059c0801007387 */ /* 0x0001e60000100800 */
[----:B------:R-:W-:Y:S02]  /*1670*/  IMAD.MOV R6, RZ, RZ, -R6 ;  /* 0x000000ffff067224 */ /* 0x000fe400078e0a06 */
[----:B------:R-:W-:Y:S01]  /*1680*/  IMAD.MOV R5, RZ, RZ, -R4 ;  /* 0x000000ffff057224 */ /* 0x000fe200078e0a04 */
[C---:B------:R-:W-:Y:S01]  /*1690*/  IADD3 R4, R3.reuse, 0x1f8, RZ ;  /* 0x000001f803047810 */ /* 0x040fe20007ffe0ff */
[C---:B------:R-:W-:Y:S01]  /*16a0*/  IMAD R23, R22.reuse, R6, R23 ;  /* 0x0000000616177224 */ /* 0x040fe200078e0217 */
[----:B------:R-:W-:Y:S01]  /*16b0*/  IADD3 R6, R3, 0x1f0, RZ ;  /* 0x000001f003067810 */ /* 0x000fe20007ffe0ff */
[----:B------:R-:W-:Y:S01]  /*16c0*/  IMAD R21, R22, R5, R21 ;  /* 0x0000000516157224 */ /* 0x000fe200078e0215 */
[----:B------:R-:W-:Y:S01]  /*16d0*/  IABS R19, R4 ;  /* 0x0000000400137213 */ /* 0x000fe20000000000 */
[----:B0-----:R-:W-:Y:S01]  /*16e0*/  IMAD R8, R0, R7, R9 ;  /* 0x0000000700087224 */ /* 0x001fe200078e0209 */
[----:B------:R-:W-:-:S02]  /*16f0*/  ISETP.GT.U32.AND P2, PT, R22, R23, PT ;  /* 0x000000171600720c */ /* 0x000fc40003f44070 */
[----:B------:R-:W-:Y:S01]  /*1700*/  IADD3 R7, R3, 0x1f4, RZ ;  /* 0x000001f403077810 */ /* 0x000fe20007ffe0ff */
[----:B------:R-:W-:Y:S01]  /*1710*/  IMAD.HI.U32 R2, R24, R19, RZ ;  /* 0x0000001318027227 */ /* 0x000fe200078e00ff */
[----:B------:R-:W-:Y:S02]  /*1720*/  ISETP.GE.AND P0, PT, R4, RZ, PT ;  /* 0x000000ff0400720c */ /* 0x000fe40003f06270 */
[----:B------:R-:W-:Y:S01]  /*1730*/  ISETP.GT.U32.AND P4, PT, R0, R8, PT ;  /* 0x000000080000720c */ /* 0x000fe20003f84070 */
[----:B------:R-:W-:Y:S01]  /*1740*/  IMAD.MOV R4, RZ, RZ, -R2 ;  /* 0x000000ffff047224 */ /* 0x000fe200078e0a02 */
[----:B------:R-:W-:Y:S02]  /*1750*/  IABS R15, R7 ;  /* 0x00000007000f7213 */ /* 0x000fe40000000000 */
[----:B------:R-:W-:Y:S01]  /*1760*/  IABS R11, R6 ;  /* 0x00000006000b7213 */ /* 0x000fe20000000000 */
[C---:B------:R-:W-:Y:S01]  /*1770*/  IMAD R19, R22.reuse, R4, R19 ;  /* 0x0000000416137224 */ /* 0x040fe200078e0213 */
[----:B------:R-:W-:Y:S01]  /*1780*/  ISETP.GT.U32.AND P1, PT, R22, R21, PT ;  /* 0x000000151600720c */ /* 0x000fe20003f24070 */
[----:B------:R-:W-:Y:S01]  /*1790*/  @!P2 IMAD.IADD R23, R23, 0x1, -R22 ;  /* 0x000000011717a824 */ /* 0x000fe200078e0a16 */
[----:B------:R-:W-:Y:S01]  /*17a0*/  IABS R9, R10 ;  /* 0x0000000a00097213 */ /* 0x000fe20000000000 */
[----:B------:R-:W-:Y:S01]  /*17b0*/  IMAD.HI.U32 R2, R24, R15, RZ ;  /* 0x0000000f18027227 */ /* 0x000fe200078e00ff */
[----:B------:R-:W-:-:S02]  /*17c0*/  ISETP.GT.U32.AND P6, PT, R22, R19, PT ;  /* 0x000000131600720c */ /* 0x000fc40003fc4070 */
[----:B------:R-:W-:Y:S01]  /*17d0*/  ISETP.GT.U32.AND P5, PT, R22, R23, PT ;  /* 0x000000171600720c */ /* 0x000fe20003fa4070 */
[----:B------:R-:W-:Y:S02]  /*17e0*/  IMAD.MOV R5, RZ, RZ, -R2 ;  /* 0x000000ffff057224 */ /* 0x000fe400078e0a02 */
[----:B------:R-:W-:-:S04]  /*17f0*/  IMAD.HI.U32 R2, R24, R11, RZ ;  /* 0x0000000b18027227 */ /* 0x000fc800078e00ff */
[----:B------:R-:W-:Y:S02]  /*1800*/  @!P4 IMAD.IADD R8, R8, 0x1, -R0 ;  /* 0x000000010808c824 */ /* 0x000fe400078e0a00 */
[----:B------:R-:W-:Y:S02]  /*1810*/  IMAD.MOV R2, RZ, RZ, -R2 ;  /* 0x000000ffff027224 */ /* 0x000fe400078e0a02 */
[--C-:B------:R-:W-:Y:S01]  /*1820*/  @!P6 IMAD.IADD R19, R19, 0x1, -R22.reuse ;  /* 0x000000011313e824 */ /* 0x100fe200078e0a16 */
[----:B------:R-:W-:Y:S01]  /*1830*/  ISETP.GT.U32.AND P2, PT, R0, R8, PT ;  /* 0x000000080000720c */ /* 0x000fe20003f44070 */
[C---:B------:R-:W-:Y:S01]  /*1840*/  IMAD R11, R22.reuse, R2, R11 ;  /* 0x00000002160b7224 */ /* 0x040fe200078e020b */
[----:B------:R-:W-:Y:S01]  /*1850*/  IADD3 R2, R3, 0x1e8, RZ ;  /* 0x000001e803027810 */ /* 0x000fe20007ffe0ff */
[--C-:B------:R-:W-:Y:S01]  /*1860*/  @!P5 IMAD.IADD R23, R23, 0x1, -R22.reuse ;  /* 0x000000011717d824 */ /* 0x100fe200078e0a16 */
[----:B------:R-:W-:Y:S01]  /*1870*/  ISETP.GE.AND P5, PT, R3, RZ, PT ;  /* 0x000000ff0300720c */ /* 0x000fe20003fa6270 */
[C---:B------:R-:W-:Y:S01]  /*1880*/  IMAD R15, R22.reuse, R5, R15 ;  /* 0x00000005160f7224 */ /* 0x040fe200078e020f */
[----:B------:R-:W-:Y:S01]  /*1890*/  ISETP.GT.U32.AND P6, PT, R22, R11, PT ;  /* 0x0000000b1600720c */ /* 0x000fe20003fc4070 */
[----:B------:R-:W-:Y:S01]  /*18a0*/  @!P1 IMAD.IADD R21, R21, 0x1, -R22 ;  /* 0x0000000115159824 */ /* 0x000fe200078e0a16 */
[----:B------:R-:W-:Y:S01]  /*18b0*/  IABS R5, R2 ;  /* 0x0000000200057213 */ /* 0x000fe20000000000 */
[----:B------:R-:W-:Y:S01]  /*18c0*/  IMAD.HI.U32 R4, R24, R9, RZ ;  /* 0x0000000918047227 */ /* 0x000fe200078e00ff */
[----:B------:R-:W-:-:S02]  /*18d0*/  ISETP.GE.AND P1, PT, R7, RZ, PT ;  /* 0x000000ff0700720c */ /* 0x000fc40003f26270 */
[----:B------:R-:W-:Y:S01]  /*18e0*/  ISETP.GT.U32.AND P4, PT, R22, R21, PT ;  /* 0x000000151600720c */ /* 0x000fe20003f84070 */
[----:B------:R-:W-:Y:S01]  /*18f0*/  @!P2 IMAD.IADD R8, R8, 0x1, -R0 ;  /* 0x000000010808a824 */ /* 0x000fe200078e0a00 */
[----:B------:R-:W-:Y:S01]  /*1900*/  ISETP.GT.U32.AND P2, PT, R22, R15, PT ;  /* 0x0000000f1600720c */ /* 0x000fe20003f44070 */
[----:B------:R-:W-:-:S03]  /*1910*/  IMAD.HI.U32 R0, R24, R5, RZ ;  /* 0x0000000518007227 */ /* 0x000fc600078e00ff */
[----:B------:R0:W-:Y:S01]  /*1920*/  STL [R1+0xf8], R8 ;  /* 0x0000f80801007387 */ /* 0x0001e20000100800 */
[----:B------:R-:W-:Y:S02]  /*1930*/  @!P6 IMAD.IADD R11, R11, 0x1, -R22 ;  /* 0x000000010b0be824 */ /* 0x000fe400078e0a16 */
[----:B------:R-:W-:Y:S01]  /*1940*/  @!P5 IMAD.MOV R23, RZ, RZ, -R23 ;  /* 0x000000ffff17d224 */ /* 0x000fe200078e0a17 */
[C---:B------:R-:W-:Y:S01]  /*1950*/  ISETP.GT.U32.AND P5, PT, R22.reuse, R19, PT ;  /* 0x000000131600720c */ /* 0x040fe20003fa4070 */
[----:B------:R-:W-:Y:S01]  /*1960*/  IMAD.MOV R4, RZ, RZ, -R4 ;  /* 0x000000ffff047224 */ /* 0x000fe200078e0a04 */
[C---:B------:R-:W-:Y:S01]  /*1970*/  ISETP.GT.U32.AND P6, PT, R22.reuse, R11, PT ;  /* 0x0000000b1600720c */ /* 0x040fe20003fc4070 */
[----:B------:R-:W-:Y:S01]  /*1980*/  IMAD.MOV R0, RZ, RZ, -R0 ;  /* 0x000000ffff007224 */ /* 0x000fe200078e0a00 */
[----:B------:R1:W-:Y:S01]  /*1990*/  STL [R1+0x1200], R23 ;  /* 0x0012001701007387 */ /* 0x0003e20000100800 */
[--C-:B------:R-:W-:Y:S01]  /*19a0*/  @!P2 IMAD.IADD R15, R15, 0x1, -R22.reuse ;  /* 0x000000010f0fa824 */ /* 0x100fe200078e0a16 */
[C---:B0-----:R-:W-:Y:S01]  /*19b0*/  IADD3 R8, R3.reuse, 0x1e4, RZ ;  /* 0x000001e403087810 */ /* 0x041fe20007ffe0ff */
[C---:B------:R-:W-:Y:S01]  /*19c0*/  IMAD R9, R22.reuse, R4, R9 ;  /* 0x0000000416097224 */ /* 0x040fe200078e0209 */
[----:B------:R-:W-:Y:S01]  /*19d0*/  IADD3 R4, R3, 0x1e0, RZ ;  /* 0x000001e003047810 */ /* 0x000fe20007ffe0ff */
[C---:B------:R-:W-:Y:S01]  /*19e0*/  IMAD R5, R22.reuse, R0, R5 ;  /* 0x0000000016057224 */ /* 0x040fe200078e0205 */
[C---:B------:R-:W-:Y:S01]  /*19f0*/  ISETP.GT.U32.AND P2, PT, R22.reuse, R15, PT ;  /* 0x0000000f1600720c */ /* 0x040fe20003f44070 */
[--C-:B------:R-:W-:Y:S01]  /*1a00*/  @!P4 IMAD.IADD R21, R21, 0x1, -R22.reuse ;  /* 0x000000011515c824 */ /* 0x100fe200078e0a16 */
[----:B------:R-:W-:Y:S01]  /*1a10*/  IABS R17, R8 ;  /* 0x0000000800117213 */ /* 0x000fe20000000000 */
[--C-:B------:R-:W-:Y:S01]  /*1a20*/  @!P5 IMAD.IADD R19, R19, 0x1, -R22.reuse ;  /* 0x000000011313d824 */ /* 0x100fe200078e0a16 */
[C---:B------:R-:W-:Y:S01]  /*1a30*/  ISETP.GT.U32.AND P5, PT, R22.reuse, R9, PT ;  /* 0x000000091600720c */ /* 0x040fe20003fa4070 */
[----:B------:R-:W-:Y:S01]  /*1a40*/  @!P6 IMAD.IADD R11, R11, 0x1, -R22 ;  /* 0x000000010b0be824 */ /* 0x000fe200078e0a16 */
[----:B------:R-:W-:Y:S01]  /*1a50*/  ISETP.GT.U32.AND P6, PT, R22, R5, PT ;  /* 0x000000051600720c */ /* 0x000fe20003fc4070 */
[----:B------:R-:W-:Y:S01]  /*1a60*/  IMAD.HI.U32 R0, R24, R17, RZ ;  /* 0x0000001118007227 */ /* 0x000fe200078e00ff */
[----:B------:R-:W-:-:S02]  /*1a70*/  ISETP.GE.AND P4, PT, R6, RZ, PT ;  /* 0x000000ff0600720c */ /* 0x000fc40003f86270 */
[----:B------:R-:W-:Y:S01]  /*1a80*/  IADD3 R6, R3, 0x1dc, RZ ;  /* 0x000001dc03067810 */ /* 0x000fe20007ffe0ff */
[----:B------:R-:W-:Y:S01]  /*1a90*/  IMAD.MOV R14, RZ, RZ, -R0 ;  /* 0x000000ffff0e7224 */ /* 0x000fe200078e0a00 */
[----:B------:R-:W-:Y:S01]  /*1aa0*/  IABS R13, R4 ;  /* 0x00000004000d7213 */ /* 0x000fe20000000000 */
[----:B------:R-:W-:Y:S01]  /*1ab0*/  @!P2 IMAD.IADD R15, R15, 0x1, -R22 ;  /* 0x000000010f0fa824 */ /* 0x000fe200078e0a16 */
[----:B------:R-:W-:Y:S01]  /*1ac0*/  IABS R7, R6 ;  /* 0x0000000600077213 */ /* 0x000fe20000000000 */
[----:B------:R-:W-:Y:S01]  /*1ad0*/  IMAD R17, R22, R14, R17 ;  /* 0x0000000e16117224 */ /* 0x000fe200078e0211 */
[----:B------:R-:W-:Y:S01]  /*1ae0*/  ISETP.GE.AND P2, PT, R10, RZ, PT ;  /* 0x000000ff0a00720c */ /* 0x000fe20003f46270 */
[----:B------:R-:W-:Y:S01]  /*1af0*/  IMAD.HI.U32 R10, R24, R13, RZ ;  /* 0x0000000d180a7227 */ /* 0x000fe200078e00ff */
[----:B-1----:R-:W-:-:S03]  /*1b00*/  IADD3 R23, R3, 0x24, RZ ;  /* 0x0000002403177810 */ /* 0x002fc60007ffe0ff */
[----:B------:R-:W-:Y:S01]  /*1b10*/  @!P5 IMAD.IADD R9, R9, 0x1, -R22 ;  /* 0x000000010909d824 */ /* 0x000fe200078e0a16 */
[----:B------:R-:W-:Y:S01]  /*1b20*/  ISETP.GE.AND P5, PT, R2, RZ, PT ;  /* 0x000000ff0200720c */ /* 0x000fe20003fa6270 */
[----:B------:R-:W-:Y:S01]  /*1b30*/  IMAD.HI.U32 R12, R24, R7, RZ ;  /* 0x00000007180c7227 */ /* 0x000fe200078e00ff */
[----:B------:R-:W-:-:S03]  /*1b40*/  IADD3 R2, R3, 0x1d8, RZ ;  /* 0x000001d803027810 */ /* 0x000fc60007ffe0ff */
[----:B------:R-:W-:Y:S02]  /*1b50*/  IMAD.MOV R10, RZ, RZ, -R10 ;  /* 0x000000ffff0a7224 */ /* 0x000fe400078e0a0a */
[----:B------:R-:W-:Y:S02]  /*1b60*/  IMAD.MOV.U32 R18, RZ, RZ, R21 ;  /* 0x000000ffff127224 */ /* 0x000fe400078e0015 */
[----:B------:R-:W-:Y:S01]  /*1b70*/  @!P6 IMAD.IADD R5, R5, 0x1, -R22 ;  /* 0x000000010505e824 */ /* 0x000fe200078e0a16 */
[C---:B------:R-:W-:Y:S01]  /*1b80*/  ISETP.GT.U32.AND P6, PT, R22.reuse, R9, PT ;  /* 0x000000091600720c */ /* 0x040fe20003fc4070 */
[----:B------:R-:W-:Y:S02]  /*1b90*/  IMAD.MOV.U32 R16, RZ, RZ, R19 ;  /* 0x000000ffff107224 */ /* 0x000fe400078e0013 */
[----:B------:R-:W-:Y:S01]  /*1ba0*/  IMAD.MOV R0, RZ, RZ, -R12 ;  /* 0x000000ffff007224 */ /* 0x000fe200078e0a0c */
[----:B------:R-:W-:Y:S01]  /*1bb0*/  IABS R12, R2 ;  /* 0x00000002000c7213 */ /* 0x000fe20000000000 */
[----:B------:R-:W-:-:S02]  /*1bc0*/  IMAD R13, R22, R10, R13 ;  /* 0x0000000a160d7224 */ /* 0x000fc400078e020d */
[----:B------:R-:W-:Y:S01]  /*1bd0*/  @!P3 IMAD.MOV R18, RZ, RZ, -R18 ;  /* 0x000000ffff12b224 */ /* 0x000fe200078e0a12 */
[C---:B------:R-:W-:Y:S01]  /*1be0*/  ISETP.GT.U32.AND P3, PT, R22.reuse, R17, PT ;  /* 0x000000111600720c */ /* 0x040fe20003f64070 */
[----:B------:R-:W-:Y:S01]  /*1bf0*/  @!P0 IMAD.MOV R16, RZ, RZ, -R16 ;  /* 0x000000ffff108224 */ /* 0x000fe200078e0a10 */
[C---:B------:R-:W-:Y:S01]  /*1c00*/  ISETP.GT.U32.AND P0, PT, R22.reuse, R5, PT ;  /* 0x000000051600720c */ /* 0x040fe20003f04070 */
[----:B------:R-:W-:Y:S01]  /*1c10*/  IMAD.MOV.U32 R14, RZ, RZ, R15 ;  /* 0x000000ffff0e7224 */ /* 0x000fe200078e000f */
[----:B------:R-:W-:Y:S01]  /*1c20*/  STL [R1+0x1c8], R18 ;  /* 0x0001c81201007387 */ /* 0x000fe20000100800 */
[----:B------:R-:W-:Y:S02]  /*1c30*/  IMAD.MOV.U32 R19, RZ, RZ, R12 ;  /* 0x000000ffff137224 */ /* 0x000fe400078e000c */
[----:B------:R-:W-:Y:S01]  /*1c40*/  @!P1 IMAD.MOV R14, RZ, RZ, -R14 ;  /* 0x000000ffff0e9224 */ /* 0x000fe200078e0a0e */
[C---:B------:R-:W-:Y:S01]  /*1c50*/  ISETP.GT.U32.AND P1, PT, R22.reuse, R13, PT ;  /* 0x0000000d1600720c */ /* 0x040fe20003f24070 */
[----:B------:R-:W-:Y:S01]  /*1c60*/  IMAD R7, R22, R0, R7 ;  /* 0x0000000016077224 */ /* 0x000fe200078e0207 */
[----:B------:R-:W-:Y:S01]  /*1c70*/  IADD3 R0, R3, 0x1d4, RZ ;  /* 0x000001d403007810 */ /* 0x000fe20007ffe0ff */
[----:B------:R-:W-:Y:S01]  /*1c80*/  IMAD.HI.U32 R12, R24, R19, RZ ;  /* 0x00000013180c7227 */ /* 0x000fe200078e00ff */
[----:B------:R-:W-:Y:S02]  /*1c90*/  STL [R1+0x1c4], R16 ;  /* 0x0001c41001007387 */ /* 0x000fe40000100800 */
[----:B------:R-:W-:Y:S01]  /*1ca0*/  IABS R10, R0 ;  /* 0x00000000000a7213 */ /* 0x000fe20000000000 */
[----:B------:R-:W-:Y:S01]  /*1cb0*/  @!P6 IMAD.IADD R9, R9, 0x1, -R22 ;  /* 0x000000010909e824 */ /* 0x000fe200078e0a16 */
[----:B------:R-:W-:Y:S01]  /*1cc0*/  ISETP.GT.U32.AND P6, PT, R22, R7, PT ;  /* 0x000000071600720c */ /* 0x000fe20003fc4070 */
[----:B------:R-:W-:Y:S01]  /*1cd0*/  IMAD.MOV R12, RZ, RZ, -R12 ;  /* 0x000000ffff0c7224 */ /* 0x000fe200078e0a0c */
[----:B------:R0:W-:Y:S01]  /*1ce0*/  STL [R1+0x1c0], R14 ;  /* 0x0001c00e01007387 */ /* 0x0001e20000100800 */
[--C-:B------:R-:W-:Y:S01]  /*1cf0*/  @!P0 IMAD.IADD R5, R5, 0x1, -R22.reuse ;  /* 0x0000000105058824 */ /* 0x100fe200078e0a16 */
[----:B------:R-:W-:Y:S01]  /*1d00*/  ISETP.GE.AND P0, PT, R4, RZ, PT ;  /* 0x000000ff0400720c */ /* 0x000fe20003f06270 */
[----:B------:R-:W-:Y:S01]  /*1d10*/  @!P3 IMAD.IADD R17, R17, 0x1, -R22 ;  /* 0x000000011111b824 */ /* 0x000fe200078e0a16 */
[----:B------:R-:W-:Y:S01]  /*1d20*/  ISETP.GE.AND P3, PT, R6, RZ, PT ;  /* 0x000000ff0600720c */ /* 0x000fe20003f66270 */
[----:B------:R-:W-:Y:S01]  /*1d30*/  @!P4 IMAD.MOV R11, RZ, RZ, -R11 ;  /* 0x000000ffff0bc224 */ /* 0x000fe200078e0a0b */
[----:B------:R-:W-:Y:S01]  /*1d40*/  ISETP.GE.AND P4, PT, R8, RZ, PT ;  /* 0x000000ff0800720c */ /* 0x000fe20003f86270 */
[----:B------:R-:W-:-:S02]  /*1d50*/  IMAD R8, R22, R12, R19 ;  /* 0x0000000c16087224 */ /* 0x000fc400078e0213 */
[----:B------:R-:W-:Y:S01]  /*1d60*/  @!P1 IMAD.IADD R13, R13, 0x1, -R22 ;  /* 0x000000010d0d9824 */ /* 0x000fe200078e0a16 */
[C---:B------:R-:W-:Y:S01]  /*1d70*/  ISETP.GT.U32.AND P1, PT, R22.reuse, R17, PT ;  /* 0x000000111600720c */ /* 0x040fe20003f24070 */
[----:B------:R-:W-:Y:S01]  /*1d80*/  IMAD.MOV.U32 R6, RZ, RZ, R5 ;  /* 0x000000ffff067224 */ /* 0x000fe200078e0005 */
[----:B------:R1:W-:Y:S01]  /*1d90*/  STL [R1+0x1bc], R11 ;  /* 0x0001bc0b01007387 */ /* 0x0003e20000100800 */
[----:B0-----:R-:W-:Y:S02]  /*1da0*/  IMAD.MOV.U32 R14, RZ, RZ, R9 ;  /* 0x000000ffff0e7224 */ /* 0x001fe400078e0009 */
[----:B------:R-:W-:Y:S01]  /*1db0*/  @!P5 IMAD.MOV R6, RZ, RZ, -R6 ;  /* 0x000000ffff06d224 */ /* 0x000fe200078e0a06 */
[C---:B------:R-:W-:Y:S01]  /*1dc0*/  ISETP.GT.U32.AND P5, PT, R22.reuse, R8, PT ;  /* 0x000000081600720c */ /* 0x040fe20003fa4070 */
[----:B------:R-:W-:Y:S01]  /*1dd0*/  @!P6 IMAD.IADD R7, R7, 0x1, -R22 ;  /* 0x000000010707e824 */ /* 0x000fe200078e0a16 */
[----:B------:R-:W-:Y:S01]  /*1de0*/  ISETP.GT.U32.AND P6, PT, R22, R13, PT ;  /* 0x0000000d1600720c */ /* 0x000fe20003fc4070 */
[----:B------:R-:W-:-:S02]  /*1df0*/  @!P2 IMAD.MOV R14, RZ, RZ, -R14 ;  /* 0x000000ffff0ea224 */ /* 0x000fc400078e0a0e */
[----:B-1----:R-:W-:Y:S01]  /*1e00*/  IMAD.MOV.U32 R11, RZ, RZ, R10 ;  /* 0x000000ffff0b7224 */ /* 0x002fe200078e000a */
[----:B------:R-:W-:Y:S01]  /*1e10*/  ISETP.GT.U32.AND P2, PT, R22, R7, PT ;  /* 0x000000071600720c */ /* 0x000fe20003f44070 */
[----:B------:R-:W-:Y:S01]  /*1e20*/  @!P1 IMAD.IADD R17, R17, 0x1, -R22 ;  /* 0x0000000111119824 */ /* 0x000fe200078e0a16 */
[----:B------:R-:W-:Y:S01]  /*1e30*/  STL [R1+0x1b8], R14 ;  /* 0x0001b80e01007387 */ /* 0x000fe20000100800 */
[----:B------:R-:W-:Y:S01]  /*1e40*/  IMAD.HI.U32 R4, R24, R11, RZ ;  /* 0x0000000b18047227 */ /* 0x000fe200078e00ff */
[C---:B------:R-:W-:Y:S02]  /*1e50*/  IADD3 R10, R3.reuse, 0x1d0, RZ ;  /* 0x000001d0030a7810 */ /* 0x040fe40007ffe0ff */
[----:B------:R0:W-:Y:S01]  /*1e60*/  STL [R1+0x1b4], R6 ;  /* 0x0001b40601007387 */ /* 0x0001e20000100800 */
[----:B------:R-:W-:Y:S01]  /*1e70*/  IMAD.MOV R4, RZ, RZ, -R4 ;  /* 0x000000ffff047224 */ /* 0x000fe200078e0a04 */
[----:B------:R-:W-:Y:S01]  /*1e80*/  IABS R15, R10 ;  /* 0x0000000a000f7213 */ /* 0x000fe20000000000 */
[--C-:B------:R-:W-:Y:S01]  /*1e90*/  @!P5 IMAD.IADD R8, R8, 0x1, -R22.reuse ;  /* 0x000000010808d824 */ /* 0x100fe200078e0a16 */
[----:B------:R-:W-:Y:S01]  /*1ea0*/  ISETP.GE.AND P5, PT, R10, RZ, PT ;  /* 0x000000ff0a00720c */ /* 0x000fe20003fa6270 */
[----:B------:R-:W-:Y:S01]  /*1eb0*/  IMAD R5, R22, R4, R11 ;  /* 0x0000000416057224 */ /* 0x000fe200078e020b */
[----:B------:R-:W-:Y:S01]  /*1ec0*/  IADD3 R4, R3, 0x1cc, RZ ;  /* 0x000001cc03047810 */ /* 0x000fe20007ffe0ff */
[----:B------:R-:W-:Y:S01]  /*1ed0*/  IMAD.MOV.U32 R12, RZ, RZ, R17 ;  /* 0x000000ffff0c7224 */ /* 0x000fe200078e0011 */
[----:B------:R-:W-:Y:S01]  /*1ee0*/  ISETP.GE.AND P1, PT, R2, RZ, PT ;  /* 0x000000ff0200720c */ /* 0x000fe20003f26270 */
[----:B------:R-:W-:Y:S01]  /*1ef0*/  @!P2 IMAD.IADD R7, R7, 0x1, -R22 ;  /* 0x000000010707a824 */ /* 0x000fe200078e0a16 */
[----:B------:R-:W-:Y:S01]  /*1f00*/  IABS R9, R4 ;  /* 0x0000000400097213 */ /* 0x000fe20000000000 */
[----:B------:R-:W-:Y:S01]  /*1f10*/  @!P4 IMAD.MOV R12, RZ, RZ, -R12 ;  /* 0x000000ffff0cc224 */ /* 0x000fe200078e0a0c */
[----:B0-----:R-:W-:Y:S01]  /*1f20*/  IADD3 R6, R3, 0x1c8, RZ ;  /* 0x000001c803067810 */ /* 0x001fe20007ffe0ff */
[----:B------:R-:W-:Y:S01]  /*1f30*/  @!P6 IMAD.IADD R13, R13, 0x1, -R22 ;  /* 0x000000010d0de824 */ /* 0x000fe200078e0a16 */
[----:B------:R-:W-:Y:S01]  /*1f40*/  ISETP.GT.U32.AND P4, PT, R22, R8, PT ;  /* 0x000000081600720c */ /* 0x000fe20003f84070 */
[----:B------:R-:W-:Y:S01]  /*1f50*/  IMAD.MOV.U32 R10, RZ, RZ, R7 ;  /* 0x000000ffff0a7224 */ /* 0x000fe200078e0007 */
[----:B------:R-:W-:Y:S01]  /*1f60*/  ISETP.GE.AND P2, PT, R0, RZ, PT ;  /* 0x000000ff0000720c */ /* 0x000fe20003f46270 */
[----:B------:R-:W-:Y:S01]  /*1f70*/  IMAD.HI.U32 R0, R24, R9, RZ ;  /* 0x0000000918007227 */ /* 0x000fe200078e00ff */
[----:B------:R-:W-:Y:S01]  /*1f80*/  IABS R11, R6 ;  /* 0x00000006000b7213 */ /* 0x000fe20000000000 */
[----:B------:R0:W-:Y:S01]  /*1f90*/  STL [R1+0x1b0], R12 ;  /* 0x0001b00c01007387 */ /* 0x0001e20000100800 */
[----:B------:R-:W-:Y:S01]  /*1fa0*/  ISETP.GT.U32.AND P6, PT, R22, R5, PT ;  /* 0x000000051600720c */ /* 0x000fe20003fc4070 */
[----:B------:R-:W-:-:S02]  /*1fb0*/  IMAD.MOV R0, RZ, RZ, -R0 ;  /* 0x000000ffff007224 */ /* 0x000fc400078e0a00 */
[----:B------:R-:W-:-:S04]  /*1fc0*/  IMAD.HI.U32 R7, R24, R11, RZ ;  /* 0x0000000b18077227 */ /* 0x000fc800078e00ff */
[----:B------:R-:W-:-:S04]  /*1fd0*/  IMAD.HI.U32 R2, R24, R15, RZ ;  /* 0x0000000f18027227 */ /* 0x000fc800078e00ff */
[----:B0-----:R-:W-:Y:S01]  /*1fe0*/  IMAD.MOV.U32 R12, RZ, RZ, R13 ;  /* 0x000000ffff0c7224 */ /* 0x001fe200078e000d */
[C---:B------:R-:W-:Y:S01]  /*1ff0*/  IADD3 R13, R3.reuse, 0x19c, RZ ;  /* 0x0000019c030d7810 */ /* 0x040fe20007ffe0ff */
[----:B------:R-:W-:Y:S02]  /*2000*/  IMAD R0, R22, R0, R9 ;  /* 0x0000000016007224 */ /* 0x000fe400078e0209 */
[----:B------:R-:W-:Y:S02]  /*2010*/  @!P0 IMAD.MOV R12, RZ, RZ, -R12 ;  /* 0x000000ffff0c8224 */ /* 0x000fe400078e0a0c */
[----:B------:R-:W-:Y:S01]  /*2020*/  IMAD.MOV R9, RZ, RZ, -R7 ;  /* 0x000000ffff097224 */ /* 0x000fe200078e0a07 */
[----:B------:R-:W-:Y:S01]  /*2030*/  IADD3 R7, R3, 0x1c0, RZ ;  /* 0x000001c003077810 */ /* 0x000fe20007ffe0ff */
[----:B------:R-:W-:Y:S01]  /*2040*/  @!P4 IMAD.IADD R8, R8, 0x1, -R22 ;  /* 0x000000010808c824 */ /* 0x000fe200078e0a16 */
[----:B------:R0:W-:Y:S01]  /*2050*/  STL [R1+0x1ac], R12 ;  /* 0x0001ac0c01007387 */ /* 0x0001e20000100800 */
[----:B------:R-:W-:Y:S01]  /*2060*/  IMAD.MOV R2, RZ, RZ, -R2 ;  /* 0x000000ffff027224 */ /* 0x000fe200078e0a02 */
[C---:B------:R-:W-:Y:S01]  /*2070*/  ISETP.GT.U32.AND P4, PT, R22.reuse, R0, PT ;  /* 0x000000001600720c */ /* 0x040fe20003f84070 */
[----:B------:R-:W-:Y:S01]  /*2080*/  IMAD R11, R22, R9, R11 ;  /* 0x00000009160b7224 */ /* 0x000fe200078e020b */
[----:B------:R-:W-:Y:S01]  /*2090*/  IABS R18, R7 ;  /* 0x0000000700127213 */ /* 0x000fe20000000000 */
[----:B------:R-:W-:-:S02]  /*20a0*/  @!P6 IMAD.IADD R5, R5, 0x1, -R22 ;  /* 0x000000010505e824 */ /* 0x000fc400078e0a16 */
[C---:B------:R-:W-:Y:S01]  /*20b0*/  IMAD R2, R22.reuse, R2, R15 ;  /* 0x0000000216027224 */ /* 0x040fe200078e020f */
[----:B------:R-:W-:Y:S01]  /*20c0*/  IADD3 R15, R3, 0x1b8, RZ ;  /* 0x000001b8030f7810 */ /* 0x000fe20007ffe0ff */
[----:B------:R-:W-:Y:S01]  /*20d0*/  @!P3 IMAD.MOV R10, RZ, RZ, -R10 ;  /* 0x000000ffff0ab224 */ /* 0x000fe200078e0a0a */
[C---:B------:R-:W-:Y:S01]  /*20e0*/  ISETP.GT.U32.AND P6, PT, R22.reuse, R5, PT ;  /* 0x000000051600720c */ /* 0x040fe20003fc4070 */
[----:B0-----:R-:W-:Y:S01]  /*20f0*/  IMAD.MOV.U32 R12, RZ, RZ, R8 ;  /* 0x000000ffff0c7224 */ /* 0x001fe200078e0008 */
[C---:B------:R-:W-:Y:S02]  /*2100*/  ISETP.GT.U32.AND P0, PT, R22.reuse, R2, PT ;  /* 0x000000021600720c */ /* 0x040fe40003f04070 */
[----:B------:R0:W-:Y:S01]  /*2110*/  STL [R1+0x1a8], R10 ;  /* 0x0001a80a01007387 */ /* 0x0001e20000100800 */
[----:B------:R-:W-:Y:S01]  /*2120*/  @!P1 IMAD.MOV R12, RZ, RZ, -R12 ;  /* 0x000000ffff0c9224 */ /* 0x000fe200078e0a0c */
[----:B------:R-:W-:Y:S01]  /*2130*/  ISETP.GT.U32.AND P1, PT, R22, R11, PT ;  /* 0x0000000b1600720c */ /* 0x000fe20003f24070 */
[----:B------:R-:W-:Y:S01]  /*2140*/  @!P4 IMAD.IADD R0, R0, 0x1, -R22 ;  /* 0x000000010000c824 */ /* 0x000fe200078e0a16 */
[----:B------:R-:W-:-:S02]  /*2150*/  ISETP.GE.AND P3, PT, R4, RZ, PT ;  /* 0x000000ff0400720c */ /* 0x000fc40003f66270 */
[----:B------:R-:W-:Y:S01]  /*2160*/  IADD3 R4, R3, 0x1c4, RZ ;  /* 0x000001c403047810 */ /* 0x000fe20007ffe0ff */
[----:B------:R-:W-:Y:S01]  /*2170*/  STL [R1+0x1a4], R12 ;  /* 0x0001a40c01007387 */ /* 0x000fe20000100800 */
[----:B------:R-:W-:Y:S01]  /*2180*/  ISETP.GT.U32.AND P4, PT, R22, R0, PT ;  /* 0x000000001600720c */ /* 0x000fe20003f84070 */
[--C-:B------:R-:W-:Y:S01]  /*2190*/  @!P6 IMAD.IADD R5, R5, 0x1, -R22.reuse ;  /* 0x000000010505e824 */ /* 0x100fe200078e0a16 */
[----:B------:R-:W-:Y:S01]  /*21a0*/  IABS R17, R4 ;  /* 0x0000000400117213 */ /* 0x000fe20000000000 */
[--C-:B------:R-:W-:Y:S01]  /*21b0*/  @!P0 IMAD.IADD R2, R2, 0x1, -R22.reuse ;  /* 0x0000000102028824 */ /* 0x100fe200078e0a16 */
[----:B------:R-:W-:Y:S01]  /*21c0*/  ISETP.GE.AND P6, PT, R6, RZ, PT ;  /* 0x000000ff0600720c */ /* 0x000fe20003fc6270 */
[----:B0-----:R-:W-:Y:S01]  /*21d0*/  IMAD.MOV.U32 R10, RZ, RZ, R5 ;  /* 0x000000ffff0a7224 */ /* 0x001fe200078e0005 */
[----:B------:R-:W-:Y:S01]  /*21e0*/  IADD3 R6, R3, 0x1bc, RZ ;  /* 0x000001bc03067810 */ /* 0x000fe20007ffe0ff */
[----:B------:R-:W-:Y:S01]  /*21f0*/  @!P1 IMAD.IADD R11, R11, 0x1, -R22 ;  /* 0x000000010b0b9824 */ /* 0x000fe200078e0a16 */
[----:B------:R-:W-:Y:S01]  /*2200*/  ISETP.GT.U32.AND P0, PT, R22, R2, PT ;  /* 0x000000021600720c */ /* 0x000fe20003f04070 */
[----:B------:R-:W-:Y:S01]  /*2210*/  IMAD.HI.U32 R5, R24, R18, RZ ;  /* 0x0000001218057227 */ /* 0x000fe200078e00ff */
[----:B------:R-:W-:-:S02]  /*2220*/  IABS R16, R6 ;  /* 0x0000000600107213 */ /* 0x000fc40000000000 */
[----:B------:R-:W-:Y:S01]  /*2230*/  ISETP.GT.U32.AND P1, PT, R22, R11, PT ;  /* 0x0000000b1600720c */ /* 0x000fe20003f24070 */
[----:B------:R-:W-:Y:S02]  /*2240*/  IMAD.MOV R5, RZ, RZ, -R5 ;  /* 0x000000ffff057224 */ /* 0x000fe400078e0a05 */
[----:B------:R-:W-:-:S04]  /*2250*/  IMAD.HI.U32 R8, R24, R17, RZ ;  /* 0x0000001118087227 */ /* 0x000fc800078e00ff */
[----:B------:R-:W-:Y:S01]  /*2260*/  IMAD R18, R22, R5, R18 ;  /* 0x0000000516127224 */ /* 0x000fe200078e0212 */
[----:B------:R-:W-:Y:S01]  /*2270*/  IADD3 R5, R3, 0x1b0, RZ ;  /* 0x000001b003057810 */ /* 0x000fe20007ffe0ff */
[----:B------:R-:W-:Y:S01]  /*2280*/  @!P2 IMAD.MOV R10, RZ, RZ, -R10 ;  /* 0x000000ffff0aa224 */ /* 0x000fe200078e0a0a */
[----:B------:R-:W-:Y:S01]  /*2290*/  ISETP.GE.AND P2, PT, R4, RZ, PT ;  /* 0x000000ff0400720c */ /* 0x000fe20003f46270 */
[--C-:B------:R-:W-:Y:S01]  /*22a0*/  @!P0 IMAD.IADD R2, R2, 0x1, -R22.reuse ;  /* 0x0000000102028824 */ /* 0x100fe200078e0a16 */
[----:B------:R-:W-:Y:S01]  /*22b0*/  ISETP.GE.AND P0, PT, R7, RZ, PT ;  /* 0x000000ff0700720c */ /* 0x000fe20003f06270 */
[----:B------:R-:W-:Y:S01]  /*22c0*/  @!P1 IMAD.IADD R11, R11, 0x1, -R22 ;  /* 0x000000010b0b9824 */ /* 0x000fe200078e0a16 */
[----:B------:R-:W-:Y:S01]  /*22d0*/  ISETP.GT.U32.AND P1, PT, R22, R18, PT ;  /* 0x000000121600720c */ /* 0x000fe20003f24070 */
[----:B------:R-:W-:Y:S01]  /*22e0*/  IMAD.MOV R7, RZ, RZ, -R8 ;  /* 0x000000ffff077224 */ /* 0x000fe200078e0a08 */
[----:B------:R0:W-:Y:S01]  /*22f0*/  STL [R1+0x1a0], R10 ;  /* 0x0001a00a01007387 */ /* 0x0001e20000100800 */
[----:B------:R-:W-:Y:S01]  /*2300*/  @!P4 IMAD.IADD R0, R0, 0x1, -R22 ;  /* 0x000000010000c824 */ /* 0x000fe200078e0a16 */
[----:B------:R-:W-:Y:S01]  /*2310*/  ISETP.GE.AND P4, PT, R6, RZ, PT ;  /* 0x000000ff0600720c */ /* 0x000fe20003f86270 */
[----:B------:R-:W-:Y:S01]  /*2320*/  IMAD R17, R22, R7, R17 ;  /* 0x0000000716117224 */ /* 0x000fe200078e0211 */
[----:B------:R-:W-:Y:S01]  /*2330*/  IADD3 R7, R3, 0x1b4, RZ ;  /* 0x000001b403077810 */ /* 0x000fe20007ffe0ff */
[----:B------:R-:W-:-:S02]  /*2340*/  IMAD.MOV.U32 R9, RZ, RZ, R0 ;  /* 0x000000ffff097224 */ /* 0x000fc400078e0000 */
[----:B------:R-:W-:Y:S01]  /*2350*/  IMAD.HI.U32 R4, R24, R16, RZ ;  /* 0x0000001018047227 */ /* 0x000fe200078e00ff */
[----:B------:R-:W-:-:S03]  /*2360*/  IABS R14, R7 ;  /* 0x00000007000e7213 */ /* 0x000fc60000000000 */
[----:B0-----:R-:W-:Y:S02]  /*2370*/  IMAD.MOV.U32 R10, RZ, RZ, R2 ;  /* 0x000000ffff0a7224 */ /* 0x001fe400078e0002 */
[----:B------:R-:W-:Y:S01]  /*2380*/  @!P3 IMAD.MOV R9, RZ, RZ, -R9 ;  /* 0x000000ffff09b224 */ /* 0x000fe200078e0a09 */
[----:B------:R-:W-:Y:S01]  /*2390*/  ISETP.GE.AND P3, PT, R15, RZ, PT ;  /* 0x000000ff0f00720c */ /* 0x000fe20003f66270 */
[----:B------:R-:W-:Y:S01]  /*23a0*/  @!P5 IMAD.MOV R10, RZ, RZ, -R10 ;  /* 0x000000ffff0ad224 */ /* 0x000fe200078e0a0a */
[----:B------:R-:W-:Y:S01]  /*23b0*/  ISETP.GT.U32.AND P5, PT, R22, R17, PT ;  /* 0x000000111600720c */ /* 0x000fe20003fa4070 */
[----:B------:R-:W-:Y:S01]  /*23c0*/  @!P1 IMAD.IADD R18, R18, 0x1, -R22 ;  /* 0x0000000112129824 */ /* 0x000fe200078e0a16 */
[----:B------:R-:W-:Y:S01]  /*23d0*/  IABS R15, R15 ;  /* 0x0000000f000f7213 */ /* 0x000fe20000000000 */
[----:B------:R-:W-:Y:S01]  /*23e0*/  IMAD.MOV R4, RZ, RZ, -R4 ;  /* 0x000000ffff047224 */ /* 0x000fe200078e0a04 */
[----:B------:R0:W-:Y:S01]  /*23f0*/  STL [R1+0x19c], R10 ;  /* 0x00019c0a01007387 */ /* 0x0001e20000100800 */
[----:B------:R-:W-:Y:S01]  /*2400*/  IMAD.MOV.U32 R12, RZ, RZ, R11 ;  /* 0x000000ffff0c7224 */ /* 0x000fe200078e000b */
[C---:B------:R-:W-:Y:S01]  /*2410*/  ISETP.GT.U32.AND P1, PT, R22.reuse, R18, PT ;  /* 0x000000121600720c */ /* 0x040fe20003f24070 */
[----:B------:R-:W-:Y:S01]  /*2420*/  IMAD R16, R22, R4, R16 ;  /* 0x0000000416107224 */ /* 0x000fe200078e0210 */
[C---:B------:R-:W-:Y:S01]  /*2430*/  IADD3 R4, R3.reuse, 0x1ac, RZ ;  /* 0x000001ac03047810 */ /* 0x040fe20007ffe0ff */
[----:B------:R-:W-:Y:S01]  /*2440*/  IMAD.HI.U32 R8, R24, R15, RZ ;  /* 0x0000000f18087227 */ /* 0x000fe200078e00ff */
[----:B------:R1:W-:Y:S01]  /*2450*/  STL [R1+0x198], R9 ;  /* 0x0001980901007387 */ /* 0x0003e20000100800 */
[----:B------:R-:W-:-:S02]  /*2460*/  IADD3 R11, R3, 0x1a4, RZ ;  /* 0x000001a4030b7810 */ /* 0x000fc40007ffe0ff */
[----:B------:R-:W-:Y:S01]  /*2470*/  IMAD.MOV R8, RZ, RZ, -R8 ;  /* 0x000000ffff087224 */ /* 0x000fe200078e0a08 */
[----:B0-----:R-:W-:Y:S01]  /*2480*/  IABS R10, R5 ;  /* 0x00000005000a7213 */ /* 0x001fe20000000000 */
[----:B------:R-:W-:Y:S01]  /*2490*/  @!P6 IMAD.MOV R12, RZ, RZ, -R12 ;  /* 0x000000ffff0ce224 */ /* 0x000fe200078e0a0c */
[----:B------:R-:W-:Y:S01]  /*24a0*/  ISETP.GT.U32.AND P6, PT, R22, R16, PT ;  /* 0x000000101600720c */ /* 0x000fe20003fc4070 */
[----:B------:R-:W-:Y:S02]  /*24b0*/  @!P5 IMAD.IADD R17, R17, 0x1, -R22 ;  /* 0x000000011111d824 */ /* 0x000fe400078e0a16 */
[----:B------:R-:W-:Y:S01]  /*24c0*/  IMAD.HI.U32 R6, R24, R14, RZ ;  /* 0x0000000e18067227 */ /* 0x000fe200078e00ff */
[----:B-1----:R-:W-:Y:S01]  /*24d0*/  IABS R9, R4 ;  /* 0x0000000400097213 */ /* 0x002fe20000000000 */
[----:B------:R0:W-:Y:S01]  /*24e0*/  STL [R1+0x194], R12 ;  /* 0x0001940c01007387 */ /* 0x0001e20000100800 */
[C---:B------:R-:W-:Y:S01]  /*24f0*/  ISETP.GT.U32.AND P5, PT, R22.reuse, R17, PT ;  /* 0x000000111600720c */ /* 0x040fe20003fa4070 */
[----:B------:R-:W-:-:S02]  /*2500*/  IMAD R15, R22, R8, R15 ;  /* 0x00000008160f7224 */ /* 0x000fc400078e020f */
[----:B------:R-:W-:Y:S02]  /*2510*/  IMAD.MOV R6, RZ, RZ, -R6 ;  /* 0x000000ffff067224 */ /* 0x000fe400078e0a06 */
[----:B------:R-:W-:Y:S01]  /*2520*/  @!P1 IMAD.IADD R18, R18, 0x1, -R22 ;  /* 0x0000000112129824 */ /* 0x000fe200078e0a16 */
[C---:B------:R-:W-:Y:S01]  /*2530*/  ISETP.GT.U32.AND P1, PT, R22.reuse, R15, PT ;  /* 0x0000000f1600720c */ /* 0x040fe20003f24070 */
[----:B------:R-:W-:Y:S02]  /*2540*/  IMAD R14, R22, R6, R14 ;  /* 0x00000006160e7224 */ /* 0x000fe400078e020e */
[----:B------:R-:W-:Y:S01]  /*2550*/  IMAD.HI.U32 R0, R24, R9, RZ ;  /* 0x0000000918007227 */ /* 0x000fe200078e00ff */
[----:B0-----:R-:W-:-:S03]  /*2560*/  IADD3 R12, R3, 0x1a0, RZ ;  /* 0x000001a0030c7810 */ /* 0x001fc60007ffe0ff */
[----:B------:R-:W-:Y:S01]  /*2570*/  @!P6 IMAD.IADD R16, R16, 0x1, -R22 ;  /* 0x000000011010e824 */ /* 0x000fe200078e0a16 */
[C---:B------:R-:W-:Y:S01]  /*2580*/  ISETP.GT.U32.AND P6, PT, R22.reuse, R14, PT ;  /* 0x0000000e1600720c */ /* 0x040fe20003fc4070 */
[----:B------:R-:W-:Y:S01]  /*2590*/  IMAD.MOV R0, RZ, RZ, -R0 ;  /* 0x000000ffff007224 */ /* 0x000fe200078e0a00 */
[----:B------:R-:W-:Y:S01]  /*25a0*/  IABS R6, R12 ;  /* 0x0000000c00067213 */ /* 0x000fe20000000000 */
[--C-:B------:R-:W-:Y:S01]  /*25b0*/  @!P5 IMAD.IADD R17, R17, 0x1, -R22.reuse ;  /* 0x000000011111d824 */ /* 0x100fe200078e0a16 */
[----:B------:R-:W-:Y:S01]  /*25c0*/  ISETP.GE.AND P5, PT, R7, RZ, PT ;  /* 0x000000ff0700720c */ /* 0x000fe20003fa6270 */
[C---:B------:R-:W-:Y:S01]  /*25d0*/  IMAD R9, R22.reuse, R0, R9 ;  /* 0x0000000016097224 */ /* 0x040fe200078e0209 */
[----:B------:R-:W-:Y:S01]  /*25e0*/  IADD3 R0, R3, 0x1a8, RZ ;  /* 0x000001a803007810 */ /* 0x000fe20007ffe0ff */
[----:B------:R-:W-:Y:S01]  /*25f0*/  @!P1 IMAD.IADD R15, R15, 0x1, -R22 ;  /* 0x000000010f0f9824 */ /* 0x000fe200078e0a16 */
[----:B------:R-:W-:Y:S01]  /*2600*/  ISETP.GT.U32.AND P1, PT, R22, R16, PT ;  /* 0x000000101600720c */ /* 0x000fe20003f24070 */
[----:B------:R-:W-:Y:S01]  /*2610*/  IMAD.MOV.U32 R20, RZ, RZ, R17 ;  /* 0x000000ffff147224 */ /* 0x000fe200078e0011 */
[----:B------:R-:W-:Y:S01]  /*2620*/  IABS R8, R0 ;  /* 0x0000000000087213 */ /* 0x000fe20000000000 */
[----:B------:R-:W-:Y:S01]  /*2630*/  IMAD.HI.U32 R2, R24, R10, RZ ;  /* 0x0000000a18027227 */ /* 0x000fe200078e00ff */
[----:B------:R-:W-:-:S03]  /*2640*/  IABS R7, R11 ;  /* 0x0000000b00077213 */ /* 0x000fc60000000000 */
[----:B------:R-:W-:Y:S02]  /*2650*/  @!P6 IMAD.IADD R14, R14, 0x1, -R22 ;  /* 0x000000010e0ee824 */ /* 0x000fe400078e0a16 */
[----:B------:R-:W-:Y:S01]  /*2660*/  @!P2 IMAD.MOV R20, RZ, RZ, -R20 ;  /* 0x000000ffff14a224 */ /* 0x000fe200078e0a14 */
[----:B------:R-:W-:Y:S01]  /*2670*/  ISETP.GT.U32.AND P2, PT, R22, R15, PT ;  /* 0x0000000f1600720c */ /* 0x000fe20003f44070 */
[----:B------:R-:W-:Y:S01]  /*2680*/  IMAD.HI.U32 R17, R24, R8, RZ ;  /* 0x0000000818117227 */ /* 0x000fe200078e00ff */
[----:B------:R-:W-:Y:S02]  /*2690*/  ISETP.GT.U32.AND P6, PT, R22, R14, PT ;  /* 0x0000000e1600720c */ /* 0x000fe40003fc4070 */
[----:B------:R-:W-:Y:S01]  /*26a0*/  STL [R1+0x190], R20 ;  /* 0x0001901401007387 */ /* 0x000fe20000100800 */
[----:B------:R-:W-:Y:S02]  /*26b0*/  IMAD.MOV R2, RZ, RZ, -R2 ;  /* 0x000000ffff027224 */ /* 0x000fe400078e0a02 */
[----:B------:R-:W-:-:S04]  /*26c0*/  IMAD.HI.U32 R19, R24, R7, RZ ;  /* 0x0000000718137227 */ /* 0x000fc800078e00ff */
[----:B------:R-:W-:Y:S02]  /*26d0*/  IMAD.MOV R17, RZ, RZ, -R17 ;  /* 0x000000ffff117224 */ /* 0x000fe400078e0a11 */
[----:B------:R-:W-:Y:S01]  /*26e0*/  @!P1 IMAD.IADD R16, R16, 0x1, -R22 ;  /* 0x0000000110109824 */ /* 0x000fe200078e0a16 */
[C---:B------:R-:W-:Y:S01]  /*26f0*/  ISETP.GT.U32.AND P1, PT, R22.reuse, R9, PT ;  /* 0x000000091600720c */ /* 0x040fe20003f24070 */
[C---:B------:R-:W-:Y:S01]  /*2700*/  IMAD R10, R22.reuse, R2, R10 ;  /* 0x00000002160a7224 */ /* 0x040fe200078e020a */
[----:B------:R-:W-:Y:S01]  /*2710*/  IABS R2, R13 ;  /* 0x0000000d00027213 */ /* 0x000fe20000000000 */
[----:B------:R-:W-:Y:S02]  /*2720*/  IMAD.MOV R19, RZ, RZ, -R19 ;  /* 0x000000ffff137224 */ /* 0x000fe400078e0a13 */
[C---:B------:R-:W-:Y:S02]  /*2730*/  IMAD R8, R22.reuse, R17, R8 ;  /* 0x0000001116087224 */ /* 0x040fe400078e0208 */
[----:B------:R-:W-:Y:S01]  /*2740*/  @!P0 IMAD.MOV R18, RZ, RZ, -R18 ;  /* 0x000000ffff128224 */ /* 0x000fe200078e0a12 */
[C---:B------:R-:W-:Y:S01]  /*2750*/  ISETP.GT.U32.AND P0, PT, R22.reuse, R10, PT ;  /* 0x0000000a1600720c */ /* 0x040fe20003f04070 */
[----:B------:R-:W-:-:S02]  /*2760*/  IMAD R7, R22, R19, R7 ;  /* 0x0000001316077224 */ /* 0x000fc400078e0207 */
[--C-:B------:R-:W-:Y:S01]  /*2770*/  @!P2 IMAD.IADD R15, R15, 0x1, -R22.reuse ;  /* 0x000000010f0fa824 */ /* 0x100fe200078e0a16 */
[----:B------:R-:W-:Y:S01]  /*2780*/  ISETP.GT.U32.AND P2, PT, R22, R8, PT ;  /* 0x000000081600720c */ /* 0x000fe20003f44070 */
[--C-:B------:R-:W-:Y:S01]  /*2790*/  @!P6 IMAD.IADD R14, R14, 0x1, -R22.reuse ;  /* 0x000000010e0ee824 */ /* 0x100fe200078e0a16 */
[----:B------:R-:W-:Y:S01]  /*27a0*/  ISETP.GT.U32.AND P6, PT, R22, R7, PT ;  /* 0x000000071600720c */ /* 0x000fe20003fc4070 */
[----:B------:R-:W-:Y:S01]  /*27b0*/  @!P1 IMAD.IADD R9, R9, 0x1, -R22 ;  /* 0x0000000109099824 */ /* 0x000fe200078e0a16 */
[----:B------:R0:W-:Y:S01]  /*27c0*/  STL [R1+0x18c], R18 ;  /* 0x00018c1201007387 */ /* 0x0001e20000100800 */
[----:B------:R-:W-:Y:S01]  /*27d0*/  IMAD.MOV.U32 R21, RZ, RZ, R16 ;  /* 0x000000ffff157224 */ /* 0x000fe200078e0010 */
[----:B------:R-:W-:Y:S01]  /*27e0*/  ISETP.GE.AND P1, PT, R4, RZ, PT ;  /* 0x000000ff0400720c */ /* 0x000fe20003f26270 */
[----:B------:R-:W-:-:S04]  /*27f0*/  IMAD.HI.U32 R17, R24, R6, RZ ;  /* 0x0000000618117227 */ /* 0x000fc800078e00ff */
[----:B------:R-:W-:Y:S01]  /*2800*/  @!P4 IMAD.MOV R21, RZ, RZ, -R21 ;  /* 0x000000ffff15c224 */ /* 0x000fe200078e0a15 */
[----:B------:R-:W-:Y:S01]  /*2810*/  ISETP.GT.U32.AND P4, PT, R22, R9, PT ;  /* 0x000000091600720c */ /* 0x000fe20003f84070 */
[--C-:B------:R-:W-:Y:S01]  /*2820*/  @!P0 IMAD.IADD R10, R10, 0x1, -R22.reuse ;  /* 0x000000010a0a8824 */ /* 0x100fe200078e0a16 */
[----:B------:R-:W-:Y:S01]  /*2830*/  ISETP.GE.AND P0, PT, R5, RZ, PT ;  /* 0x000000ff0500720c */ /* 0x000fe20003f06270 */
[----:B0-----:R-:W-:Y:S01]  /*2840*/  IMAD.HI.U32 R18, R24, R2, RZ ;  /* 0x0000000218127227 */ /* 0x001fe200078e00ff */
[----:B------:R-:W-:Y:S01]  /*2850*/  IADD3 R5, R3, 0x194, RZ ;  /* 0x0000019403057810 */ /* 0x000fe20007ffe0ff */
[----:B------:R-:W-:Y:S02]  /*2860*/  STL [R1+0x188], R21 ;  /* 0x0001881501007387 */ /* 0x000fe40000100800 */
[----:B------:R-:W-:Y:S01]  /*2870*/  @!P2 IMAD.IADD R8, R8, 0x1, -R22 ;  /* 0x000000010808a824 */ /* 0x000fe200078e0a16 */
[----:B------:R-:W-:Y:S01]  /*2880*/  ISETP.GT.U32.AND P2, PT, R22, R10, PT ;  /* 0x0000000a1600720c */ /* 0x000fe20003f44070 */
[----:B------:R-:W-:-:S02]  /*2890*/  IMAD.MOV R18, RZ, RZ, -R18 ;  /* 0x000000ffff127224 */ /* 0x000fc400078e0a12 */
[----:B------:R-:W-:Y:S01]  /*28a0*/  IMAD.MOV.U32 R20, RZ, RZ, R15 ;  /* 0x000000ffff147224 */ /* 0x000fe200078e000f */
[----:B------:R-:W-:Y:S01]  /*28b0*/  IABS R15, R5 ;  /* 0x00000005000f7213 */ /* 0x000fe20000000000 */
[----:B------:R-:W-:Y:S01]  /*28c0*/  @!P6 IMAD.IADD R7, R7, 0x1, -R22 ;  /* 0x000000010707e824 */ /* 0x000fe200078e0a16 */
[C---:B------:R-:W-:Y:S01]  /*28d0*/  ISETP.GT.U32.AND P6, PT, R22.reuse, R8, PT ;  /* 0x000000081600720c */ /* 0x040fe20003fc4070 */
[----:B------:R-:W-:Y:S02]  /*28e0*/  IMAD.MOV R17, RZ, RZ, -R17 ;  /* 0x000000ffff117224 */ /* 0x000fe400078e0a11 */
[C---:B------:R-:W-:Y:S02]  /*28f0*/  IMAD R2, R22.reuse, R18, R2 ;  /* 0x0000001216027224 */ /* 0x040fe400078e0202 */
[----:B------:R-:W-:Y:S01]  /*2900*/  @!P3 IMAD.MOV R20, RZ, RZ, -R20 ;  /* 0x000000ffff14b224 */ /* 0x000fe200078e0a14 */
[C---:B------:R-:W-:Y:S01]  /*2910*/  ISETP.GT.U32.AND P3, PT, R22.reuse, R7, PT ;  /* 0x000000071600720c */ /* 0x040fe20003f64070 */
[C---:B------:R-:W-:Y:S01]  /*2920*/  IMAD R4, R22.reuse, R17, R6 ;  /* 0x0000001116047224 */ /* 0x040fe200078e0206 */
[----:B------:R-:W-:Y:S01]  /*2930*/  IADD3 R6, R3, 0x198, RZ ;  /* 0x0000019803067810 */ /* 0x000fe20007ffe0ff */
[----:B------:R-:W-:Y:S01]  /*2940*/  @!P4 IMAD.IADD R9, R9, 0x1, -R22 ;  /* 0x000000010909c824 */ /* 0x000fe200078e0a16 */
[----:B------:R-:W-:Y:S01]  /*2950*/  ISETP.GT.U32.AND P4, PT, R22, R2, PT ;  /* 0x000000021600720c */ /* 0x000fe20003f84070 */
[----:B------:R-:W-:Y:S01]  /*2960*/  IMAD.MOV.U32 R16, RZ, RZ, R14 ;  /* 0x000000ffff107224 */ /* 0x000fe200078e000e */
[----:B------:R-:W-:Y:S01]  /*2970*/  IABS R14, R6 ;  /* 0x00000006000e7213 */ /* 0x000fe20000000000 */
[----:B------:R-:W-:Y:S01]  /*2980*/  @!P2 IMAD.IADD R10, R10, 0x1, -R22 ;  /* 0x000000010a0aa824 */ /* 0x000fe200078e0a16 */
[----:B------:R-:W-:Y:S01]  /*2990*/  ISETP.GE.AND P2, PT, R0, RZ, PT ;  /* 0x000000ff0000720c */ /* 0x000fe20003f46270 */
[----:B------:R-:W-:Y:S01]  /*29a0*/  @!P5 IMAD.MOV R16, RZ, RZ, -R16 ;  /* 0x000000ffff10d224 */ /* 0x000fe200078e0a10 */
[----:B------:R-:W-:Y:S01]  /*29b0*/  ISETP.GT.U32.AND P5, PT, R22, R4, PT ;  /* 0x000000041600720c */ /* 0x000fe20003fa4070 */
[----:B------:R-:W-:Y:S01]  /*29c0*/  @!P6 IMAD.IADD R8, R8, 0x1, -R22 ;  /* 0x000000010808e824 */ /* 0x000fe200078e0a16 */
[----:B------:R-:W-:Y:S01]  /*29d0*/  ISETP.GE.AND P6, PT, R11, RZ, PT ;  /* 0x000000ff0b00720c */ /* 0x000fe20003fc6270 */
[----:B------:R-:W-:Y:S01]  /*29e0*/  IMAD.MOV.U32 R0, RZ, RZ, R15 ;  /* 0x000000ffff007224 */ /* 0x000fe200078e000f */
[----:B------:R-:W-:Y:S01]  /*29f0*/  STL [R1+0x184], R20 ;  /* 0x0001841401007387 */ /* 0x000fe20000100800 */
[----:B------:R-:W-:-:S03]  /*2a00*/  IMAD.HI.U32 R11, R24, R14, RZ ;  /* 0x0000000e180b7227 */ /* 0x000fc600078e00ff */
[----:B------:R0:W-:Y:S01]  /*2a10*/  STL [R1+0x180], R16 ;  /* 0x0001801001007387 */ /* 0x0001e20000100800 */
[----:B------:R-:W-:Y:S01]  /*2a20*/  @!P3 IMAD.IADD R7, R7, 0x1, -R22 ;  /* 0x000000010707b824 */ /* 0x000fe200078e0a16 */
[----:B------:R-:W-:Y:S01]  /*2a30*/  ISETP.GE.AND P3, PT, R12, RZ, PT ;  /* 0x000000ff0c00720c */ /* 0x000fe20003f66270 */
[----:B------:R-:W-:-:S04]  /*2a40*/  IMAD.HI.U32 R12, R24, R0, RZ ;  /* 0x00000000180c7227 */ /* 0x000fc800078e00ff */
[----:B------:R-:W-:Y:S02]  /*2a50*/  IMAD.MOV R11, RZ, RZ, -R11 ;  /* 0x000000ffff0b7224 */ /* 0x000fe400078e0a0b */
[----:B------:R-:W-:Y:S01]  /*2a60*/  @!P4 IMAD.IADD R2, R2, 0x1, -R22 ;  /* 0x000000010202c824 */ /* 0x000fe200078e0a16 */
[----:B------:R-:W-:Y:S01]  /*2a70*/  ISETP.GE.AND P4, PT, R6, RZ, PT ;  /* 0x000000ff0600720c */ /* 0x000fe20003f86270 */
[----:B------:R-:W-:Y:S02]  /*2a80*/  IMAD.MOV.U32 R17, RZ, RZ, R10 ;  /* 0x000000ffff117224 */ /* 0x000fe400078e000a */
[----:B------:R-:W-:Y:S02]  /*2a90*/  IMAD.MOV R10, RZ, RZ, -R12 ;  /* 0x000000ffff0a7224 */ /* 0x000fe400078e0a0c */
[----:B------:R-:W-:Y:S02]  /*2aa0*/  IMAD R6, R22, R11, R14 ;  /* 0x0000000b16067224 */ /* 0x000fe400078e020e */
[----:B------:R-:W-:Y:S01]  /*2ab0*/  @!P5 IMAD.IADD R4, R4, 0x1, -R22 ;  /* 0x000000010404d824 */ /* 0x000fe200078e0a16 */
[----:B------:R-:W-:Y:S01]  /*2ac0*/  ISETP.GE.AND P5, PT, R13, RZ, PT ;  /* 0x000000ff0d00720c */ /* 0x000fe20003fa6270 */
[----:B0-----:R-:W-:-:S02]  /*2ad0*/  IMAD.MOV.U32 R16, RZ, RZ, R9 ;  /* 0x000000ffff107224 */ /* 0x001fc400078e0009 */
[C---:B------:R-:W-:Y:S01]  /*2ae0*/  IMAD R0, R22.reuse, R10, R0 ;  /* 0x0000000a16007224 */ /* 0x040fe200078e0200 */
[C---:B------:R-:W-:Y:S01]  /*2af0*/  IADD3 R10, R3.reuse, 0x188, RZ ;  /* 0x00000188030a7810 */ /* 0x040fe20007ffe0ff */
[----:B------:R-:W-:Y:S01]  /*2b00*/  IMAD.MOV.U32 R9, RZ, RZ, R7 ;  /* 0x000000ffff097224 */ /* 0x000fe200078e0007 */
[----:B------:R-:W-:Y:S01]  /*2b10*/  IADD3 R7, R3, 0x18c, RZ ;  /* 0x0000018c03077810 */ /* 0x000fe20007ffe0ff */
[----:B------:R-:W-:Y:S01]  /*2b20*/  @!P2 IMAD.MOV R8, RZ, RZ, -R8 ;  /* 0x000000ffff08a224 */ /* 0x000fe200078e0a08 */
[C---:B------:R-:W-:Y:S01]  /*2b30*/  ISETP.GT.U32.AND P2, PT, R22.reuse, R6, PT ;  /* 0x000000061600720c */ /* 0x040fe20003f44070 */
[----:B------:R-:W-:Y:S01]  /*2b40*/  @!P0 IMAD.MOV R17, RZ, RZ, -R17 ;  /* 0x000000ffff118224 */ /* 0x000fe200078e0a11 */
[C---:B------:R-:W-:Y:S01]  /*2b50*/  ISETP.GT.U32.AND P0, PT, R22.reuse, R4, PT ;  /* 0x000000041600720c */ /* 0x040fe20003f04070 */
[----:B------:R-:W-:Y:S01]  /*2b60*/  @!P1 IMAD.MOV R16, RZ, RZ, -R16 ;  /* 0x000000ffff109224 */ /* 0x000fe200078e0a10 */
[C---:B------:R-:W-:Y:S01]  /*2b70*/  ISETP.GT.U32.AND P1, PT, R22.reuse, R2, PT ;  /* 0x000000021600720c */ /* 0x040fe20003f24070 */
[----:B------:R-:W-:Y:S01]  /*2b80*/  @!P6 IMAD.MOV R9, RZ, RZ, -R9 ;  /* 0x000000ffff09e224 */ /* 0x000fe200078e0a09 */
[----:B------:R-:W-:Y:S01]  /*2b90*/  ISETP.GT.U32.AND P6, PT, R22, R0, PT ;  /* 0x000000001600720c */ /* 0x000fe20003fc4070 */
[----:B------:R-:W-:Y:S04]  /*2ba0*/  STL [R1+0x17c], R17 ;  /* 0x00017c1101007387 */ /* 0x000fe80000100800 */
[----:B------:R0:W-:Y:S02]  /*2bb0*/  STL [R1+0x178], R16 ;  /* 0x0001781001007387 */ /* 0x0001e40000100800 */
[--C-:B------:R-:W-:Y:S01]  /*2bc0*/  @!P2 IMAD.IADD R6, R6, 0x1, -R22.reuse ;  /* 0x000000010606a824 */ /* 0x100fe200078e0a16 */
[----:B------:R-:W-:Y:S01]  /*2bd0*/  ISETP.GE.AND P2, PT, R7, RZ, PT ;  /* 0x000000ff0700720c */ /* 0x000fe20003f46270 */
[----:B------:R1:W-:Y:S01]  /*2be0*/  STL [R1+0x174], R8 ;  /* 0x0001740801007387 */ /* 0x0003e20000100800 */
[--C-:B------:R-:W-:Y:S01]  /*2bf0*/  @!P0 IMAD.IADD R4, R4, 0x1, -R22.reuse ;  /* 0x0000000104048824 */ /* 0x100fe200078e0a16 */
[----:B------:R-:W-:Y:S01]  /*2c00*/  ISETP.GE.AND P0, PT, R5, RZ, PT ;  /* 0x000000ff0500720c */ /* 0x000fe20003f06270 */
[--C-:B------:R-:W-:Y:S01]  /*2c10*/  @!P1 IMAD.IADD R2, R2, 0x1, -R22.reuse ;  /* 0x0000000102029824 */ /* 0x100fe200078e0a16 */
[----:B------:R-:W-:Y:S01]  /*2c20*/  IABS R5, R7 ;  /* 0x0000000700057213 */ /* 0x000fe20000000000 */
[----:B------:R-:W-:Y:S01]  /*2c30*/  @!P6 IMAD.IADD R0, R0, 0x1, -R22 ;  /* 0x000000010000e824 */ /* 0x000fe200078e0a16 */
[----:B------:R-:W-:Y:S01]  /*2c40*/  ISETP.GT.U32.AND P6, PT, R22, R6, PT ;  /* 0x000000061600720c */ /* 0x000fe20003fc4070 */
[----:B------:R2:W-:Y:S01]  /*2c50*/  STL [R1+0x170], R9 ;  /* 0x0001700901007387 */ /* 0x0005e20000100800 */
[----:B0-----:R-:W-:-:S02]  /*2c60*/  IADD3 R16, R3, 0x178, RZ ;  /* 0x0000017803107810 */ /* 0x001fc40007ffe0ff */
[----:B-1----:R-:W-:-:S04]  /*2c70*/  IADD3 R8, R3, 0x190, RZ ;  /* 0x0000019003087810 */ /* 0x002fc80007ffe0ff */
[----:B------:R-:W-:Y:S02]  /*2c80*/  IABS R11, R8 ;  /* 0x00000008000b7213 */ /* 0x000fe40000000000 */
[----:B------:R-:W-:Y:S01]  /*2c90*/  ISETP.GE.AND P1, PT, R8, RZ, PT ;  /* 0x000000ff0800720c */ /* 0x000fe20003f26270 */
[----:B------:R-:W-:Y:S02]  /*2ca0*/  IMAD.MOV.U32 R8, RZ, RZ, R2 ;  /* 0x000000ffff087224 */ /* 0x000fe400078e0002 */
[----:B------:R-:W-:-:S04]  /*2cb0*/  IMAD.HI.U32 R7, R24, R11, RZ ;  /* 0x0000000b18077227 */ /* 0x000fc800078e00ff */
[----:B------:R-:W-:Y:S01]  /*2cc0*/  IMAD.MOV R2, RZ, RZ, -R7 ;  /* 0x000000ffff027224 */ /* 0x000fe200078e0a07 */
[C---:B------:R-:W-:Y:S01]  /*2cd0*/  IADD3 R7, R3.reuse, 0x184, RZ ;  /* 0x0000018403077810 */ /* 0x040fe20007ffe0ff */
[----:B--2---:R-:W-:Y:S02]  /*2ce0*/  IMAD.MOV.U32 R9, RZ, RZ, R4 ;  /* 0x000000ffff097224 */ /* 0x004fe400078e0004 */
[----:B------:R-:W-:Y:S01]  /*2cf0*/  IMAD R11, R22, R2, R11 ;  /* 0x00000002160b7224 */ /* 0x000fe200078e020b */
[----:B------:R-:W-:Y:S01]  /*2d00*/  IADD3 R2, R3, 0x17c, RZ ;  /* 0x0000017c03027810 */ /* 0x000fe20007ffe0ff */
[----:B------:R-:W-:-:S04]  /*2d10*/  IMAD.HI.U32 R4, R24, R5, RZ ;  /* 0x0000000518047227 */ /* 0x000fc800078e00ff */
[----:B------:R-:W-:Y:S01]  /*2d20*/  @!P6 IMAD.IADD R6, R6, 0x1, -R22 ;  /* 0x000000010606e824 */ /* 0x000fe200078e0a16 */
[C---:B------:R-:W-:Y:S01]  /*2d30*/  ISETP.GT.U32.AND P6, PT, R22.reuse, R11, PT ;  /* 0x0000000b1600720c */ /* 0x040fe20003fc4070 */
[----:B------:R-:W-:Y:S01]  /*2d40*/  @!P3 IMAD.MOV R9, RZ, RZ, -R9 ;  /* 0x000000ffff09b224 */ /* 0x000fe200078e0a09 */
[C---:B------:R-:W-:Y:S01]  /*2d50*/  ISETP.GT.U32.AND P3, PT, R22.reuse, R0, PT ;  /* 0x000000001600720c */ /* 0x040fe20003f64070 */
[----:B------:R-:W-:Y:S02]  /*2d60*/  IMAD.MOV R4, RZ, RZ, -R4 ;  /* 0x000000ffff047224 */ /* 0x000fe400078e0a04 */
[----:B------:R-:W-:Y:S01]  /*2d70*/  IMAD.MOV.U32 R12, RZ, RZ, R6 ;  /* 0x000000ffff0c7224 */ /* 0x000fe200078e0006 */
[----:B------:R0:W-:Y:S01]  /*2d80*/  STL [R1+0x16c], R9 ;  /* 0x00016c0901007387 */ /* 0x0001e20000100800 */
[----:B------:R-:W-:Y:S02]  /*2d90*/  IMAD R4, R22, R4, R5 ;  /* 0x0000000416047224 */ /* 0x000fe400078e0205 */
[----:B------:R-:W-:-:S02]  /*2da0*/  @!P4 IMAD.MOV R12, RZ, RZ, -R12 ;  /* 0x000000ffff0cc224 */ /* 0x000fc400078e0a0c */
[----:B------:R-:W-:Y:S01]  /*2db0*/  @!P5 IMAD.MOV R8, RZ, RZ, -R8 ;  /* 0x000000ffff08d224 */ /* 0x000fe200078e0a08 */
[----:B------:R-:W-:Y:S01]  /*2dc0*/  ISETP.GT.U32.AND P4, PT, R22, R4, PT ;  /* 0x000000041600720c */ /* 0x000fe20003f84070 */
[--C-:B------:R-:W-:Y:S01]  /*2dd0*/  @!P6 IMAD.IADD R11, R11, 0x1, -R22.reuse ;  /* 0x000000010b0be824 */ /* 0x100fe200078e0a16 */
[----:B------:R-:W-:Y:S01]  /*2de0*/  ISETP.GE.AND P5, PT, R10, RZ, PT ;  /* 0x000000ff0a00720c */ /* 0x000fe20003fa6270 */
[----:B------:R-:W-:Y:S01]  /*2df0*/  @!P3 IMAD.IADD R0, R0, 0x1, -R22 ;  /* 0x000000010000b824 */ /* 0x000fe200078e0a16 */
[----:B------:R-:W-:Y:S01]  /*2e00*/  IABS R10, R10 ;  /* 0x0000000a000a7213 */ /* 0x000fe20000000000 */
[----:B------:R1:W-:Y:S01]  /*2e10*/  STL [R1+0x168], R8 ;  /* 0x0001680801007387 */ /* 0x0003e20000100800 */
[----:B------:R-:W-:Y:S02]  /*2e20*/  ISETP.GT.U32.AND P6, PT, R22, R11, PT ;  /* 0x0000000b1600720c */ /* 0x000fe40003fc4070 */
[----:B0-----:R-:W-:Y:S01]  /*2e30*/  IADD3 R9, R3, 0x180, RZ ;  /* 0x0000018003097810 */ /* 0x001fe20007ffe0ff */
[----:B------:R-:W-:Y:S01]  /*2e40*/  IMAD.HI.U32 R5, R24, R10, RZ ;  /* 0x0000000a18057227 */ /* 0x000fe200078e00ff */
[----:B------:R-:W-:Y:S01]  /*2e50*/  STL [R1+0x164], R12 ;  /* 0x0001640c01007387 */ /* 0x000fe20000100800 */
[----:B------:R-:W-:-:S02]  /*2e60*/  ISETP.GE.AND P3, PT, R7, RZ, PT ;  /* 0x000000ff0700720c */ /* 0x000fc40003f66270 */
[----:B------:R-:W-:Y:S01]  /*2e70*/  IMAD.MOV R5, RZ, RZ, -R5 ;  /* 0x000000ffff057224 */ /* 0x000fe200078e0a05 */
[----:B------:R-:W-:Y:S01]  /*2e80*/  IABS R7, R7 ;  /* 0x0000000700077213 */ /* 0x000fe20000000000 */
[----:B-1----:R-:W-:Y:S02]  /*2e90*/  IMAD.MOV.U32 R8, RZ, RZ, R0 ;  /* 0x000000ffff087224 */ /* 0x002fe400078e0000 */
[----:B------:R-:W-:Y:S02]  /*2ea0*/  @!P4 IMAD.IADD R4, R4, 0x1, -R22 ;  /* 0x000000010404c824 */ /* 0x000fe400078e0a16 */
[----:B------:R-:W-:Y:S01]  /*2eb0*/  @!P0 IMAD.MOV R8, RZ, RZ, -R8 ;  /* 0x000000ffff088224 */ /* 0x000fe200078e0a08 */
[----:B------:R-:W-:Y:S01]  /*2ec0*/  ISETP.GE.AND P0, PT, R9, RZ, PT ;  /* 0x000000ff0900720c */ /* 0x000fe20003f06270 */
[C---:B------:R-:W-:Y:S01]  /*2ed0*/  IMAD R10, R22.reuse, R5, R10 ;  /* 0x00000005160a7224 */ /* 0x040fe200078e020a */
[----:B------:R-:W-:Y:S01]  /*2ee0*/  IABS R9, R9 ;  /* 0x0000000900097213 */ /* 0x000fe20000000000 */
[----:B------:R-:W-:Y:S01]  /*2ef0*/  @!P6 IMAD.IADD R11, R11, 0x1, -R22 ;  /* 0x000000010b0be824 */ /* 0x000fe200078e0a16 */
[----:B------:R0:W-:Y:S01]  /*2f00*/  STL [R1+0x160], R8 ;  /* 0x0001600801007387 */ /* 0x0001e20000100800 */
[----:B------:R-:W-:Y:S01]  /*2f10*/  ISETP.GT.U32.AND P4, PT, R22, R4, PT ;  /* 0x000000041600720c */ /* 0x000fe20003f84070 */
[----:B------:R-:W-:Y:S01]  /*2f20*/  IMAD.HI.U32 R0, R24, R7, RZ ;  /* 0x0000000718007227 */ /* 0x000fe200078e00ff */
[----:B------:R-:W-:-:S03]  /*2f30*/  ISETP.GT.U32.AND P6, PT, R22, R10, PT ;  /* 0x0000000a1600720c */ /* 0x000fc60003fc4070 */
[----:B------:R-:W-:Y:S01]  /*2f40*/  IMAD.HI.U32 R5, R24, R9, RZ ;  /* 0x0000000918057227 */ /* 0x000fe200078e00ff */
[----:B0-----:R-:W-:-:S03]  /*2f50*/  IABS R8, R2 ;  /* 0x0000000200087213 */ /* 0x001fc60000000000 */
[----:B------:R-:W-:Y:S02]  /*2f60*/  IMAD.MOV R5, RZ, RZ, -R5 ;  /* 0x000000ffff057224 */ /* 0x000fe400078e0a05 */
[----:B------:R-:W-:Y:S02]  /*2f70*/  IMAD.MOV R0, RZ, RZ, -R0 ;  /* 0x000000ffff007224 */ /* 0x000fe400078e0a00 */
[----:B------:R-:W-:-:S04]  /*2f80*/  IMAD.HI.U32 R6, R24, R8, RZ ;  /* 0x0000000818067227 */ /* 0x000fc800078e00ff */
[----:B------:R-:W-:Y:S02]  /*2f90*/  IMAD.MOV R6, RZ, RZ, -R6 ;  /* 0x000000ffff067224 */ /* 0x000fe400078e0a06 */
[C---:B------:R-:W-:Y:S02]  /*2fa0*/  IMAD R9, R22.reuse, R5, R9 ;  /* 0x0000000516097224 */ /* 0x040fe400078e0209 */
[C---:B------:R-:W-:Y:S01]  /*2fb0*/  IMAD R7, R22.reuse, R0, R7 ;  /* 0x0000000016077224 */ /* 0x040fe200078e0207 */
[----:B------:R-:W-:Y:S01]  /*2fc0*/  IABS R0, R16 ;  /* 0x0000001000007213 */ /* 0x000fe20000000000 */
[----:B------:R-:W-:Y:S02]  /*2fd0*/  IMAD.MOV.U32 R12, RZ, RZ, R11 ;  /* 0x000000ffff0c7224 */ /* 0x000fe400078e000b */
[----:B------:R-:W-:Y:S01]  /*2fe0*/  IMAD R8, R22, R6, R8 ;  /* 0x0000000616087224 */ /* 0x000fe200078e0208 */
[----:B------:R-:W-:Y:S01]  /*2ff0*/  IADD3 R6, R3, 0x170, RZ ;  /* 0x0000017003067810 */ /* 0x000fe20007ffe0ff */
[----:B------:R-:W-:Y:S01]  /*3000*/  @!P4 IMAD.IADD R4, R4, 0x1, -R22 ;  /* 0x000000010404c824 */ /* 0x000fe200078e0a16 */
[C---:B------:R-:W-:Y:S01]  /*3010*/  ISETP.GT.U32.AND P4, PT, R22.reuse, R9, PT ;  /* 0x000000091600720c */ /* 0x040fe20003f84070 */
[----:B------:R-:W-:Y:S01]  /*3020*/  @!P1 IMAD.MOV R12, RZ, RZ, -R12 ;  /* 0x000000ffff0c9224 */ /* 0x000fe200078e0a0c */
[----:B------:R-:W-:Y:S01]  /*3030*/  ISETP.GT.U32.AND P1, PT, R22, R7, PT ;  /* 0x000000071600720c */ /* 0x000fe20003f24070 */
[----:B------:R-:W-:Y:S01]  /*3040*/  @!P6 IMAD.IADD R10, R10, 0x1, -R22 ;  /* 0x000000010a0ae824 */ /* 0x000fe200078e0a16 */
[----:B------:R-:W-:Y:S01]  /*3050*/  ISETP.GT.U32.AND P6, PT, R22, R8, PT ;  /* 0x000000081600720c */ /* 0x000fe20003fc4070 */
[----:B------:R-:W-:Y:S01]  /*3060*/  IMAD.MOV.U32 R13, RZ, RZ, R4 ;  /* 0x000000ffff0d7224 */ /* 0x000fe200078e0004 */
[----:B------:R0:W-:Y:S01]  /*3070*/  STL [R1+0x15c], R12 ;  /* 0x00015c0c01007387 */ /* 0x0001e20000100800 */
[----:B------:R-:W-:Y:S01]  /*3080*/  IMAD.HI.U32 R5, R24, R0, RZ ;  /* 0x0000000018057227 */ /* 0x000fe200078e00ff */
[----:B------:R-:W-:-:S03]  /*3090*/  IABS R15, R6 ;  /* 0x00000006000f7213 */ /* 0x000fc60000000000 */
[----:B------:R-:W-:Y:S02]  /*30a0*/  IMAD.MOV R5, RZ, RZ, -R5 ;  /* 0x000000ffff057224 */ /* 0x000fe400078e0a05 */
[--C-:B------:R-:W-:Y:S02]  /*30b0*/  @!P4 IMAD.IADD R9, R9, 0x1, -R22.reuse ;  /* 0x000000010909c824 */ /* 0x100fe400078e0a16 */
[--C-:B------:R-:W-:Y:S01]  /*30c0*/  @!P1 IMAD.IADD R7, R7, 0x1, -R22.reuse ;  /* 0x0000000107079824 */ /* 0x100fe200078e0a16 */
[----:B0-----:R-:W-:Y:S01]  /*30d0*/  IADD3 R12, R3, 0x174, RZ ;  /* 0x00000174030c7810 */ /* 0x001fe20007ffe0ff */
[----:B------:R-:W-:Y:S01]  /*30e0*/  @!P6 IMAD.IADD R8, R8, 0x1, -R22 ;  /* 0x000000010808e824 */ /* 0x000fe200078e0a16 */
[C---:B------:R-:W-:Y:S01]  /*30f0*/  ISETP.GT.U32.AND P1, PT, R22.reuse, R10, PT ;  /* 0x0000000a1600720c */ /* 0x040fe20003f24070 */
[----:B------:R-:W-:Y:S01]  /*3100*/  @!P2 IMAD.MOV R13, RZ, RZ, -R13 ;  /* 0x000000ffff0da224 */ /* 0x000fe200078e0a0d */
[----:B------:R-:W-:Y:S01]  /*3110*/  IABS R11, R12 ;  /* 0x0000000c000b7213 */ /* 0x000fe20000000000 */
[C---:B------:R-:W-:Y:S01]  /*3120*/  IMAD R0, R22.reuse, R5, R0 ;  /* 0x0000000516007224 */ /* 0x040fe200078e0200 */
[----:B------:R-:W-:-:S02]  /*3130*/  ISETP.GT.U32.AND P6, PT, R22, R9, PT ;  /* 0x000000091600720c */ /* 0x000fc40003fc4070 */
[----:B------:R-:W-:Y:S01]  /*3140*/  ISETP.GT.U32.AND P4, PT, R22, R7, PT ;  /* 0x000000071600720c */ /* 0x000fe20003f84070 */
[----:B------:R-:W-:Y:S01]  /*3150*/  IMAD.HI.U32 R4, R24, R11, RZ ;  /* 0x0000000b18047227 */ /* 0x000fe200078e00ff */
[----:B------:R-:W-:Y:S01]  /*3160*/  ISETP.GT.U32.AND P2, PT, R22, R8, PT ;  /* 0x000000081600720c */ /* 0x000fe20003f44070 */
[----:B------:R0:W-:Y:S01]  /*3170*/  STL [R1+0x158], R13 ;  /* 0x0001580d01007387 */ /* 0x0001e20000100800 */
[----:B------:R-:W-:Y:S01]  /*3180*/  IADD3 R5, R3, 0x16c, RZ ;  /* 0x0000016c03057810 */ /* 0x000fe20007ffe0ff */
[----:B------:R-:W-:Y:S02]  /*3190*/  IMAD.MOV R4, RZ, RZ, -R4 ;  /* 0x000000ffff047224 */ /* 0x000fe400078e0a04 */
[--C-:B------:R-:W-:Y:S01]  /*31a0*/  @!P1 IMAD.IADD R10, R10, 0x1, -R22.reuse ;  /* 0x000000010a0a9824 */ /* 0x100fe200078e0a16 */
[C---:B------:R-:W-:Y:S01]  /*31b0*/  ISETP.GT.U32.AND P1, PT, R22.reuse, R0, PT ;  /* 0x000000001600720c */ /* 0x040fe20003f24070 */
[----:B------:R-:W-:Y:S01]  /*31c0*/  IMAD R11, R22, R4, R11 ;  /* 0x00000004160b7224 */ /* 0x000fe200078e020b */
[----:B------:R-:W-:Y:S01]  /*31d0*/  IABS R14, R5 ;  /* 0x00000005000e7213 */ /* 0x000fe20000000000 */
[----:B------:R-:W-:-:S02]  /*31e0*/  @!P6 IMAD.IADD R9, R9, 0x1, -R22 ;  /* 0x000000010909e824 */ /* 0x000fc400078e0a16 */
[--C-:B------:R-:W-:Y:S01]  /*31f0*/  @!P4 IMAD.IADD R7, R7, 0x1, -R22.reuse ;  /* 0x000000010707c824 */ /* 0x100fe200078e0a16 */
[----:B------:R-:W-:Y:S01]  /*3200*/  ISETP.GT.U32.AND P6, PT, R22, R11, PT ;  /* 0x0000000b1600720c */ /* 0x000fe20003fc4070 */
[--C-:B------:R-:W-:Y:S01]  /*3210*/  @!P2 IMAD.IADD R8, R8, 0x1, -R22.reuse ;  /* 0x000000010808a824 */ /* 0x100fe200078e0a16 */
[----:B------:R-:W-:Y:S01]  /*3220*/  ISETP.GE.AND P4, PT, R2, RZ, PT ;  /* 0x000000ff0200720c */ /* 0x000fe20003f86270 */
[----:B------:R-:W-:Y:S01]  /*3230*/  IMAD.HI.U32 R4, R24, R14, RZ ;  /* 0x0000000e18047227 */ /* 0x000fe200078e00ff */
[----:B------:R-:W-:Y:S02]  /*3240*/  IADD3 R2, R3, 0x168, RZ ;  /* 0x0000016803027810 */ /* 0x000fe40007ffe0ff */
[----:B------:R-:W-:Y:S01]  /*3250*/  ISETP.GE.AND P2, PT, R16, RZ, PT ;  /* 0x000000ff1000720c */ /* 0x000fe20003f46270 */
[----:B------:R-:W-:Y:S01]  /*3260*/  @!P1 IMAD.IADD R0, R0, 0x1, -R22 ;  /* 0x0000000100009824 */ /* 0x000fe200078e0a16 */
[----:B------:R-:W-:Y:S01]  /*3270*/  IABS R16, R2 ;  /* 0x0000000200107213 */ /* 0x000fe20000000000 */
[----:B------:R-:W-:Y:S01]  /*3280*/  IMAD.MOV.U32 R17, RZ, RZ, R7 ;  /* 0x000000ffff117224 */ /* 0x000fe200078e0007 */
[----:B------:R-:W-:Y:S01]  /*3290*/  ISETP.GE.AND P1, PT, R12, RZ, PT ;  /* 0x000000ff0c00720c */ /* 0x000fe20003f26270 */
[----:B------:R-:W-:-:S02]  /*32a0*/  IMAD.MOV R4, RZ, RZ, -R4 ;  /* 0x000000ffff047224 */ /* 0x000fc400078e0a04 */
[----:B------:R-:W-:Y:S02]  /*32b0*/  @!P6 IMAD.IADD R11, R11, 0x1, -R22 ;  /* 0x000000010b0be824 */ /* 0x000fe400078e0a16 */
[----:B------:R-:W-:Y:S02]  /*32c0*/  IMAD.MOV.U32 R12, RZ, RZ, R16 ;  /* 0x000000ffff0c7224 */ /* 0x000fe400078e0010 */
[----:B------:R-:W-:Y:S02]  /*32d0*/  IMAD.MOV.U32 R18, RZ, RZ, R10 ;  /* 0x000000ffff127224 */ /* 0x000fe400078e000a */
[----:B------:R-:W-:Y:S01]  /*32e0*/  @!P3 IMAD.MOV R17, RZ, RZ, -R17 ;  /* 0x000000ffff11b224 */ /* 0x000fe200078e0a11 */
[----:B------:R-:W-:Y:S01]  /*32f0*/  ISETP.GT.U32.AND P3, PT, R22, R11, PT ;  /* 0x0000000b1600720c */ /* 0x000fe20003f64070 */
[----:B------:R-:W-:-:S04]  /*3300*/  IMAD.HI.U32 R10, R24, R12, RZ ;  /* 0x0000000c180a7227 */ /* 0x000fc800078e00ff */
[C---:B------:R-:W-:Y:S01]  /*3310*/  IMAD R14, R22.reuse, R4, R14 ;  /* 0x00000004160e7224 */ /* 0x040fe200078e020e */
[----:B------:R-:W-:Y:S01]  /*3320*/  IADD3 R4, R3, 0x164, RZ ;  /* 0x0000016403047810 */ /* 0x000fe20007ffe0ff */
[----:B------:R-:W-:Y:S01]  /*3330*/  @!P5 IMAD.MOV R18, RZ, RZ, -R18 ;  /* 0x000000ffff12d224 */ /* 0x000fe200078e0a12 */
[----:B------:R-:W-:Y:S01]  /*3340*/  ISETP.GT.U32.AND P5, PT, R22, R0, PT ;  /* 0x000000001600720c */ /* 0x000fe20003fa4070 */
[----:B------:R-:W-:Y:S01]  /*3350*/  IMAD.MOV R7, RZ, RZ, -R10 ;  /* 0x000000ffff077224 */ /* 0x000fe200078e0a0a */
[----:B------:R-:W-:Y:S01]  /*3360*/  IABS R10, R4 ;  /* 0x00000004000a7213 */ /* 0x000fe20000000000 */
[----:B0-----:R-:W-:Y:S01]  /*3370*/  IMAD.HI.U32 R13, R24, R15, RZ ;  /* 0x0000000f180d7227 */ /* 0x001fe200078e00ff */
[----:B------:R0:W-:Y:S03]  /*3380*/  STL [R1+0x154], R18 ;  /* 0x0001541201007387 */ /* 0x0001e60000100800 */
[----:B------:R-:W-:Y:S01]  /*3390*/  @!P4 IMAD.MOV R8, RZ, RZ, -R8 ;  /* 0x000000ffff08c224 */ /* 0x000fe200078e0a08 */
[C---:B------:R-:W-:Y:S01]  /*33a0*/  ISETP.GT.U32.AND P4, PT, R22.reuse, R14, PT ;  /* 0x0000000e1600720c */ /* 0x040fe20003f84070 */
[----:B------:R-:W-:Y:S01]  /*33b0*/  IMAD R12, R22, R7, R12 ;  /* 0x00000007160c7224 */ /* 0x000fe200078e020c */
[----:B------:R-:W-:Y:S01]  /*33c0*/  STL [R1+0x150], R17 ;  /* 0x0001501101007387 */ /* 0x000fe20000100800 */
[----:B------:R-:W-:-:S02]  /*33d0*/  IMAD.MOV R13, RZ, RZ, -R13 ;  /* 0x000000ffff0d7224 */ /* 0x000fc400078e0a0d */
[--C-:B------:R-:W-:Y:S01]  /*33e0*/  @!P3 IMAD.IADD R11, R11, 0x1, -R22.reuse ;  /* 0x000000010b0bb824 */ /* 0x100fe200078e0a16 */
[C---:B------:R-:W-:Y:S01]  /*33f0*/  ISETP.GT.U32.AND P3, PT, R22.reuse, R12, PT ;  /* 0x0000000c1600720c */ /* 0x040fe20003f64070 */
[----:B------:R-:W-:Y:S02]  /*3400*/  IMAD R15, R22, R13, R15 ;  /* 0x0000000d160f7224 */ /* 0x000fe400078e020f */
[----:B------:R-:W-:Y:S01]  /*3410*/  @!P0 IMAD.MOV R9, RZ, RZ, -R9 ;  /* 0x000000ffff098224 */ /* 0x000fe200078e0a09 */
[----:B------:R-:W-:Y:S01]  /*3420*/  ISETP.GE.AND P0, PT, R6, RZ, PT ;  /* 0x000000ff0600720c */ /* 0x000fe20003f06270 */
[--C-:B------:R-:W-:Y:S01]  /*3430*/  @!P5 IMAD.IADD R0, R0, 0x1, -R22.reuse ;  /* 0x000000010000d824 */ /* 0x100fe200078e0a16 */
[----:B------:R-:W-:Y:S01]  /*3440*/  ISETP.GT.U32.AND P6, PT, R22, R15, PT ;  /* 0x0000000f1600720c */ /* 0x000fe20003fc4070 */
[--C-:B------:R-:W-:Y:S01]  /*3450*/  @!P4 IMAD.IADD R14, R14, 0x1, -R22.reuse ;  /* 0x000000010e0ec824 */ /* 0x100fe200078e0a16 */
[----:B------:R-:W-:Y:S01]  /*3460*/  STL [R1+0x14c], R9 ;  /* 0x00014c0901007387 */ /* 0x000fe20000100800 */
[----:B------:R-:W-:Y:S01]  /*3470*/  ISETP.GE.AND P5, PT, R5, RZ, PT ;  /* 0x000000ff0500720c */ /* 0x000fe20003fa6270 */
[----:B0-----:R-:W-:Y:S01]  /*3480*/  IMAD.MOV.U32 R18, RZ, RZ, R11 ;  /* 0x000000ffff127224 */ /* 0x001fe200078e000b */
[C---:B------:R-:W-:Y:S01]  /*3490*/  IADD3 R5, R3.reuse, 0x160, RZ ;  /* 0x0000016003057810 */ /* 0x040fe20007ffe0ff */
[----:B------:R0:W-:Y:S01]  /*34a0*/  STL [R1+0x148], R8 ;  /* 0x0001480801007387 */ /* 0x0001e20000100800 */
[----:B------:R-:W-:Y:S01]  /*34b0*/  @!P3 IMAD.IADD R12, R12, 0x1, -R22 ;  /* 0x000000010c0cb824 */ /* 0x000fe200078e0a16 */
[----:B------:R-:W-:Y:S01]  /*34c0*/  IADD3 R6, R3, 0x15c, RZ ;  /* 0x0000015c03067810 */ /* 0x000fe20007ffe0ff */
[----:B------:R-:W-:Y:S01]  /*34d0*/  @!P1 IMAD.MOV R18, RZ, RZ, -R18 ;  /* 0x000000ffff129224 */ /* 0x000fe200078e0a12 */
[----:B------:R-:W-:-:S02]  /*34e0*/  IABS R7, R5 ;  /* 0x0000000500077213 */ /* 0x000fc40000000000 */
[----:B------:R-:W-:Y:S01]  /*34f0*/  ISETP.GT.U32.AND P3, PT, R22, R12, PT ;  /* 0x0000000c1600720c */ /* 0x000fe20003f64070 */
[----:B------:R-:W-:Y:S01]  /*3500*/  @!P6 IMAD.IADD R15, R15, 0x1, -R22 ;  /* 0x000000010f0fe824 */ /* 0x000fe200078e0a16 */
[----:B------:R-:W-:Y:S01]  /*3510*/  ISETP.GE.AND P6, PT, R2, RZ, PT ;  /* 0x000000ff0200720c */ /* 0x000fe20003fc6270 */
[----:B------:R-:W-:Y:S01]  /*3520*/  IMAD.HI.U32 R2, R24, R10, RZ ;  /* 0x0000000a18027227 */ /* 0x000fe200078e00ff */
[----:B------:R-:W-:Y:S02]  /*3530*/  IABS R13, R6 ;  /* 0x00000006000d7213 */ /* 0x000fe40000000000 */
[C---:B------:R-:W-:Y:S01]  /*3540*/  ISETP.GT.U32.AND P4, PT, R22.reuse, R15, PT ;  /* 0x0000000f1600720c */ /* 0x040fe20003f84070 */
[----:B0-----:R-:W-:Y:S01]  /*3550*/  IMAD.MOV.U32 R8, RZ, RZ, R0 ;  /* 0x000000ffff087224 */ /* 0x001fe200078e0000 */
[----:B------:R-:W-:Y:S01]  /*3560*/  IADD3 R0, R3, 0x158, RZ ;  /* 0x0000015803007810 */ /* 0x000fe20007ffe0ff */
[----:B------:R-:W-:Y:S02]  /*3570*/  IMAD.MOV R2, RZ, RZ, -R2 ;  /* 0x000000ffff027224 */ /* 0x000fe400078e0a02 */
[----:B------:R-:W-:Y:S01]  /*3580*/  @!P2 IMAD.MOV R8, RZ, RZ, -R8 ;  /* 0x000000ffff08a224 */ /* 0x000fe200078e0a08 */
[----:B------:R-:W-:Y:S01]  /*3590*/  ISETP.GT.U32.AND P2, PT, R22, R14, PT ;  /* 0x0000000e1600720c */ /* 0x000fe20003f44070 */
[----:B------:R-:W-:-:S02]  /*35a0*/  @!P3 IMAD.IADD R12, R12, 0x1, -R22 ;  /* 0x000000010c0cb824 */ /* 0x000fc400078e0a16 */
[----:B------:R-:W-:Y:S01]  /*35b0*/  IMAD R10, R22, R2, R10 ;  /* 0x00000002160a7224 */ /* 0x000fe200078e020a */
[----:B------:R0:W-:Y:S01]  /*35c0*/  STL [R1+0x144], R8 ;  /* 0x0001440801007387 */ /* 0x0001e20000100800 */
[----:B------:R-:W-:Y:S01]  /*35d0*/  IABS R2, R0 ;  /* 0x0000000000027213 */ /* 0x000fe20000000000 */
[----:B------:R-:W-:Y:S02]  /*35e0*/  IMAD.HI.U32 R16, R24, R13, RZ ;  /* 0x0000000d18107227 */ /* 0x000fe400078e00ff */
[----:B------:R-:W-:Y:S02]  /*35f0*/  STL [R1+0x140], R18 ;  /* 0x0001401201007387 */ /* 0x000fe40000100800 */
[----:B------:R-:W-:Y:S01]  /*3600*/  @!P4 IMAD.IADD R15, R15, 0x1, -R22 ;  /* 0x000000010f0fc824 */ /* 0x000fe200078e0a16 */
[----:B------:R-:W-:Y:S01]  /*3610*/  ISETP.GT.U32.AND P4, PT, R22, R10, PT ;  /* 0x0000000a1600720c */ /* 0x000fe20003f84070 */
[----:B------:R-:W-:Y:S02]  /*3620*/  IMAD.MOV R16, RZ, RZ, -R16 ;  /* 0x000000ffff107224 */ /* 0x000fe400078e0a10 */
[----:B0-----:R-:W-:-:S04]  /*3630*/  IMAD.HI.U32 R8, R24, R7, RZ ;  /* 0x0000000718087227 */ /* 0x001fc800078e00ff */
[----:B------:R-:W-:Y:S02]  /*3640*/  IMAD.MOV R8, RZ, RZ, -R8 ;  /* 0x000000ffff087224 */ /* 0x000fe400078e0a08 */
[--C-:B------:R-:W-:Y:S01]  /*3650*/  @!P2 IMAD.IADD R14, R14, 0x1, -R22.reuse ;  /* 0x000000010e0ea824 */ /* 0x100fe200078e0a16 */
[----:B------:R-:W-:Y:S01]  /*3660*/  ISETP.GE.AND P2, PT, R4, RZ, PT ;  /* 0x000000ff0400720c */ /* 0x000fe20003f46270 */
[----:B------:R-:W-:Y:S01]  /*3670*/  IMAD R4, R22, R8, R7 ;  /* 0x0000000816047224 */ /* 0x000fe200078e0207 */
[----:B------:R-:W-:Y:S01]  /*3680*/  IADD3 R8, R3, 0x154, RZ ;  /* 0x0000015403087810 */ /* 0x000fe20007ffe0ff */
[----:B------:R-:W-:Y:S01]  /*3690*/  @!P4 IMAD.IADD R10, R10, 0x1, -R22 ;  /* 0x000000010a0ac824 */ /* 0x000fe200078e0a16 */
[----:B------:R-:W-:Y:S01]  /*36a0*/  ISETP.GE.AND P4, PT, R5, RZ, PT ;  /* 0x000000ff0500720c */ /* 0x000fe20003f86270 */
[----:B------:R-:W-:Y:S01]  /*36b0*/  IMAD.HI.U32 R7, R24, R2, RZ ;  /* 0x0000000218077227 */ /* 0x000fe200078e00ff */
[C---:B------:R-:W-:Y:S02]  /*36c0*/  ISETP.GT.U32.AND P3, PT, R22.reuse, R4, PT ;  /* 0x000000041600720c */ /* 0x040fe40003f64070 */
[----:B------:R-:W-:Y:S01]  /*36d0*/  IABS R9, R8 ;  /* 0x0000000800097213 */ /* 0x000fe20000000000 */
[----:B------:R-:W-:Y:S01]  /*36e0*/  IMAD.MOV R7, RZ, RZ, -R7 ;  /* 0x000000ffff077224 */ /* 0x000fe200078e0a07 */
[----:B------:R-:W-:Y:S01]  /*36f0*/  IADD3 R5, R3, 0x150, RZ ;  /* 0x0000015003057810 */ /* 0x000fe20007ffe0ff */
[----:B------:R-:W-:-:S02]  /*3700*/  IMAD R13, R22, R16, R13 ;  /* 0x00000010160d7224 */ /* 0x000fc400078e020d */
[----:B------:R-:W-:-:S04]  /*3710*/  IMAD.HI.U32 R11, R24, R9, RZ ;  /* 0x00000009180b7227 */ /* 0x000fc800078e00ff */
[----:B------:R-:W-:Y:S02]  /*3720*/  IMAD.MOV R11, RZ, RZ, -R11 ;  /* 0x000000ffff0b7224 */ /* 0x000fe400078e0a0b */
[----:B------:R-:W-:Y:S01]  /*3730*/  @!P3 IMAD.IADD R4, R4, 0x1, -R22 ;  /* 0x000000010404b824 */ /* 0x000fe200078e0a16 */
[C---:B------:R-:W-:Y:S01]  /*3740*/  ISETP.GT.U32.AND P3, PT, R22.reuse, R10, PT ;  /* 0x0000000a1600720c */ /* 0x040fe20003f64070 */
[----:B------:R-:W-:Y:S02]  /*3750*/  IMAD.MOV.U32 R17, RZ, RZ, R15 ;  /* 0x000000ffff117224 */ /* 0x000fe400078e000f */
[C---:B------:R-:W-:Y:S01]  /*3760*/  IMAD R9, R22.reuse, R11, R9 ;  /* 0x0000000b16097224 */ /* 0x040fe200078e0209 */
[C---:B------:R-:W-:Y:S01]  /*3770*/  ISETP.GT.U32.AND P1, PT, R22.reuse, R4, PT ;  /* 0x000000041600720c */ /* 0x040fe20003f24070 */
[C---:B------:R-:W-:Y:S01]  /*3780*/  IMAD R2, R22.reuse, R7, R2 ;  /* 0x0000000716027224 */ /* 0x040fe200078e0202 */
[----:B------:R-:W-:Y:S01]  /*3790*/  IABS R7, R5 ;  /* 0x0000000500077213 */ /* 0x000fe20000000000 */
[----:B------:R-:W-:Y:S01]  /*37a0*/  @!P0 IMAD.MOV R17, RZ, RZ, -R17 ;  /* 0x000000ffff118224 */ /* 0x000fe200078e0a11 */
[----:B------:R-:W-:Y:S01]  /*37b0*/  ISETP.GT.U32.AND P0, PT, R22, R13, PT ;  /* 0x0000000d1600720c */ /* 0x000fe20003f04070 */
[----:B------:R-:W-:Y:S01]  /*37c0*/  @!P5 IMAD.MOV R14, RZ, RZ, -R14 ;  /* 0x000000ffff0ed224 */ /* 0x000fe200078e0a0e */
[----:B------:R-:W-:Y:S01]  /*37d0*/  ISETP.GE.AND P5, PT, R6, RZ, PT ;  /* 0x000000ff0600720c */ /* 0x000fe20003fa6270 */
[----:B------:R-:W-:Y:S01]  /*37e0*/  @!P6 IMAD.MOV R12, RZ, RZ, -R12 ;  /* 0x000000ffff0ce224 */ /* 0x000fe200078e0a0c */
[----:B------:R-:W-:Y:S01]  /*37f0*/  ISETP.GT.U32.AND P6, PT, R22, R2, PT ;  /* 0x000000021600720c */ /* 0x000fe20003fc4070 */
[--C-:B------:R-:W-:Y:S01]  /*3800*/  @!P3 IMAD.IADD R10, R10, 0x1, -R22.reuse ;  /* 0x000000010a0ab824 */ /* 0x100fe200078e0a16 */
[----:B------:R0:W-:Y:S01]  /*3810*/  STL [R1+0x13c], R17 ;  /* 0x00013c1101007387 */ /* 0x0001e20000100800 */
[----:B------:R-:W-:Y:S01]  /*3820*/  ISETP.GE.AND P3, PT, R0, RZ, PT ;  /* 0x000000ff0000720c */ /* 0x000fe20003f66270 */
[----:B------:R-:W-:Y:S01]  /*3830*/  IMAD.HI.U32 R6, R24, R7, RZ ;  /* 0x0000000718067227 */ /* 0x000fe200078e00ff */
[----:B------:R-:W-:Y:S01]  /*3840*/  IADD3 R0, R3, 0x14c, RZ ;  /* 0x0000014c03007810 */ /* 0x000fe20007ffe0ff */
[----:B------:R-:W-:Y:S02]  /*3850*/  STL [R1+0x138], R14 ;  /* 0x0001380e01007387 */ /* 0x000fe40000100800 */
[--C-:B------:R-:W-:Y:S01]  /*3860*/  @!P1 IMAD.IADD R4, R4, 0x1, -R22.reuse ;  /* 0x0000000104049824 */ /* 0x100fe200078e0a16 */
[----:B------:R-:W-:Y:S01]  /*3870*/  ISETP.GT.U32.AND P1, PT, R22, R9, PT ;  /* 0x000000091600720c */ /* 0x000fe20003f24070 */
[----:B------:R1:W-:Y:S01]  /*3880*/  STL [R1+0x134], R12 ;  /* 0x0001340c01007387 */ /* 0x0003e20000100800 */
[--C-:B------:R-:W-:Y:S01]  /*3890*/  @!P0 IMAD.IADD R13, R13, 0x1, -R22.reuse ;  /* 0x000000010d0d8824 */ /* 0x100fe200078e0a16 */
[----:B------:R-:W-:Y:S01]  /*38a0*/  IABS R11, R0 ;  /* 0x00000000000b7213 */ /* 0x000fe20000000000 */
[----:B------:R-:W-:Y:S01]  /*38b0*/  @!P6 IMAD.IADD R2, R2, 0x1, -R22 ;  /* 0x000000010202e824 */ /* 0x000fe200078e0a16 */
[----:B------:R-:W-:Y:S01]  /*38c0*/  ISETP.GE.AND P0, PT, R8, RZ, PT ;  /* 0x000000ff0800720c */ /* 0x000fe20003f06270 */
[----:B------:R-:W-:Y:S01]  /*38d0*/  IMAD.MOV R6, RZ, RZ, -R6 ;  /* 0x000000ffff067224 */ /* 0x000fe200078e0a06 */
[----:B------:R-:W-:-:S02]  /*38e0*/  ISETP.GT.U32.AND P6, PT, R22, R13, PT ;  /* 0x0000000d1600720c */ /* 0x000fc40003fc4070 */
[C---:B------:R-:W-:Y:S01]  /*38f0*/  IADD3 R8, R3.reuse, 0x148, RZ ;  /* 0x0000014803087810 */ /* 0x040fe20007ffe0ff */
[C---:B------:R-:W-:Y:S01]  /*3900*/  IMAD R7, R22.reuse, R6, R7 ;  /* 0x0000000616077224 */ /* 0x040fe200078e0207 */
[----:B0-----:R-:W-:Y:S01]  /*3910*/  IADD3 R17, R3, 0x100, RZ ;  /* 0x0000010003117810 */ /* 0x001fe20007ffe0ff */
[----:B-1----:R-:W-:Y:S01]  /*3920*/  IMAD.MOV.U32 R12, RZ, RZ, R10 ;  /* 0x000000ffff0c7224 */ /* 0x002fe200078e000a */
[----:B------:R-:W-:Y:S01]  /*3930*/  IABS R10, R8 ;  /* 0x00000008000a7213 */ /* 0x000fe20000000000 */
[----:B------:R-:W-:Y:S02]  /*3940*/  @!P1 IMAD.IADD R9, R9, 0x1, -R22 ;  /* 0x0000000109099824 */ /* 0x000fe400078e0a16 */
[----:B------:R-:W-:Y:S01]  /*3950*/  @!P2 IMAD.MOV R12, RZ, RZ, -R12 ;  /* 0x000000ffff0ca224 */ /* 0x000fe200078e0a0c */
[C---:B------:R-:W-:Y:S02]  /*3960*/  ISETP.GT.U32.AND P2, PT, R22.reuse, R2, PT ;  /* 0x000000021600720c */ /* 0x040fe40003f44070 */
[C---:B------:R-:W-:Y:S01]  /*3970*/  ISETP.GT.U32.AND P1, PT, R22.reuse, R9, PT ;  /* 0x000000091600720c */ /* 0x040fe20003f24070 */
[----:B------:R-:W-:Y:S01]  /*3980*/  @!P6 IMAD.IADD R13, R13, 0x1, -R22 ;  /* 0x000000010d0de824 */ /* 0x000fe200078e0a16 */
[----:B------:R0:W-:Y:S01]  /*3990*/  STL [R1+0x130], R12 ;  /* 0x0001300c01007387 */ /* 0x0001e20000100800 */
[----:B------:R-:W-:-:S02]  /*39a0*/  ISETP.GT.U32.AND P6, PT, R22, R7, PT ;  /* 0x000000071600720c */ /* 0x000fc40003fc4070 */
[----:B------:R-:W-:-:S04]  /*39b0*/  IMAD.MOV.U32 R14, RZ, RZ, R13 ;  /* 0x000000ffff0e7224 */ /* 0x000fc800078e000d */
[----:B------:R-:W-:Y:S02]  /*39c0*/  @!P5 IMAD.MOV R14, RZ, RZ, -R14 ;  /* 0x000000ffff0ed224 */ /* 0x000fe400078e0a0e */
[----:B------:R-:W-:Y:S01]  /*39d0*/  @!P2 IMAD.IADD R2, R2, 0x1, -R22 ;  /* 0x000000010202a824 */ /* 0x000fe200078e0a16 */
[----:B------:R-:W-:Y:S01]  /*39e0*/  ISETP.GE.AND P2, PT, R0, RZ, PT ;  /* 0x000000ff0000720c */ /* 0x000fe20003f46270 */
[----:B0-----:R-:W-:Y:S02]  /*39f0*/  IMAD.MOV.U32 R12, RZ, RZ, R4 ;  /* 0x000000ffff0c7224 */ /* 0x001fe400078e0004 */
[----:B------:R-:W-:-:S04]  /*3a00*/  IMAD.HI.U32 R4, R24, R11, RZ ;  /* 0x0000000b18047227 */ /* 0x000fc800078e00ff */
[----:B------:R-:W-:Y:S02]  /*3a10*/  IMAD.MOV R4, RZ, RZ, -R4 ;  /* 0x000000ffff047224 */ /* 0x000fe400078e0a04 */
[----:B------:R-:W-:Y:S02]  /*3a20*/  @!P1 IMAD.IADD R9, R9, 0x1, -R22 ;  /* 0x0000000109099824 */ /* 0x000fe400078e0a16 */
[C---:B------:R-:W-:Y:S01]  /*3a30*/  IMAD R11, R22.reuse, R4, R11 ;  /* 0x00000004160b7224 */ /* 0x040fe200078e020b */
[----:B------:R-:W-:Y:S01]  /*3a40*/  IADD3 R4, R3, 0x144, RZ ;  /* 0x0000014403047810 */ /* 0x000fe20007ffe0ff */
[----:B------:R-:W-:Y:S01]  /*3a50*/  @!P4 IMAD.MOV R12, RZ, RZ, -R12 ;  /* 0x000000ffff0cc224 */ /* 0x000fe200078e0a0c */
[----:B------:R-:W-:Y:S01]  /*3a60*/  ISETP.GE.AND P4, PT, R5, RZ, PT ;  /* 0x000000ff0500720c */ /* 0x000fe20003f86270 */
[----:B------:R-:W-:Y:S01]  /*3a70*/  @!P6 IMAD.IADD R7, R7, 0x1, -R22 ;  /* 0x000000010707e824 */ /* 0x000fe200078e0a16 */
[C---:B------:R-:W-:Y:S01]  /*3a80*/  ISETP.GT.U32.AND P1, PT, R22.reuse, R11, PT ;  /* 0x0000000b1600720c */ /* 0x040fe20003f24070 */
[----:B------:R-:W-:Y:S01]  /*3a90*/  IMAD.MOV.U32 R13, RZ, RZ, R2 ;  /* 0x000000ffff0d7224 */ /* 0x000fe200078e0002 */
[----:B------:R0:W-:Y:S01]  /*3aa0*/  STL [R1+0x12c], R12 ;  /* 0x00012c0c01007387 */ /* 0x0001e20000100800 */
[----:B------:R-:W-:Y:S01]  /*3ab0*/  IABS R0, R4 ;  /* 0x0000000400007213 */ /* 0x000fe20000000000 */
[----:B------:R-:W-:Y:S01]  /*3ac0*/  @!P0 IMAD.MOV R9, RZ, RZ, -R9 ;  /* 0x000000ffff098224 */ /* 0x000fe200078e0a09 */
[----:B------:R-:W-:Y:S01]  /*3ad0*/  IADD3 R5, R3, 0x140, RZ ;  /* 0x0000014003057810 */ /* 0x000fe20007ffe0ff */
[----:B------:R-:W-:Y:S01]  /*3ae0*/  @!P3 IMAD.MOV R13, RZ, RZ, -R13 ;  /* 0x000000ffff0db224 */ /* 0x000fe200078e0a0d */
[----:B------:R-:W-:Y:S01]  /*3af0*/  ISETP.GT.U32.AND P5, PT, R22, R7, PT ;  /* 0x000000071600720c */ /* 0x000fe20003fa4070 */
[----:B------:R-:W-:Y:S01]  /*3b00*/  STL [R1+0x128], R14 ;  /* 0x0001280e01007387 */ /* 0x000fe20000100800 */
[----:B------:R-:W-:Y:S01]  /*3b10*/  ISETP.GE.AND P6, PT, R8, RZ, PT ;  /* 0x000000ff0800720c */ /* 0x000fe20003fc6270 */
[----:B------:R-:W-:Y:S01]  /*3b20*/  IMAD.HI.U32 R8, R24, R0, RZ ;  /* 0x0000000018087227 */ /* 0x000fe200078e00ff */
[----:B------:R-:W-:Y:S01]  /*3b30*/  IABS R6, R5 ;  /* 0x0000000500067213 */ /* 0x000fe20000000000 */
[----:B------:R1:W-:Y:S01]  /*3b40*/  STL [R1+0x124], R13 ;  /* 0x0001240d01007387 */ /* 0x0003e20000100800 */
[----:B------:R-:W-:Y:S01]  /*3b50*/  ISETP.GE.AND P0, PT, R4, RZ, PT ;  /* 0x000000ff0400720c */ /* 0x000fe20003f06270 */
[----:B0-----:R-:W-:-:S02]  /*3b60*/  IMAD.HI.U32 R12, R24, R10, RZ ;  /* 0x0000000a180c7227 */ /* 0x001fc400078e00ff */
[----:B------:R0:W-:Y:S02]  /*3b70*/  STL [R1+0x120], R9 ;  /* 0x0001200901007387 */ /* 0x0001e40000100800 */
[----:B------:R-:W-:Y:S02]  /*3b80*/  @!P1 IMAD.IADD R11, R11, 0x1, -R22 ;  /* 0x000000010b0b9824 */ /* 0x000fe400078e0a16 */
[----:B------:R-:W-:Y:S02]  /*3b90*/  IMAD.MOV R12, RZ, RZ, -R12 ;  /* 0x000000ffff0c7224 */ /* 0x000fe400078e0a0c */
[----:B------:R-:W-:Y:S01]  /*3ba0*/  IMAD.MOV R4, RZ, RZ, -R8 ;  /* 0x000000ffff047224 */ /* 0x000fe200078e0a08 */
[C---:B------:R-:W-:Y:S01]  /*3bb0*/  ISETP.GT.U32.AND P1, PT, R22.reuse, R11, PT ;  /* 0x0000000b1600720c */ /* 0x040fe20003f24070 */
[----:B------:R-:W-:Y:S01]  /*3bc0*/  IMAD R10, R22, R12, R10 ;  /* 0x0000000c160a7224 */ /* 0x000fe200078e020a */
[----:B------:R-:W-:Y:S01]  /*3bd0*/  IADD3 R8, R3, 0x13c, RZ ;  /* 0x0000013c03087810 */ /* 0x000fe20007ffe0ff */
[----:B------:R-:W-:-:S03]  /*3be0*/  IMAD.HI.U32 R2, R24, R6, RZ ;  /* 0x0000000618027227 */ /* 0x000fc600078e00ff */
[C---:B------:R-:W-:Y:S01]  /*3bf0*/  ISETP.GT.U32.AND P3, PT, R22.reuse, R10, PT ;  /* 0x0000000a1600720c */ /* 0x040fe20003f64070 */
[C---:B------:R-:W-:Y:S01]  /*3c00*/  IMAD R0, R22.reuse, R4, R0 ;  /* 0x0000000416007224 */ /* 0x040fe200078e0200 */
[----:B------:R-:W-:Y:S01]  /*3c10*/  IADD3 R4, R3, 0x138, RZ ;  /* 0x0000013803047810 */ /* 0x000fe20007ffe0ff */
[----:B------:R-:W-:Y:S02]  /*3c20*/  IMAD.MOV R2, RZ, RZ, -R2 ;  /* 0x000000ffff027224 */ /* 0x000fe400078e0a02 */
[--C-:B------:R-:W-:Y:S01]  /*3c30*/  @!P5 IMAD.IADD R7, R7, 0x1, -R22.reuse ;  /* 0x000000010707d824 */ /* 0x100fe200078e0a16 */
[----:B------:R-:W-:Y:S01]  /*3c40*/  ISETP.GE.AND P5, PT, R5, RZ, PT ;  /* 0x000000ff0500720c */ /* 0x000fe20003fa6270 */
[----:B------:R-:W-:Y:S01]  /*3c50*/  @!P1 IMAD.IADD R11, R11, 0x1, -R22 ;  /* 0x000000010b0b9824 */ /* 0x000fe200078e0a16 */
[C---:B------:R-:W-:Y:S01]  /*3c60*/  ISETP.GT.U32.AND P1, PT, R22.reuse, R0, PT ;  /* 0x000000001600720c */ /* 0x040fe20003f24070 */
[----:B------:R-:W-:Y:S01]  /*3c70*/  IMAD R6, R22, R2, R6 ;  /* 0x0000000216067224 */ /* 0x000fe200078e0206 */
[----:B------:R-:W-:Y:S01]  /*3c80*/  IABS R5, R8 ;  /* 0x0000000800057213 */ /* 0x000fe20000000000 */
[----:B-1----:R-:W-:Y:S01]  /*3c90*/  IMAD.MOV.U32 R13, RZ, RZ, R7 ;  /* 0x000000ffff0d7224 */ /* 0x002fe200078e0007 */
[----:B0-----:R-:W-:Y:S01]  /*3ca0*/  IABS R9, R4 ;  /* 0x0000000400097213 */ /* 0x001fe20000000000 */
[--C-:B------:R-:W-:Y:S01]  /*3cb0*/  @!P3 IMAD.IADD R10, R10, 0x1, -R22.reuse ;  /* 0x000000010a0ab824 */ /* 0x100fe200078e0a16 */
[----:B------:R-:W-:Y:S01]  /*3cc0*/  IADD3 R2, R3, 0x134, RZ ;  /* 0x0000013403027810 */ /* 0x000fe20007ffe0ff */
[----:B------:R-:W-:Y:S01]  /*3cd0*/  @!P4 IMAD.MOV R13, RZ, RZ, -R13 ;  /* 0x000000ffff0dc224 */ /* 0x000fe200078e0a0d */
[C---:B------:R-:W-:Y:S01]  /*3ce0*/  ISETP.GT.U32.AND P4, PT, R22.reuse, R6, PT ;  /* 0x000000061600720c */ /* 0x040fe20003f84070 */
[----:B------:R-:W-:Y:S01]  /*3cf0*/  IMAD.MOV.U32 R12, RZ, RZ, R11 ;  /* 0x000000ffff0c7224 */ /* 0x000fe200078e000b */
[----:B------:R-:W-:Y:S01]  /*3d00*/  ISETP.GT.U32.AND P3, PT, R22, R10, PT ;  /* 0x0000000a1600720c */ /* 0x000fe20003f64070 */
[----:B------:R-:W-:Y:S01]  /*3d10*/  IMAD.HI.U32 R11, R24, R5, RZ ;  /* 0x00000005180b7227 */ /* 0x000fe200078e00ff */
[----:B------:R-:W-:Y:S01]  /*3d20*/  IABS R7, R2 ;  /* 0x0000000200077213 */ /* 0x000fe20000000000 */
[----:B------:R0:W-:Y:S02]  /*3d30*/  STL [R1+0x11c], R13 ;  /* 0x00011c0d01007387 */ /* 0x0001e40000100800 */
[----:B------:R-:W-:-:S02]  /*3d40*/  @!P1 IMAD.IADD R0, R0, 0x1, -R22 ;  /* 0x0000000100009824 */ /* 0x000fc400078e0a16 */
[----:B------:R-:W-:Y:S01]  /*3d50*/  @!P2 IMAD.MOV R12, RZ, RZ, -R12 ;  /* 0x000000ffff0ca224 */ /* 0x000fe200078e0a0c */
[----:B------:R-:W-:Y:S01]  /*3d60*/  ISETP.GE.AND P2, PT, R8, RZ, PT ;  /* 0x000000ff0800720c */ /* 0x000fe20003f46270 */
[----:B------:R-:W-:Y:S01]  /*3d70*/  IMAD.MOV.U32 R8, RZ, RZ, R9 ;  /* 0x000000ffff087224 */ /* 0x000fe200078e0009 */
[----:B------:R-:W-:Y:S01]  /*3d80*/  ISETP.GT.U32.AND P1, PT, R22, R0, PT ;  /* 0x000000001600720c */ /* 0x000fe20003f24070 */
[--C-:B------:R-:W-:Y:S01]  /*3d90*/  @!P4 IMAD.IADD R6, R6, 0x1, -R22.reuse ;  /* 0x000000010606c824 */ /* 0x100fe200078e0a16 */
[----:B------:R1:W-:Y:S01]  /*3da0*/  STL [R1+0x118], R12 ;  /* 0x0001180c01007387 */ /* 0x0003e20000100800 */
[----:B------:R-:W-:Y:S01]  /*3db0*/  IMAD.MOV R11, RZ, RZ, -R11 ;  /* 0x000000ffff0b7224 */ /* 0x000fe200078e0a0b */
[C---:B0-----:R-:W-:Y:S01]  /*3dc0*/  IADD3 R13, R3.reuse, 0x130, RZ ;  /* 0x00000130030d7810 */ /* 0x041fe20007ffe0ff */
[----:B------:R-:W-:Y:S01]  /*3dd0*/  @!P3 IMAD.IADD R10, R10, 0x1, -R22 ;  /* 0x000000010a0ab824 */ /* 0x000fe200078e0a16 */
[C---:B------:R-:W-:Y:S01]  /*3de0*/  ISETP.GT.U32.AND P4, PT, R22.reuse, R6, PT ;  /* 0x000000061600720c */ /* 0x040fe20003f84070 */
[----:B------:R-:W-:Y:S01]  /*3df0*/  IMAD R5, R22, R11, R5 ;  /* 0x0000000b16057224 */ /* 0x000fe200078e0205 */
[----:B------:R-:W-:Y:S01]  /*3e00*/  ISETP.GE.AND P3, PT, R4, RZ, PT ;  /* 0x000000ff0400720c */ /* 0x000fe20003f66270 */
[----:B------:R-:W-:Y:S01]  /*3e10*/  IMAD.HI.U32 R4, R24, R8, RZ ;  /* 0x0000000818047227 */ /* 0x000fe200078e00ff */
[----:B------:R-:W-:-:S03]  /*3e20*/  IADD3 R11, R3, 0x12c, RZ ;  /* 0x0000012c030b7810 */ /* 0x000fc60007ffe0ff */
[----:B------:R-:W-:Y:S02]  /*3e30*/  IMAD.MOV R4, RZ, RZ, -R4 ;  /* 0x000000ffff047224 */ /* 0x000fe400078e0a04 */
[----:B------:R-:W-:Y:S01]  /*3e40*/  @!P1 IMAD.IADD R0, R0, 0x1, -R22 ;  /* 0x0000000100009824 */ /* 0x000fe200078e0a16 */
[----:B------:R-:W-:Y:S01]  /*3e50*/  ISETP.GT.U32.AND P1, PT, R22, R5, PT ;  /* 0x000000051600720c */ /* 0x000fe20003f24070 */
[----:B------:R-:W-:-:S04]  /*3e60*/  IMAD.HI.U32 R9, R24, R7, RZ ;  /* 0x0000000718097227 */ /* 0x000fc800078e00ff */
[----:B-1----:R-:W-:Y:S02]  /*3e70*/  IMAD.MOV.U32 R12, RZ, RZ, R10 ;  /* 0x000000ffff0c7224 */ /* 0x002fe400078e000a */
[----:B------:R-:W-:Y:S01]  /*3e80*/  IMAD R8, R22, R4, R8 ;  /* 0x0000000416087224 */ /* 0x000fe200078e0208 */
[----:B------:R-:W-:Y:S01]  /*3e90*/  IADD3 R4, R3, 0x128, RZ ;  /* 0x0000012803047810 */ /* 0x000fe20007ffe0ff */
[----:B------:R-:W-:Y:S02]  /*3ea0*/  IMAD.MOV.U32 R10, RZ, RZ, R0 ;  /* 0x000000ffff0a7224 */ /* 0x000fe400078e0000 */
[----:B------:R-:W-:Y:S02]  /*3eb0*/  IMAD.MOV R9, RZ, RZ, -R9 ;  /* 0x000000ffff097224 */ /* 0x000fe400078e0a09 */
[----:B------:R-:W-:Y:S01]  /*3ec0*/  @!P4 IMAD.IADD R6, R6, 0x1, -R22 ;  /* 0x000000010606c824 */ /* 0x000fe200078e0a16 */
[----:B------:R-:W-:Y:S01]  /*3ed0*/  ISETP.GE.AND P4, PT, R13, RZ, PT ;  /* 0x000000ff0d00720c */ /* 0x000fe20003f86270 */
[----:B------:R-:W-:Y:S01]  /*3ee0*/  @!P0 IMAD.MOV R10, RZ, RZ, -R10 ;  /* 0x000000ffff0a8224 */ /* 0x000fe200078e0a0a */
[C---:B------:R-:W-:Y:S01]  /*3ef0*/  ISETP.GT.U32.AND P0, PT, R22.reuse, R8, PT ;  /* 0x000000081600720c */ /* 0x040fe20003f04070 */
[----:B------:R-:W-:Y:S01]  /*3f00*/  IMAD R7, R22, R9, R7 ;  /* 0x0000000916077224 */ /* 0x000fe200078e0207 */
[----:B------:R-:W-:Y:S01]  /*3f10*/  IABS R13, R13 ;  /* 0x0000000d000d7213 */ /* 0x000fe20000000000 */
[----:B------:R-:W-:Y:S01]  /*3f20*/  IMAD.MOV.U32 R15, RZ, RZ, R6 ;  /* 0x000000ffff0f7224 */ /* 0x000fe200078e0006 */
[----:B------:R-:W-:Y:S01]  /*3f30*/  IADD3 R9, R3, 0x124, RZ ;  /* 0x0000012403097810 */ /* 0x000fe20007ffe0ff */
[----:B------:R-:W-:-:S02]  /*3f40*/  @!P1 IMAD.IADD R5, R5, 0x1, -R22 ;  /* 0x0000000105059824 */ /* 0x000fc400078e0a16 */
[----:B------:R-:W-:Y:S01]  /*3f50*/  @!P5 IMAD.MOV R15, RZ, RZ, -R15 ;  /* 0x000000ffff0fd224 */ /* 0x000fe200078e0a0f */
[C---:B------:R-:W-:Y:S01]  /*3f60*/  ISETP.GT.U32.AND P5, PT, R22.reuse, R7, PT ;  /* 0x000000071600720c */ /* 0x040fe20003fa4070 */
[----:B------:R-:W-:Y:S01]  /*3f70*/  @!P6 IMAD.MOV R12, RZ, RZ, -R12 ;  /* 0x000000ffff0ce224 */ /* 0x000fe200078e0a0c */
[----:B------:R-:W-:Y:S01]  /*3f80*/  ISETP.GT.U32.AND P1, PT, R22, R5, PT ;  /* 0x000000051600720c */ /* 0x000fe20003f24070 */
[----:B------:R-:W-:Y:S01]  /*3f90*/  IMAD.HI.U32 R14, R24, R13, RZ ;  /* 0x0000000d180e7227 */ /* 0x000fe200078e00ff */
[----:B------:R-:W-:Y:S02]  /*3fa0*/  ISETP.GE.AND P6, PT, R2, RZ, PT ;  /* 0x000000ff0200720c */ /* 0x000fe40003fc6270 */
[----:B------:R0:W-:Y:S01]  /*3fb0*/  STL [R1+0x114], R12 ;  /* 0x0001140c01007387 */ /* 0x0001e20000100800 */
[----:B------:R-:W-:Y:S01]  /*3fc0*/  @!P0 IMAD.IADD R8, R8, 0x1, -R22 ;  /* 0x0000000108088824 */ /* 0x000fe200078e0a16 */
[----:B------:R-:W-:Y:S01]  /*3fd0*/  IABS R2, R4 ;  /* 0x0000000400027213 */ /* 0x000fe20000000000 */
[----:B------:R-:W-:Y:S01]  /*3fe0*/  IMAD.MOV R14, RZ, RZ, -R14 ;  /* 0x000000ffff0e7224 */ /* 0x000fe200078e0a0e */
[----:B------:R1:W-:Y:S01]  /*3ff0*/  STL [R1+0x110], R10 ;  /* 0x0001100a01007387 */ /* 0x0003e20000100800 */
[----:B------:R-:W-:-:S02]  /*4000*/  IABS R0, R9 ;  /* 0x0000000900007213 */ /* 0x000fc40000000000 */
[----:B------:R-:W-:Y:S01]  /*4010*/  ISETP.GT.U32.AND P0, PT, R22, R8, PT ;  /* 0x000000081600720c */ /* 0x000fe20003f04070 */
[--C-:B------:R-:W-:Y:S01]  /*4020*/  @!P5 IMAD.IADD R7, R7, 0x1, -R22.reuse ;  /* 0x000000010707d824 */ /* 0x100fe200078e0a16 */
[----:B------:R2:W-:Y:S01]  /*4030*/  STL [R1+0x10c], R15 ;  /* 0x00010c0f01007387 */ /* 0x0005e20000100800 */
[----:B0-----:R-:W-:Y:S01]  /*4040*/  IABS R12, R11 ;  /* 0x0000000b000c7213 */ /* 0x001fe20000000000 */
[----:B------:R-:W-:Y:S01]  /*4050*/  @!P1 IMAD.IADD R5, R5, 0x1, -R22 ;  /* 0x0000000105059824 */ /* 0x000fe200078e0a16 */
[----:B------:R-:W-:Y:S01]  /*4060*/  ISETP.GE.AND P1, PT, R11, RZ, PT ;  /* 0x000000ff0b00720c */ /* 0x000fe20003f26270 */
[----:B------:R-:W-:Y:S01]  /*4070*/  IMAD.HI.U32 R6, R24, R2, RZ ;  /* 0x0000000218067227 */ /* 0x000fe200078e00ff */
[----:B------:R-:W-:-:S03]  /*4080*/  ISETP.GT.U32.AND P5, PT, R22, R7, PT ;  /* 0x000000071600720c */ /* 0x000fc60003fa4070 */
[----:B-1----:R-:W-:-:S04]  /*4090*/  IMAD.HI.U32 R10, R24, R12, RZ ;  /* 0x0000000c180a7227 */ /* 0x002fc800078e00ff */
[----:B------:R-:W-:Y:S02]  /*40a0*/  IMAD R11, R22, R14, R13 ;  /* 0x0000000e160b7224 */ /* 0x000fe400078e020d */
[----:B------:R-:W-:Y:S02]  /*40b0*/  IMAD.MOV R10, RZ, RZ, -R10 ;  /* 0x000000ffff0a7224 */ /* 0x000fe400078e0a0a */
[----:B------:R-:W-:Y:S02]  /*40c0*/  IMAD.MOV R6, RZ, RZ, -R6 ;  /* 0x000000ffff067224 */ /* 0x000fe400078e0a06 */
[----:B------:R-:W-:Y:S01]  /*40d0*/  @!P0 IMAD.IADD R8, R8, 0x1, -R22 ;  /* 0x0000000108088824 */ /* 0x000fe200078e0a16 */
[C---:B------:R-:W-:Y:S01]  /*40e0*/  ISETP.GT.U32.AND P0, PT, R22.reuse, R11, PT ;  /* 0x0000000b1600720c */ /* 0x040fe20003f04070 */
[----:B------:R-:W-:Y:S02]  /*40f0*/  IMAD R12, R22, R10, R12 ;  /* 0x0000000a160c7224 */ /* 0x000fe400078e020c */
[----:B------:R-:W-:-:S04]  /*4100*/  IMAD.HI.U32 R10, R24, R0, RZ ;  /* 0x00000000180a7227 */ /* 0x000fc800078e00ff */
[C---:B------:R-:W-:Y:S01]  /*4110*/  IMAD R2, R22.reuse, R6, R2 ;  /* 0x0000000616027224 */ /* 0x040fe200078e0202 */
[----:B------:R-:W-:Y:S01]  /*4120*/  IADD3 R6, R3, 0x118, RZ ;  /* 0x0000011803067810 */ /* 0x000fe20007ffe0ff */
[----:B------:R-:W-:Y:S02]  /*4130*/  IMAD.MOV.U32 R16, RZ, RZ, R5 ;  /* 0x000000ffff107224 */ /* 0x000fe400078e0005 */
[----:B------:R-:W-:Y:S02]  /*4140*/  IMAD.MOV R5, RZ, RZ, -R10 ;  /* 0x000000ffff057224 */ /* 0x000fe400078e0a0a */
[----:B------:R-:W-:Y:S01]  /*4150*/  @!P5 IMAD.IADD R7, R7, 0x1, -R22 ;  /* 0x000000010707d824 */ /* 0x000fe200078e0a16 */
[C---:B------:R-:W-:Y:S01]  /*4160*/  ISETP.GT.U32.AND P5, PT, R22.reuse, R2, PT ;  /* 0x000000021600720c */ /* 0x040fe20003fa4070 */
[----:B--2---:R-:W-:Y:S02]  /*4170*/  IMAD.MOV.U32 R15, RZ, RZ, R8 ;  /* 0x000000ffff0f7224 */ /* 0x004fe400078e0008 */
[----:B------:R-:W-:Y:S01]  /*4180*/  @!P2 IMAD.MOV R16, RZ, RZ, -R16 ;  /* 0x000000ffff10a224 */ /* 0x000fe200078e0a10 */
[C---:B------:R-:W-:Y:S01]  /*4190*/  ISETP.GT.U32.AND P2, PT, R22.reuse, R12, PT ;  /* 0x0000000c1600720c */ /* 0x040fe20003f44070 */
[C---:B------:R-:W-:Y:S01]  /*41a0*/  IMAD R0, R22.reuse, R5, R0 ;  /* 0x0000000516007224 */ /* 0x040fe200078e0200 */
[----:B------:R-:W-:Y:S01]  /*41b0*/  IADD3 R5, R3, 0x11c, RZ ;  /* 0x0000011c03057810 */ /* 0x000fe20007ffe0ff */
[----:B------:R-:W-:Y:S01]  /*41c0*/  IMAD.MOV.U32 R8, RZ, RZ, R7 ;  /* 0x000000ffff087224 */ /* 0x000fe200078e0007 */
[----:B------:R0:W-:Y:S01]  /*41d0*/  STL [R1+0x108], R16 ;  /* 0x0001081001007387 */ /* 0x0001e20000100800 */
[----:B------:R-:W-:Y:S01]  /*41e0*/  @!P0 IMAD.IADD R11, R11, 0x1, -R22 ;  /* 0x000000010b0b8824 */ /* 0x000fe200078e0a16 */
[----:B------:R-:W-:Y:S01]  /*41f0*/  IABS R7, R5 ;  /* 0x0000000500077213 */ /* 0x000fe20000000000 */
[----:B------:R-:W-:Y:S01]  /*4200*/  @!P6 IMAD.MOV R8, RZ, RZ, -R8 ;  /* 0x000000ffff08e224 */ /* 0x000fe200078e0a08 */
[----:B------:R-:W-:Y:S01]  /*4210*/  ISETP.GT.U32.AND P6, PT, R22, R0, PT ;  /* 0x000000001600720c */ /* 0x000fe20003fc4070 */
[----:B------:R-:W-:Y:S01]  /*4220*/  @!P3 IMAD.MOV R15, RZ, RZ, -R15 ;  /* 0x000000ffff0fb224 */ /* 0x000fe200078e0a0f */
[----:B------:R-:W-:Y:S01]  /*4230*/  ISETP.GE.AND P3, PT, R4, RZ, PT ;  /* 0x000000ff0400720c */ /* 0x000fe20003f66270 */
[--C-:B------:R-:W-:Y:S01]  /*4240*/  @!P5 IMAD.IADD R2, R2, 0x1, -R22.reuse ;  /* 0x000000010202d824 */ /* 0x100fe200078e0a16 */
[----:B------:R-:W-:Y:S01]  /*4250*/  ISETP.GT.U32.AND P0, PT, R22, R11, PT ;  /* 0x0000000b1600720c */ /* 0x000fe20003f04070 */
[----:B------:R-:W-:Y:S01]  /*4260*/  @!P2 IMAD.IADD R12, R12, 0x1, -R22 ;  /* 0x000000010c0ca824 */ /* 0x000fe200078e0a16 */
[----:B------:R-:W-:Y:S01]  /*4270*/  IADD3 R4, R3, 0x120, RZ ;  /* 0x0000012003047810 */ /* 0x000fe20007ffe0ff */
[----:B------:R-:W-:Y:S01]  /*4280*/  STL [R1+0x104], R15 ;  /* 0x0001040f01007387 */ /* 0x000fe20000100800 */
[----:B------:R-:W-:-:S02]  /*4290*/  ISETP.GT.U32.AND P5, PT, R22, R2, PT ;  /* 0x000000021600720c */ /* 0x000fc40003fa4070 */
[----:B------:R-:W-:Y:S01]  /*42a0*/  IABS R10, R4 ;  /* 0x00000004000a7213 */ /* 0x000fe20000000000 */
[----:B------:R1:W-:Y:S01]  /*42b0*/  STL [R1+0x100], R8 ;  /* 0x0001000801007387 */ /* 0x0003e20000100800 */
[----:B------:R-:W-:Y:S01]  /*42c0*/  ISETP.GT.U32.AND P2, PT, R22, R12, PT ;  /* 0x0000000c1600720c */ /* 0x000fe20003f44070 */
[----:B------:R-:W-:Y:S01]  /*42d0*/  @!P6 IMAD.IADD R0, R0, 0x1, -R22 ;  /* 0x000000010000e824 */ /* 0x000fe200078e0a16 */
[----:B0-----:R-:W-:Y:S01]  /*42e0*/  IADD3 R16, R3, 0x104, RZ ;  /* 0x0000010403107810 */ /* 0x001fe20007ffe0ff */
[----:B------:R-:W-:-:S03]  /*42f0*/  IMAD.HI.U32 R13, R24, R10, RZ ;  /* 0x0000000a180d7227 */ /* 0x000fc600078e00ff */
[----:B------:R-:W-:Y:S01]  /*4300*/  ISETP.GT.U32.AND P6, PT, R22, R0, PT ;  /* 0x000000001600720c */ /* 0x000fe20003fc4070 */
[----:B------:R-:W-:Y:S01]  /*4310*/  @!P0 IMAD.IADD R11, R11, 0x1, -R22 ;  /* 0x000000010b0b8824 */ /* 0x000fe200078e0a16 */
[----:B------:R-:W-:Y:S01]  /*4320*/  ISETP.GE.AND P0, PT, R9, RZ, PT ;  /* 0x000000ff0900720c */ /* 0x000fe20003f06270 */
[----:B------:R-:W-:Y:S01]  /*4330*/  IMAD.MOV R13, RZ, RZ, -R13 ;  /* 0x000000ffff0d7224 */ /* 0x000fe200078e0a0d */
[----:B-1----:R-:W-:Y:S01]  /*4340*/  IABS R8, R6 ;  /* 0x0000000600087213 */ /* 0x002fe20000000000 */
[----:B------:R-:W-:-:S04]  /*4350*/  IMAD.HI.U32 R9, R24, R7, RZ ;  /* 0x0000000718097227 */ /* 0x000fc800078e00ff */
[----:B------:R-:W-:Y:S02]  /*4360*/  IMAD R10, R22, R13, R10 ;  /* 0x0000000d160a7224 */ /* 0x000fe400078e020a */
[----:B------:R-:W-:Y:S02]  /*4370*/  IMAD.MOV R9, RZ, RZ, -R9 ;  /* 0x000000ffff097224 */ /* 0x000fe400078e0a09 */
[--C-:B------:R-:W-:Y:S01]  /*4380*/  @!P5 IMAD.IADD R2, R2, 0x1, -R22.reuse ;  /* 0x000000010202d824 */ /* 0x100fe200078e0a16 */
[----:B------:R-:W-:Y:S01]  /*4390*/  ISETP.GE.AND P5, PT, R6, RZ, PT ;  /* 0x000000ff0600720c */ /* 0x000fe20003fa6270 */
[--C-:B------:R-:W-:Y:S01]  /*43a0*/  @!P2 IMAD.IADD R12, R12, 0x1, -R22.reuse ;  /* 0x000000010c0ca824 */ /* 0x100fe200078e0a16 */
[C---:B------:R-:W-:Y:S01]  /*43b0*/  ISETP.GT.U32.AND P2, PT, R22.reuse, R10, PT ;  /* 0x0000000a1600720c */ /* 0x040fe20003f44070 */
[----:B------:R-:W-:Y:S02]  /*43c0*/  IMAD R6, R22, R9, R7 ;  /* 0x0000000916067224 */ /* 0x000fe400078e0207 */
[----:B------:R-:W-:-:S02]  /*43d0*/  @!P6 IMAD.IADD R0, R0, 0x1, -R22 ;  /* 0x000000010000e824 */ /* 0x000fc400078e0a16 */
[----:B------:R-:W-:Y:S01]  /*43e0*/  IMAD.MOV.U32 R15, RZ, RZ, R11 ;  /* 0x000000ffff0f7224 */ /* 0x000fe200078e000b */
[----:B------:R-:W-:Y:S01]  /*43f0*/  ISETP.GT.U32.AND P6, PT, R22, R6, PT ;  /* 0x000000061600720c */ /* 0x000fe20003fc4070 */
[----:B------:R-:W-:Y:S02]  /*4400*/  IMAD.MOV.U32 R14, RZ, RZ, R12 ;  /* 0x000000ffff0e7224 */ /* 0x000fe400078e000c */
[----:B------:R-:W-:Y:S01]  /*4410*/  @!P4 IMAD.MOV R15, RZ, RZ, -R15 ;  /* 0x000000ffff0fc224 */ /* 0x000fe200078e0a0f */
[----:B------:R-:W-:Y:S01]  /*4420*/  ISETP.GE.AND P4, PT, R4, RZ, PT ;  /* 0x000000ff0400720c */ /* 0x000fe20003f86270 */
[----:B------:R-:W-:Y:S01]  /*4430*/  IMAD.MOV.U32 R13, RZ, RZ, R2 ;  /* 0x000000ffff0d7224 */ /* 0x000fe200078e0002 */
[C---:B------:R-:W-:Y:S01]  /*4440*/  IADD3 R4, R3.reuse, 0x114, RZ ;  /* 0x0000011403047810 */ /* 0x040fe20007ffe0ff */
[--C-:B------:R-:W-:Y:S01]  /*4450*/  @!P2 IMAD.IADD R10, R10, 0x1, -R22.reuse ;  /* 0x000000010a0aa824 */ /* 0x100fe200078e0a16 */
[----:B------:R-:W-:Y:S01]  /*4460*/  IADD3 R2, R3, 0x110, RZ ;  /* 0x0000011003027810 */ /* 0x000fe20007ffe0ff */
[----:B------:R-:W-:Y:S01]  /*4470*/  IMAD.HI.U32 R11, R24, R8, RZ ;  /* 0x00000008180b7227 */ /* 0x000fe200078e00ff */
[----:B------:R-:W-:Y:S01]  /*4480*/  IABS R7, R4 ;  /* 0x0000000400077213 */ /* 0x000fe20000000000 */
[----:B------:R0:W-:Y:S01]  /*4490*/  STL [R1+0xfc], R15 ;  /* 0x0000fc0f01007387 */ /* 0x0001e20000100800 */
[----:B------:R-:W-:Y:S01]  /*44a0*/  ISETP.GT.U32.AND P2, PT, R22, R10, PT ;  /* 0x0000000a1600720c */ /* 0x000fe20003f44070 */
[----:B------:R-:W-:Y:S01]  /*44b0*/  @!P6 IMAD.IADD R6, R6, 0x1, -R22 ;  /* 0x000000010606e824 */ /* 0x000fe200078e0a16 */
[----:B------:R-:W-:Y:S01]  /*44c0*/  IABS R18, R2 ;  /* 0x0000000200127213 */ /* 0x000fe20000000000 */
[----:B------:R-:W-:Y:S01]  /*44d0*/  @!P1 IMAD.MOV R14, RZ, RZ, -R14 ;  /* 0x000000ffff0e9224 */ /* 0x000fe200078e0a0e */
[----:B------:R-:W-:Y:S01]  /*44e0*/  ISETP.GE.AND P1, PT, R5, RZ, PT ;  /* 0x000000ff0500720c */ /* 0x000fe20003f26270 */
[----:B------:R-:W-:Y:S01]  /*44f0*/  IMAD.MOV R11, RZ, RZ, -R11 ;  /* 0x000000ffff0b7224 */ /* 0x000fe200078e0a0b */
[----:B------:R-:W-:Y:S01]  /*4500*/  ISETP.GT.U32.AND P6, PT, R22, R6, PT ;  /* 0x000000061600720c */ /* 0x000fe20003fc4070 */
[----:B------:R-:W-:Y:S01]  /*4510*/  IMAD.HI.U32 R5, R24, R7, RZ ;  /* 0x0000000718057227 */ /* 0x000fe200078e00ff */
[----:B------:R-:W-:Y:S01]  /*4520*/  STL [R1+0xf4], R14 ;  /* 0x0000f40e01007387 */ /* 0x000fe20000100800 */
[----:B0-----:R-:W-:-:S02]  /*4530*/  IADD3 R15, R3, 0xf8, RZ ;  /* 0x000000f8030f7810 */ /* 0x001fc40007ffe0ff */
[----:B------:R-:W-:Y:S02]  /*4540*/  IMAD.MOV.U32 R12, RZ, RZ, R0 ;  /* 0x000000ffff0c7224 */ /* 0x000fe400078e0000 */
[----:B------:R-:W-:Y:S02]  /*4550*/  IMAD R8, R22, R11, R8 ;  /* 0x0000000b16087224 */ /* 0x000fe400078e0208 */
[----:B------:R-:W-:-:S04]  /*4560*/  IMAD.HI.U32 R0, R24, R18, RZ ;  /* 0x0000001218007227 */ /* 0x000fc800078e00ff */
[----:B------:R-:W-:Y:S02]  /*4570*/  IMAD.MOV R5, RZ, RZ, -R5 ;  /* 0x000000ffff057224 */ /* 0x000fe400078e0a05 */
[----:B------:R-:W-:Y:S01]  /*4580*/  @!P3 IMAD.MOV R13, RZ, RZ, -R13 ;  /* 0x000000ffff0db224 */ /* 0x000fe200078e0a0d */
[----:B------:R-:W-:Y:S01]  /*4590*/  ISETP.GE.AND P3, PT, R4, RZ, PT ;  /* 0x000000ff0400720c */ /* 0x000fe20003f66270 */
[----:B------:R-:W-:Y:S01]  /*45a0*/  @!P0 IMAD.MOV R12, RZ, RZ, -R12 ;  /* 0x000000ffff0c8224 */ /* 0x000fe200078e0a0c */
[----:B------:R-:W-:Y:S01]  /*45b0*/  ISETP.GE.AND P0, PT, R2, RZ, PT ;  /* 0x000000ff0200720c */ /* 0x000fe20003f06270 */
[----:B------:R-:W-:Y:S01]  /*45c0*/  @!P2 IMAD.IADD R10, R10, 0x1, -R22 ;  /* 0x000000010a0aa824 */ /* 0x000fe200078e0a16 */
[C---:B------:R-:W-:Y:S01]  /*45d0*/  ISETP.GT.U32.AND P2, PT, R22.reuse, R8, PT ;  /* 0x000000081600720c */ /* 0x040fe20003f44070 */
[----:B------:R-:W-:Y:S01]  /*45e0*/  IMAD.MOV R0, RZ, RZ, -R0 ;  /* 0x000000ffff007224 */ /* 0x000fe200078e0a00 */
[----:B------:R0:W-:Y:S01]  /*45f0*/  STL [R1+0xf0], R13 ;  /* 0x0000f00d01007387 */ /* 0x0001e20000100800 */
[C---:B------:R-:W-:Y:S01]  /*4600*/  IMAD R7, R22.reuse, R5, R7 ;  /* 0x0000000516077224 */ /* 0x040fe200078e0207 */
[----:B------:R-:W-:Y:S01]  /*4610*/  IADD3 R2, R3, 0x10c, RZ ;  /* 0x0000010c03027810 */ /* 0x000fe20007ffe0ff */
[----:B------:R-:W-:Y:S01]  /*4620*/  IMAD R18, R22, R0, R18 ;  /* 0x0000000016127224 */ /* 0x000fe200078e0212 */
[----:B------:R1:W-:Y:S01]  /*4630*/  STL [R1+0xec], R12 ;  /* 0x0000ec0c01007387 */ /* 0x0003e20000100800 */
[----:B------:R-:W-:Y:S01]  /*4640*/  @!P6 IMAD.IADD R6, R6, 0x1, -R22 ;  /* 0x000000010606e824 */ /* 0x000fe200078e0a16 */
[----:B------:R-:W-:-:S02]  /*4650*/  ISETP.GT.U32.AND P6, PT, R22, R7, PT ;  /* 0x000000071600720c */ /* 0x000fc40003fc4070 */
[C---:B------:R-:W-:Y:S01]  /*4660*/  IADD3 R4, R3.reuse, 0x108, RZ ;  /* 0x0000010803047810 */ /* 0x040fe20007ffe0ff */
[----:B------:R-:W-:Y:S01]  /*4670*/  IMAD.MOV.U32 R11, RZ, RZ, R6 ;  /* 0x000000ffff0b7224 */ /* 0x000fe200078e0006 */
[----:B------:R-:W-:Y:S01]  /*4680*/  IABS R9, R2 ;  /* 0x0000000200097213 */ /* 0x000fe20000000000 */
[----:B------:R-:W-:Y:S01]  /*4690*/  @!P2 IMAD.IADD R8, R8, 0x1, -R22 ;  /* 0x000000010808a824 */ /* 0x000fe200078e0a16 */
[----:B0-----:R-:W-:Y:S01]  /*46a0*/  IABS R13, R4 ;  /* 0x00000004000d7213 */ /* 0x001fe20000000000 */
[----:B------:R-:W-:Y:S01]  /*46b0*/  @!P1 IMAD.MOV R11, RZ, RZ, -R11 ;  /* 0x000000ffff0b9224 */ /* 0x000fe200078e0a0b */
[----:B------:R-:W-:Y:S01]  /*46c0*/  ISETP.GE.AND P1, PT, R2, RZ, PT ;  /* 0x000000ff0200720c */ /* 0x000fe20003f26270 */
[----:B-1----:R-:W-:Y:S01]  /*46d0*/  IMAD.MOV.U32 R12, RZ, RZ, R10 ;  /* 0x000000ffff0c7224 */ /* 0x002fe200078e000a */
[----:B------:R-:W-:Y:S01]  /*46e0*/  ISETP.GT.U32.AND P2, PT, R22, R8, PT ;  /* 0x000000081600720c */ /* 0x000fe20003f44070 */
[----:B------:R-:W-:Y:S01]  /*46f0*/  IMAD.HI.U32 R5, R24, R9, RZ ;  /* 0x0000000918057227 */ /* 0x000fe200078e00ff */
[----:B------:R-:W-:-:S02]  /*4700*/  IADD3 R2, R3, 0xfc, RZ ;  /* 0x000000fc03027810 */ /* 0x000fc40007ffe0ff */
[----:B------:R-:W-:Y:S01]  /*4710*/  IADD3 R10, R3, 0xf4, RZ ;  /* 0x000000f4030a7810 */ /* 0x000fe20007ffe0ff */
[----:B------:R-:W-:Y:S01]  /*4720*/  @!P4 IMAD.MOV R12, RZ, RZ, -R12 ;  /* 0x000000ffff0cc224 */ /* 0x000fe200078e0a0c */
[----:B------:R-:W-:Y:S01]  /*4730*/  ISETP.GT.U32.AND P4, PT, R22, R18, PT ;  /* 0x000000121600720c */ /* 0x000fe20003f84070 */
[--C-:B------:R-:W-:Y:S01]  /*4740*/  @!P6 IMAD.IADD R7, R7, 0x1, -R22.reuse ;  /* 0x000000010707e824 */ /* 0x100fe200078e0a16 */
[----:B------:R-:W-:Y:S01]  /*4750*/  IABS R14, R2 ;  /* 0x00000002000e7213 */ /* 0x000fe20000000000 */
[----:B------:R-:W-:Y:S01]  /*4760*/  IMAD.HI.U32 R0, R24, R13, RZ ;  /* 0x0000000d18007227 */ /* 0x000fe200078e00ff */
[----:B------:R0:W-:Y:S02]  /*4770*/  STL [R1+0xe8], R12 ;  /* 0x0000e80c01007387 */ /* 0x0001e40000100800 */
[----:B------:R-:W-:Y:S01]  /*4780*/  ISETP.GT.U32.AND P6, PT, R22, R7, PT ;  /* 0x000000071600720c */ /* 0x000fe20003fc4070 */
[----:B------:R-:W-:Y:S01]  /*4790*/  IMAD.MOV R5, RZ, RZ, -R5 ;  /* 0x000000ffff057224 */ /* 0x000fe200078e0a05 */
[----:B------:R1:W-:Y:S01]  /*47a0*/  STL [R1+0xe4], R11 ;  /* 0x0000e40b01007387 */ /* 0x0003e20000100800 */
[----:B------:R-:W-:Y:S01]  /*47b0*/  @!P2 IMAD.IADD R8, R8, 0x1, -R22 ;  /* 0x000000010808a824 */ /* 0x000fe200078e0a16 */
[----:B------:R-:W-:Y:S01]  /*47c0*/  ISETP.GE.AND P2, PT, R4, RZ, PT ;  /* 0x000000ff0400720c */ /* 0x000fe20003f46270 */
[----:B------:R-:W-:Y:S01]  /*47d0*/  IMAD.MOV R0, RZ, RZ, -R0 ;  /* 0x000000ffff007224 */ /* 0x000fe200078e0a00 */
[----:B------:R-:W-:Y:S01]  /*47e0*/  IABS R4, R16 ;  /* 0x0000001000047213 */ /* 0x000fe20000000000 */
[--C-:B------:R-:W-:Y:S01]  /*47f0*/  @!P4 IMAD.IADD R18, R18, 0x1, -R22.reuse ;  /* 0x000000011212c824 */ /* 0x100fe200078e0a16 */
[----:B0-----:R-:W-:Y:S01]  /*4800*/  IABS R12, R17 ;  /* 0x00000011000c7213 */ /* 0x001fe20000000000 */
[C---:B------:R-:W-:Y:S01]  /*4810*/  IMAD R9, R22.reuse, R5, R9 ;  /* 0x0000000516097224 */ /* 0x040fe200078e0209 */
[----:B------:R-:W-:Y:S01]  /*4820*/  IABS R5, R15 ;  /* 0x0000000f00057213 */ /* 0x000fe20000000000 */
[C---:B------:R-:W-:Y:S01]  /*4830*/  IMAD R13, R22.reuse, R0, R13 ;  /* 0x00000000160d7224 */ /* 0x040fe200078e020d */
[C---:B------:R-:W-:Y:S01]  /*4840*/  ISETP.GT.U32.AND P4, PT, R22.reuse, R18, PT ;  /* 0x000000121600720c */ /* 0x040fe20003f84070 */
[----:B------:R-:W-:Y:S01]  /*4850*/  @!P6 IMAD.IADD R7, R7, 0x1, -R22 ;  /* 0x000000010707e824 */ /* 0x000fe200078e0a16 */
[----:B------:R-:W-:Y:S01]  /*4860*/  ISETP.GT.U32.AND P6, PT, R22, R9, PT ;  /* 0x000000091600720c */ /* 0x000fe20003fc4070 */
[----:B------:R-:W-:Y:S01]  /*4870*/  IMAD.HI.U32 R6, R24, R4, RZ ;  /* 0x0000000418067227 */ /* 0x000fe200078e00ff */
[----:B------:R-:W-:-:S03]  /*4880*/  IABS R0, R10 ;  /* 0x0000000a00007213 */ /* 0x000fc60000000000 */
[----:B------:R-:W-:Y:S02]  /*4890*/  IMAD.MOV R6, RZ, RZ, -R6 ;  /* 0x000000ffff067224 */ /* 0x000fe400078e0a06 */
[----:B------:R-:W-:-:S04]  /*48a0*/  IMAD.HI.U32 R20, R24, R12, RZ ;  /* 0x0000000c18147227 */ /* 0x000fc800078e00ff */
[----:B------:R-:W-:Y:S01]  /*48b0*/  @!P4 IMAD.IADD R18, R18, 0x1, -R22 ;  /* 0x000000011212c824 */ /* 0x000fe200078e0a16 */
[C---:B------:R-:W-:Y:S01]  /*48c0*/  ISETP.GT.U32.AND P4, PT, R22.reuse, R13, PT ;  /* 0x0000000d1600720c */ /* 0x040fe20003f84070 */
[C---:B------:R-:W-:Y:S02]  /*48d0*/  IMAD R4, R22.reuse, R6, R4 ;  /* 0x0000000616047224 */ /* 0x040fe400078e0204 */
[----:B------:R-:W-:Y:S02]  /*48e0*/  IMAD.MOV R20, RZ, RZ, -R20 ;  /* 0x000000ffff147224 */ /* 0x000fe400078e0a14 */
[----:B------:R-:W-:Y:S01]  /*48f0*/  @!P6 IMAD.IADD R9, R9, 0x1, -R22 ;  /* 0x000000010909e824 */ /* 0x000fe200078e0a16 */
[C---:B------:R-:W-:Y:S01]  /*4900*/  ISETP.GT.U32.AND P6, PT, R22.reuse, R4, PT ;  /* 0x000000041600720c */ /* 0x040fe20003fc4070 */
[----:B------:R-:W-:Y:S02]  /*4910*/  IMAD R12, R22, R20, R12 ;  /* 0x00000014160c7224 */ /* 0x000fe400078e020c */
[----:B------:R-:W-:-:S04]  /*4920*/  IMAD.HI.U32 R19, R24, R14, RZ ;  /* 0x0000000e18137227 */ /* 0x000fc800078e00ff */
[----:B------:R-:W-:Y:S01]  /*4930*/  @!P4 IMAD.IADD R13, R13, 0x1, -R22 ;  /* 0x000000010d0dc824 */ /* 0x000fe200078e0a16 */
[----:B------:R-:W-:Y:S01]  /*4940*/  ISETP.GT.U32.AND P4, PT, R22, R12, PT ;  /* 0x0000000c1600720c */ /* 0x000fe20003f84070 */
[----:B------:R-:W-:-:S04]  /*4950*/  IMAD.HI.U32 R6, R24, R5, RZ ;  /* 0x0000000518067227 */ /* 0x000fc800078e00ff */
[----:B------:R-:W-:Y:S01]  /*4960*/  @!P6 IMAD.IADD R4, R4, 0x1, -R22 ;  /* 0x000000010404e824 */ /* 0x000fe200078e0a16 */
[----:B------:R-:W-:Y:S01]  /*4970*/  ISETP.GT.U32.AND P6, PT, R22, R9, PT ;  /* 0x000000091600720c */ /* 0x000fe20003fc4070 */
[----:B------:R-:W-:Y:S01]  /*4980*/  IMAD.MOV.U32 R21, RZ, RZ, R8 ;  /* 0x000000ffff157224 */ /* 0x000fe200078e0008 */
[----:B------:R-:W-:Y:S01]  /*4990*/  IADD3 R8, R3, 0xec, RZ ;  /* 0x000000ec03087810 */ /* 0x000fe20007ffe0ff */
[----:B------:R-:W-:Y:S02]  /*49a0*/  IMAD.MOV R19, RZ, RZ, -R19 ;  /* 0x000000ffff137224 */ /* 0x000fe400078e0a13 */
[----:B-1----:R-:W-:-:S04]  /*49b0*/  IMAD.HI.U32 R11, R24, R0, RZ ;  /* 0x00000000180b7227 */ /* 0x002fc800078e00ff */
[----:B------:R-:W-:Y:S01]  /*49c0*/  @!P4 IMAD.IADD R12, R12, 0x1, -R22 ;  /* 0x000000010c0cc824 */ /* 0x000fe200078e0a16 */
[C---:B------:R-:W-:Y:S01]  /*49d0*/  ISETP.GT.U32.AND P4, PT, R22.reuse, R4, PT ;  /* 0x000000041600720c */ /* 0x040fe20003f84070 */
[----:B------:R-:W-:Y:S02]  /*49e0*/  IMAD.MOV R20, RZ, RZ, -R6 ;  /* 0x000000ffff147224 */ /* 0x000fe400078e0a06 */
[----:B------:R-:W-:Y:S01]  /*49f0*/  @!P5 IMAD.MOV R21, RZ, RZ, -R21 ;  /* 0x000000ffff15d224 */ /* 0x000fe200078e0a15 */
[C---:B------:R-:W-:Y:S01]  /*4a00*/  ISETP.GT.U32.AND P5, PT, R22.reuse, R13, PT ;  /* 0x0000000d1600720c */ /* 0x040fe20003fa4070 */
[C---:B------:R-:W-:Y:S02]  /*4a10*/  IMAD R6, R22.reuse, R19, R14 ;  /* 0x0000001316067224 */ /* 0x040fe400078e020e */
[----:B------:R-:W-:Y:S01]  /*4a20*/  IMAD.MOV.U32 R19, RZ, RZ, R7 ;  /* 0x000000ffff137224 */ /* 0x000fe200078e0007 */
[----:B------:R-:W-:Y:S01]  /*4a30*/  STL [R1+0xe0], R21 ;  /* 0x0000e01501007387 */ /* 0x000fe20000100800 */
[----:B------:R-:W-:Y:S01]  /*4a40*/  IMAD.MOV R14, RZ, RZ, -R11 ;  /* 0x000000ffff0e7224 */ /* 0x000fe200078e0a0b */
[----:B------:R-:W-:Y:S01]  /*4a50*/  IADD3 R11, R3, 0xf0, RZ ;  /* 0x000000f0030b7810 */ /* 0x000fe20007ffe0ff */
[C---:B------:R-:W-:Y:S01]  /*4a60*/  IMAD R5, R22.reuse, R20, R5 ;  /* 0x0000001416057224 */ /* 0x040fe200078e0205 */
[----:B------:R-:W-:Y:S01]  /*4a70*/  IABS R7, R8 ;  /* 0x0000000800077213 */ /* 0x000fe20000000000 */
[----:B------:R-:W-:Y:S01]  /*4a80*/  @!P0 IMAD.MOV R18, RZ, RZ, -R18 ;  /* 0x000000ffff128224 */ /* 0x000fe200078e0a12 */
[C---:B------:R-:W-:Y:S01]  /*4a90*/  ISETP.GT.U32.AND P0, PT, R22.reuse, R6, PT ;  /* 0x000000061600720c */ /* 0x040fe20003f04070 */
[----:B------:R-:W-:Y:S01]  /*4aa0*/  @!P3 IMAD.MOV R19, RZ, RZ, -R19 ;  /* 0x000000ffff13b224 */ /* 0x000fe200078e0a13 */
[C---:B------:R-:W-:Y:S01]  /*4ab0*/  ISETP.GT.U32.AND P3, PT, R22.reuse, R12, PT ;  /* 0x0000000c1600720c */ /* 0x040fe20003f64070 */
[C---:B------:R-:W-:Y:S01]  /*4ac0*/  IMAD R0, R22.reuse, R14, R0 ;  /* 0x0000000e16007224 */ /* 0x040fe200078e0200 */
[----:B------:R-:W-:Y:S01]  /*4ad0*/  IABS R14, R11 ;  /* 0x0000000b000e7213 */ /* 0x000fe20000000000 */
[--C-:B------:R-:W-:Y:S01]  /*4ae0*/  @!P6 IMAD.IADD R9, R9, 0x1, -R22.reuse ;  /* 0x000000010909e824 */ /* 0x100fe200078e0a16 */
[----:B------:R-:W-:Y:S01]  /*4af0*/  ISETP.GT.U32.AND P6, PT, R22, R5, PT ;  /* 0x000000051600720c */ /* 0x000fe20003fc4070 */
[--C-:B------:R-:W-:Y:S01]  /*4b00*/  @!P4 IMAD.IADD R4, R4, 0x1, -R22.reuse ;  /* 0x000000010404c824 */ /* 0x100fe200078e0a16 */
[----:B------:R-:W-:Y:S01]  /*4b10*/  ISETP.GT.U32.AND P4, PT, R22, R0, PT ;  /* 0x000000001600720c */ /* 0x000fe20003f84070 */
[----:B------:R0:W-:Y:S01]  /*4b20*/  STL [R1+0xdc], R19 ;  /* 0x0000dc1301007387 */ /* 0x0001e20000100800 */
[--C-:B------:R-:W-:Y:S01]  /*4b30*/  @!P5 IMAD.IADD R13, R13, 0x1, -R22.reuse ;  /* 0x000000010d0dd824 */ /* 0x100fe200078e0a16 */
[----:B------:R-:W-:Y:S01]  /*4b40*/  ISETP.GE.AND P5, PT, R16, RZ, PT ;  /* 0x000000ff1000720c */ /* 0x000fe20003fa6270 */
[----:B------:R-:W-:Y:S01]  /*4b50*/  IMAD.MOV.U32 R20, RZ, RZ, R9 ;  /* 0x000000ffff147224 */ /* 0x000fe200078e0009 */
[----:B------:R1:W-:Y:S01]  /*4b60*/  STL [R1+0xd8], R18 ;  /* 0x0000d81201007387 */ /* 0x0003e20000100800 */
[--C-:B------:R-:W-:Y:S01]  /*4b70*/  @!P0 IMAD.IADD R6, R6, 0x1, -R22.reuse ;  /* 0x0000000106068824 */ /* 0x100fe200078e0a16 */
[----:B------:R-:W-:Y:S01]  /*4b80*/  ISETP.GE.AND P0, PT, R2, RZ, PT ;  /* 0x000000ff0200720c */ /* 0x000fe20003f06270 */
[----:B------:R-:W-:Y:S01]  /*4b90*/  @!P3 IMAD.IADD R12, R12, 0x1, -R22 ;  /* 0x000000010c0cb824 */ /* 0x000fe200078e0a16 */
[----:B------:R-:W-:Y:S01]  /*4ba0*/  ISETP.GE.AND P3, PT, R17, RZ, PT ;  /* 0x000000ff1100720c */ /* 0x000fe20003f66270 */
[----:B------:R-:W-:Y:S01]  /*4bb0*/  @!P1 IMAD.MOV R20, RZ, RZ, -R20 ;  /* 0x000000ffff149224 */ /* 0x000fe200078e0a14 */
[----:B------:R-:W-:Y:S01]  /*4bc0*/  ISETP.GT.U32.AND P1, PT, R22, R6, PT ;  /* 0x000000061600720c */ /* 0x000fe20003f24070 */
[----:B------:R-:W-:Y:S01]  /*4bd0*/  @!P6 IMAD.IADD R5, R5, 0x1, -R22 ;  /* 0x000000010505e824 */ /* 0x000fe200078e0a16 */
[----:B------:R-:W-:Y:S01]  /*4be0*/  IADD3 R9, R3, 0xe8, RZ ;  /* 0x000000e803097810 */ /* 0x000fe20007ffe0ff */
[----:B0-----:R-:W-:Y:S01]  /*4bf0*/  IMAD.MOV.U32 R19, RZ, RZ, R13 ;  /* 0x000000ffff137224 */ /* 0x001fe200078e000d */
[----:B------:R-:W-:Y:S01]  /*4c00*/  STL [R1+0xd4], R20 ;  /* 0x0000d41401007387 */ /* 0x000fe20000100800 */
[----:B-1----:R-:W-:Y:S01]  /*4c10*/  IMAD.HI.U32 R18, R24, R14, RZ ;  /* 0x0000000e18127227 */ /* 0x002fe200078e00ff */
[----:B------:R-:W-:-:S02]  /*4c20*/  ISETP.GE.AND P6, PT, R15, RZ, PT ;  /* 0x000000ff0f00720c */ /* 0x000fc40003fc6270 */
[C---:B------:R-:W-:Y:S01]  /*4c30*/  IADD3 R21, R3.reuse, 0x38, RZ ;  /* 0x0000003803157810 */ /* 0x040fe20007ffe0ff */
[----:B------:R-:W-:Y:S02]  /*4c40*/  IMAD.MOV R18, RZ, RZ, -R18 ;  /* 0x000000ffff127224 */ /* 0x000fe400078e0a12 */
[----:B------:R-:W-:Y:S01]  /*4c50*/  IMAD.MOV.U32 R13, RZ, RZ, R4 ;  /* 0x000000ffff0d7224 */ /* 0x000fe200078e0004 */
[----:B------:R-:W-:Y:S01]  /*4c60*/  IADD3 R4, R3, 0xe4, RZ ;  /* 0x000000e403047810 */ /* 0x000fe20007ffe0ff */
[----:B------:R-:W-:Y:S02]  /*4c70*/  IMAD R2, R22, R18, R14 ;  /* 0x0000001216027224 */ /* 0x000fe400078e020e */
[----:B------:R-:W-:Y:S01]  /*4c80*/  @!P4 IMAD.IADD R0, R0, 0x1, -R22 ;  /* 0x000000010000c824 */ /* 0x000fe200078e0a16 */
[C---:B------:R-:W-:Y:S01]  /*4c90*/  ISETP.GT.U32.AND P4, PT, R22.reuse, R5, PT ;  /* 0x000000051600720c */ /* 0x040fe20003f84070 */
[----:B------:R-:W-:Y:S01]  /*4ca0*/  @!P5 IMAD.MOV R13, RZ, RZ, -R13 ;  /* 0x000000ffff0dd224 */ /* 0x000fe200078e0a0d */
[----:B------:R-:W-:Y:S01]  /*4cb0*/  ISETP.GT.U32.AND P5, PT, R22, R2, PT ;  /* 0x000000021600720c */ /* 0x000fe20003fa4070 */
[----:B------:R-:W-:-:S04]  /*4cc0*/  IMAD.HI.U32 R16, R24, R7, RZ ;  /* 0x0000000718107227 */ /* 0x000fc800078e00ff */
[----:B------:R-:W-:Y:S01]  /*4cd0*/  @!P2 IMAD.MOV R19, RZ, RZ, -R19 ;  /* 0x000000ffff13a224 */ /* 0x000fe200078e0a13 */
[----:B------:R-:W-:Y:S01]  /*4ce0*/  ISETP.GT.U32.AND P2, PT, R22, R0, PT ;  /* 0x000000001600720c */ /* 0x000fe20003f44070 */
[----:B------:R-:W-:Y:S02]  /*4cf0*/  IMAD.MOV R16, RZ, RZ, -R16 ;  /* 0x000000ffff107224 */ /* 0x000fe400078e0a10 */
[----:B------:R-:W-:Y:S01]  /*4d00*/  @!P3 IMAD.MOV R12, RZ, RZ, -R12 ;  /* 0x000000ffff0cb224 */ /* 0x000fe200078e0a0c */
[----:B------:R-:W-:Y:S01]  /*4d10*/  ISETP.GE.AND P3, PT, R10, RZ, PT ;  /* 0x000000ff0a00720c */ /* 0x000fe20003f66270 */
[----:B------:R-:W-:Y:S01]  /*4d20*/  IMAD R7, R22, R16, R7 ;  /* 0x0000001016077224 */ /* 0x000fe200078e0207 */
[----:B------:R-:W-:Y:S01]  /*4d30*/  IABS R10, R9 ;  /* 0x00000009000a7213 */ /* 0x000fe20000000000 */
[--C-:B------:R-:W-:Y:S01]  /*4d40*/  @!P1 IMAD.IADD R6, R6, 0x1, -R22.reuse ;  /* 0x0000000106069824 */ /* 0x100fe200078e0a16 */
[----:B------:R-:W-:Y:S01]  /*4d50*/  STL [R1+0xd0], R19 ;  /* 0x0000d01301007387 */ /* 0x000fe20000100800 */
[--C-:B------:R-:W-:Y:S01]  /*4d60*/  @!P4 IMAD.IADD R5, R5, 0x1, -R22.reuse ;  /* 0x000000010505c824 */ /* 0x100fe200078e0a16 */
[----:B------:R-:W-:Y:S01]  /*4d70*/  ISETP.GE.AND P4, PT, R11, RZ, PT ;  /* 0x000000ff0b00720c */ /* 0x000fe20003f86270 */
[----:B------:R-:W-:Y:S01]  /*4d80*/  IMAD.HI.U32 R11, R24, R10, RZ ;  /* 0x0000000a180b7227 */ /* 0x000fe200078e00ff */
[----:B------:R-:W-:Y:S01]  /*4d90*/  ISETP.GT.U32.AND P1, PT, R22, R7, PT ;  /* 0x000000071600720c */ /* 0x000fe20003f24070 */
[----:B------:R0:W-:Y:S02]  /*4da0*/  STL [R1+0xcc], R13 ;  /* 0x0000cc0d01007387 */ /* 0x0001e40000100800 */
[----:B------:R-:W-:Y:S01]  /*4db0*/  @!P5 IMAD.IADD R2, R2, 0x1, -R22 ;  /* 0x000000010202d824 */ /* 0x000fe200078e0a16 */
[----:B------:R-:W-:Y:S01]  /*4dc0*/  ISETP.GE.AND P5, PT, R9, RZ, PT ;  /* 0x000000ff0900720c */ /* 0x000fe20003fa6270 */
[----:B------:R-:W-:Y:S01]  /*4dd0*/  IMAD.MOV.U32 R14, RZ, RZ, R6 ;  /* 0x000000ffff0e7224 */ /* 0x000fe200078e0006 */
[----:B------:R1:W-:Y:S01]  /*4de0*/  STL [R1+0xc8], R12 ;  /* 0x0000c80c01007387 */ /* 0x0003e20000100800 */
[----:B------:R-:W-:Y:S01]  /*4df0*/  @!P2 IMAD.IADD R0, R0, 0x1, -R22 ;  /* 0x000000010000a824 */ /* 0x000fe200078e0a16 */
[----:B------:R-:W-:Y:S01]  /*4e00*/  ISETP.GE.AND P2, PT, R8, RZ, PT ;  /* 0x000000ff0800720c */ /* 0x000fe20003f46270 */
[----:B------:R-:W-:-:S02]  /*4e10*/  IMAD.MOV R11, RZ, RZ, -R11 ;  /* 0x000000ffff0b7224 */ /* 0x000fc400078e0a0b */
[----:B------:R-:W-:Y:S01]  /*4e20*/  @!P0 IMAD.MOV R14, RZ, RZ, -R14 ;  /* 0x000000ffff0e8224 */ /* 0x000fe200078e0a0e */
[C---:B------:R-:W-:Y:S01]  /*4e30*/  ISETP.GT.U32.AND P0, PT, R22.reuse, R2, PT ;  /* 0x000000021600720c */ /* 0x040fe20003f04070 */
[C---:B------:R-:W-:Y:S01]  /*4e40*/  IMAD R10, R22.reuse, R11, R10 ;  /* 0x0000000b160a7224 */ /* 0x040fe200078e020a */
[----:B0-----:R-:W-:Y:S01]  /*4e50*/  IABS R13, R4 ;  /* 0x00000004000d7213 */ /* 0x001fe20000000000 */
[----:B------:R-:W-:Y:S01]  /*4e60*/  @!P1 IMAD.IADD R7, R7, 0x1, -R22 ;  /* 0x0000000107079824 */ /* 0x000fe200078e0a16 */
[C---:B------:R-:W-:Y:S01]  /*4e70*/  IADD3 R11, R3.reuse, 0xe0, RZ ;  /* 0x000000e0030b7810 */ /* 0x040fe20007ffe0ff */
[----:B-1----:R-:W-:Y:S01]  /*4e80*/  IMAD.MOV.U32 R12, RZ, RZ, R5 ;  /* 0x000000ffff0c7224 */ /* 0x002fe200078e0005 */
[----:B------:R-:W-:Y:S01]  /*4e90*/  STL [R1+0xc4], R14 ;  /* 0x0000c40e01007387 */ /* 0x000fe20000100800 */
[----:B------:R-:W-:Y:S01]  /*4ea0*/  IMAD.MOV.U32 R5, RZ, RZ, R0 ;  /* 0x000000ffff057224 */ /* 0x000fe200078e0000 */
[----:B------:R-:W-:Y:S01]  /*4eb0*/  IADD3 R0, R3, 0xdc, RZ ;  /* 0x000000dc03007810 */ /* 0x000fe20007ffe0ff */
[----:B------:R-:W-:Y:S01]  /*4ec0*/  @!P6 IMAD.MOV R12, RZ, RZ, -R12 ;  /* 0x000000ffff0ce224 */ /* 0x000fe200078e0a0c */
[C---:B------:R-:W-:Y:S01]  /*4ed0*/  ISETP.GT.U32.AND P6, PT, R22.reuse, R7, PT ;  /* 0x000000071600720c */ /* 0x040fe20003fc4070 */
[----:B------:R-:W-:Y:S01]  /*4ee0*/  @!P3 IMAD.MOV R5, RZ, RZ, -R5 ;  /* 0x000000ffff05b224 */ /* 0x000fe200078e0a05 */
[----:B------:R-:W-:Y:S01]  /*4ef0*/  ISETP.GT.U32.AND P3, PT, R22, R10, PT ;  /* 0x0000000a1600720c */ /* 0x000fe20003f64070 */
[----:B------:R-:W-:Y:S01]  /*4f00*/  @!P0 IMAD.IADD R2, R2, 0x1, -R22 ;  /* 0x0000000102028824 */ /* 0x000fe200078e0a16 */
[----:B------:R-:W-:Y:S01]  /*4f10*/  ISETP.GE.AND P0, PT, R11, RZ, PT ;  /* 0x000000ff0b00720c */ /* 0x000fe20003f06270 */
[----:B------:R-:W-:Y:S01]  /*4f20*/  IMAD.HI.U32 R8, R24, R13, RZ ;  /* 0x0000000d18087227 */ /* 0x000fe200078e00ff */
[----:B------:R-:W-:Y:S01]  /*4f30*/  IABS R11, R11 ;  /* 0x0000000b000b7213 */ /* 0x000fe20000000000 */
[----:B------:R-:W-:Y:S01]  /*4f40*/  STL [R1+0xc0], R12 ;  /* 0x0000c00c01007387 */ /* 0x000fe20000100800 */
[----:B------:R-:W-:Y:S01]  /*4f50*/  ISETP.GE.AND P1, PT, R4, RZ, PT ;  /* 0x000000ff0400720c */ /* 0x000fe20003f26270 */
[----:B------:R-:W-:Y:S01]  /*4f60*/  IMAD.MOV.U32 R6, RZ, RZ, R2 ;  /* 0x000000ffff067224 */ /* 0x000fe200078e0002 */
[----:B------:R-:W-:Y:S01]  /*4f70*/  IABS R4, R0 ;  /* 0x0000000000047213 */ /* 0x000fe20000000000 */
[----:B------:R-:W-:Y:S01]  /*4f80*/  IMAD.MOV R8, RZ, RZ, -R8 ;  /* 0x000000ffff087224 */ /* 0x000fe200078e0a08 */
[----:B------:R0:W-:Y:S01]  /*4f90*/  STL [R1+0xbc], R5 ;  /* 0x0000bc0501007387 */ /* 0x0001e20000100800 */
[----:B------:R-:W-:Y:S01]  /*4fa0*/  @!P4 IMAD.MOV R6, RZ, RZ, -R6 ;  /* 0x000000ffff06c224 */ /* 0x000fe200078e0a06 */
[----:B------:R-:W-:Y:S01]  /*4fb0*/  ISETP.GE.AND P4, PT, R0, RZ, PT ;  /* 0x000000ff0000720c */ /* 0x000fe20003f86270 */
[----:B------:R-:W-:-:S02]  /*4fc0*/  @!P3 IMAD.IADD R10, R10, 0x1, -R22 ;  /* 0x000000010a0ab824 */ /* 0x000fc400078e0a16 */
[C---:B------:R-:W-:Y:S01]  /*4fd0*/  IMAD R13, R22.reuse, R8, R13 ;  /* 0x00000008160d7224 */ /* 0x040fe200078e020d */
[----:B------:R1:W-:Y:S01]  /*4fe0*/  STL [R1+0xb8], R6 ;  /* 0x0000b80601007387 */ /* 0x0003e20000100800 */
[----:B------:R-:W-:Y:S01]  /*4ff0*/  @!P6 IMAD.IADD R7, R7, 0x1, -R22 ;  /* 0x000000010707e824 */ /* 0x000fe200078e0a16 */
[----:B------:R-:W-:Y:S01]  /*5000*/  ISETP.GT.U32.AND P3, PT, R22, R10, PT ;  /* 0x0000000a1600720c */ /* 0x000fe20003f64070 */
[----:B------:R-:W-:Y:S01]  /*5010*/  IMAD.HI.U32 R2, R24, R4, RZ ;  /* 0x0000000418027227 */ /* 0x000fe200078e00ff */
[----:B------:R-:W-:Y:S02]  /*5020*/  ISETP.GT.U32.AND P6, PT, R22, R13, PT ;  /* 0x0000000d1600720c */ /* 0x000fe40003fc4070 */
[C---:B0-----:R-:W-:Y:S01]  /*5030*/  IADD3 R5, R3.reuse, 0xd8, RZ ;  /* 0x000000d803057810 */ /* 0x041fe20007ffe0ff */
[----:B------:R-:W-:Y:S01]  /*5040*/  @!P2 IMAD.MOV R7, RZ, RZ, -R7 ;  /* 0x000000ffff07a224 */ /* 0x000fe200078e0a07 */
[----:B------:R-:W-:Y:S01]  /*5050*/  IADD3 R12, R3, 0xd0, RZ ;  /* 0x000000d0030c7810 */ /* 0x000fe20007ffe0ff */
[----:B------:R-:W-:Y:S01]  /*5060*/  IMAD.MOV R2, RZ, RZ, -R2 ;  /* 0x000000ffff027224 */ /* 0x000fe200078e0a02 */
[----:B------:R-:W-:Y:S01]  /*5070*/  IABS R9, R5 ;  /* 0x0000000500097213 */ /* 0x000fe20000000000 */
[----:B-1----:R-:W-:Y:S01]  /*5080*/  IMAD.HI.U32 R6, R24, R11, RZ ;  /* 0x0000000b18067227 */ /* 0x002fe200078e00ff */
[----:B------:R-:W-:Y:S01]  /*5090*/  ISETP.GE.AND P2, PT, R5, RZ, PT ;  /* 0x000000ff0500720c */ /* 0x000fe20003f46270 */
[----:B------:R0:W-:Y:S01]  /*50a0*/  STL [R1+0xb4], R7 ;  /* 0x0000b40701007387 */ /* 0x0001e20000100800 */
[----:B------:R-:W-:Y:S01]  /*50b0*/  IABS R14, R12 ;  /* 0x0000000c000e7213 */ /* 0x000fe20000000000 */
[----:B------:R-:W-:-:S02]  /*50c0*/  IMAD.MOV R6, RZ, RZ, -R6 ;  /* 0x000000ffff067224 */ /* 0x000fc400078e0a06 */
[--C-:B------:R-:W-:Y:S02]  /*50d0*/  @!P3 IMAD.IADD R10, R10, 0x1, -R22.reuse ;  /* 0x000000010a0ab824 */ /* 0x100fe400078e0a16 */
[----:B------:R-:W-:Y:S02]  /*50e0*/  IMAD R11, R22, R6, R11 ;  /* 0x00000006160b7224 */ /* 0x000fe400078e020b */
[----:B------:R-:W-:Y:S02]  /*50f0*/  @!P6 IMAD.IADD R13, R13, 0x1, -R22 ;  /* 0x000000010d0de824 */ /* 0x000fe400078e0a16 */
[----:B------:R-:W-:Y:S01]  /*5100*/  IMAD.HI.U32 R0, R24, R9, RZ ;  /* 0x0000000918007227 */ /* 0x000fe200078e00ff */
[C---:B------:R-:W-:Y:S02]  /*5110*/  ISETP.GT.U32.AND P3, PT, R22.reuse, R11, PT ;  /* 0x0000000b1600720c */ /* 0x040fe40003f64070 */
[C---:B------:R-:W-:Y:S01]  /*5120*/  ISETP.GT.U32.AND P6, PT, R22.reuse, R13, PT ;  /* 0x0000000d1600720c */ /* 0x040fe20003fc4070 */
[----:B------:R-:W-:Y:S01]  /*5130*/  IMAD.MOV R5, RZ, RZ, -R0 ;  /* 0x000000ffff057224 */ /* 0x000fe200078e0a00 */
[C---:B------:R-:W-:Y:S01]  /*5140*/  IADD3 R0, R3.reuse, 0xd4, RZ ;  /* 0x000000d403007810 */ /* 0x040fe20007ffe0ff */
[----:B------:R-:W-:Y:S01]  /*5150*/  IMAD.MOV.U32 R15, RZ, RZ, R10 ;  /* 0x000000ffff0f7224 */ /* 0x000fe200078e000a */
[----:B0-----:R-:W-:Y:S01]  /*5160*/  IADD3 R7, R3, 0xcc, RZ ;  /* 0x000000cc03077810 */ /* 0x001fe20007ffe0ff */
[C---:B------:R-:W-:Y:S01]  /*5170*/  IMAD R9, R22.reuse, R5, R9 ;  /* 0x0000000516097224 */ /* 0x040fe200078e0209 */
[----:B------:R-:W-:Y:S01]  /*5180*/  IABS R5, R0 ;  /* 0x0000000000057213 */ /* 0x000fe20000000000 */
[----:B------:R-:W-:Y:S01]  /*5190*/  @!P5 IMAD.MOV R15, RZ, RZ, -R15 ;  /* 0x000000ffff0fd224 */ /* 0x000fe200078e0a0f */
[----:B------:R-:W-:Y:S01]  /*51a0*/  IABS R8, R7 ;  /* 0x0000000700087213 */ /* 0x000fe20000000000 */
[C---:B------:R-:W-:Y:S01]  /*51b0*/  IMAD R4, R22.reuse, R2, R4 ;  /* 0x0000000216047224 */ /* 0x040fe200078e0204 */
[C---:B------:R-:W-:Y:S01]  /*51c0*/  ISETP.GT.U32.AND P5, PT, R22.reuse, R9, PT ;  /* 0x000000091600720c */ /* 0x040fe20003fa4070 */
[--C-:B------:R-:W-:Y:S01]  /*51d0*/  @!P3 IMAD.IADD R11, R11, 0x1, -R22.reuse ;  /* 0x000000010b0bb824 */ /* 0x100fe200078e0a16 */
[----:B------:R-:W-:Y:S01]  /*51e0*/  IADD3 R2, R3, 0xc8, RZ ;  /* 0x000000c803027810 */ /* 0x000fe20007ffe0ff */
[----:B------:R-:W-:Y:S01]  /*51f0*/  @!P6 IMAD.IADD R13, R13, 0x1, -R22 ;  /* 0x000000010d0de824 */ /* 0x000fe200078e0a16 */
[----:B------:R-:W-:Y:S01]  /*5200*/  ISETP.GT.U32.AND P6, PT, R22, R4, PT ;  /* 0x000000041600720c */ /* 0x000fe20003fc4070 */
[----:B------:R-:W-:Y:S01]  /*5210*/  IMAD.HI.U32 R10, R24, R5, RZ ;  /* 0x00000005180a7227 */ /* 0x000fe200078e00ff */
[----:B------:R-:W-:Y:S01]  /*5220*/  ISETP.GT.U32.AND P3, PT, R22, R11, PT ;  /* 0x0000000b1600720c */ /* 0x000fe20003f64070 */
[----:B------:R-:W-:Y:S01]  /*5230*/  STL [R1+0xb0], R15 ;  /* 0x0000b00f01007387 */ /* 0x000fe20000100800 */
[----:B------:R-:W-:Y:S01]  /*5240*/  IABS R6, R2 ;  /* 0x0000000200067213 */ /* 0x000fe20000000000 */
[----:B------:R-:W-:-:S02]  /*5250*/  IMAD.MOV R10, RZ, RZ, -R10 ;  /* 0x000000ffff0a7224 */ /* 0x000fc400078e0a0a */
[----:B------:R-:W-:Y:S01]  /*5260*/  @!P1 IMAD.MOV R13, RZ, RZ, -R13 ;  /* 0x000000ffff0d9224 */ /* 0x000fe200078e0a0d */
[----:B------:R-:W-:Y:S01]  /*5270*/  ISETP.GE.AND P1, PT, R0, RZ, PT ;  /* 0x000000ff0000720c */ /* 0x000fe20003f26270 */
[----:B------:R-:W-:Y:S02]  /*5280*/  IMAD R0, R22, R10, R5 ;  /* 0x0000000a16007224 */ /* 0x000fe400078e0205 */
[--C-:B------:R-:W-:Y:S01]  /*5290*/  @!P5 IMAD.IADD R9, R9, 0x1, -R22.reuse ;  /* 0x000000010909d824 */ /* 0x100fe200078e0a16 */
[----:B------:R0:W-:Y:S01]  /*52a0*/  STL [R1+0xac], R13 ;  /* 0x0000ac0d01007387 */ /* 0x0001e20000100800 */
[--C-:B------:R-:W-:Y:S02]  /*52b0*/  @!P6 IMAD.IADD R4, R4, 0x1, -R22.reuse ;  /* 0x000000010404e824 */ /* 0x100fe400078e0a16 */
[----:B------:R-:W-:Y:S01]  /*52c0*/  @!P3 IMAD.IADD R11, R11, 0x1, -R22 ;  /* 0x000000010b0bb824 */ /* 0x000fe200078e0a16 */
[----:B------:R-:W-:Y:S01]  /*52d0*/  ISETP.GT.U32.AND P3, PT, R22, R0, PT ;  /* 0x000000001600720c */ /* 0x000fe20003f64070 */
[----:B------:R-:W-:Y:S01]  /*52e0*/  IMAD.HI.U32 R5, R24, R8, RZ ;  /* 0x0000000818057227 */ /* 0x000fe200078e00ff */
[----:B------:R-:W-:-:S02]  /*52f0*/  ISETP.GT.U32.AND P5, PT, R22, R9, PT ;  /* 0x000000091600720c */ /* 0x000fc40003fa4070 */
[----:B------:R-:W-:Y:S01]  /*5300*/  ISETP.GT.U32.AND P6, PT, R22, R4, PT ;  /* 0x000000041600720c */ /* 0x000fe20003fc4070 */
[----:B------:R-:W-:-:S04]  /*5310*/  IMAD.HI.U32 R10, R24, R6, RZ ;  /* 0x00000006180a7227 */ /* 0x000fc800078e00ff */
[----:B0-----:R-:W-:-:S04]  /*5320*/  IMAD.HI.U32 R13, R24, R14, RZ ;  /* 0x0000000e180d7227 */ /* 0x001fc800078e00ff */
[----:B------:R-:W-:Y:S02]  /*5330*/  IMAD.MOV R5, RZ, RZ, -R5 ;  /* 0x000000ffff057224 */ /* 0x000fe400078e0a05 */
[----:B------:R-:W-:Y:S02]  /*5340*/  IMAD.MOV R13, RZ, RZ, -R13 ;  /* 0x000000ffff0d7224 */ /* 0x000fe400078e0a0d */
[----:B------:R-:W-:Y:S02]  /*5350*/  IMAD.MOV R10, RZ, RZ, -R10 ;  /* 0x000000ffff0a7224 */ /* 0x000fe400078e0a0a */
[----:B------:R-:W-:Y:S01]  /*5360*/  IMAD R8, R22, R5, R8 ;  /* 0x0000000516087224 */ /* 0x000fe200078e0208 */
[----:B------:R-:W-:Y:S01]  /*5370*/  IADD3 R5, R3, 0xc4, RZ ;  /* 0x000000c403057810 */ /* 0x000fe20007ffe0ff */
[--C-:B------:R-:W-:Y:S02]  /*5380*/  @!P3 IMAD.IADD R0, R0, 0x1, -R22.reuse ;  /* 0x000000010000b824 */ /* 0x100fe400078e0a16 */
[----:B------:R-:W-:Y:S01]  /*5390*/  @!P5 IMAD.IADD R9, R9, 0x1, -R22 ;  /* 0x000000010909d824 */ /* 0x000fe200078e0a16 */
[C---:B------:R-:W-:Y:S01]  /*53a0*/  ISETP.GT.U32.AND P5, PT, R22.reuse, R8, PT ;  /* 0x000000081600720c */ /* 0x040fe20003fa4070 */
[----:B------:R-:W-:Y:S01]  /*53b0*/  IMAD.MOV.U32 R15, RZ, RZ, R11 ;  /* 0x000000ffff0f7224 */ /* 0x000fe200078e000b */
[C---:B------:R-:W-:Y:S01]  /*53c0*/  ISETP.GT.U32.AND P3, PT, R22.reuse, R0, PT ;  /* 0x000000001600720c */ /* 0x040fe20003f64070 */
[----:B------:R-:W-:-:S02]  /*53d0*/  IMAD R14, R22, R13, R14 ;  /* 0x0000000d160e7224 */ /* 0x000fc400078e020e */
[----:B------:R-:W-:Y:S01]  /*53e0*/  IMAD R6, R22, R10, R6 ;  /* 0x0000000a16067224 */ /* 0x000fe200078e0206 */
[----:B------:R-:W-:Y:S01]  /*53f0*/  IABS R10, R5 ;  /* 0x00000005000a7213 */ /* 0x000fe20000000000 */
[----:B------:R-:W-:Y:S02]  /*5400*/  IMAD.MOV.U32 R11, RZ, RZ, R9 ;  /* 0x000000ffff0b7224 */ /* 0x000fe400078e0009 */
[----:B------:R-:W-:Y:S01]  /*5410*/  @!P6 IMAD.IADD R4, R4, 0x1, -R22 ;  /* 0x000000010404e824 */ /* 0x000fe200078e0a16 */
[----:B------:R-:W-:Y:S01]  /*5420*/  ISETP.GE.AND P6, PT, R12, RZ, PT ;  /* 0x000000ff0c00720c */ /* 0x000fe20003fc6270 */
[----:B------:R-:W-:Y:S01]  /*5430*/  @!P0 IMAD.MOV R15, RZ, RZ, -R15 ;  /* 0x000000ffff0f8224 */ /* 0x000fe200078e0a0f */
[C---:B------:R-:W-:Y:S01]  /*5440*/  ISETP.GT.U32.AND P0, PT, R22.reuse, R14, PT ;  /* 0x0000000e1600720c */ /* 0x040fe20003f04070 */
[----:B------:R-:W-:Y:S01]  /*5450*/  @!P2 IMAD.MOV R11, RZ, RZ, -R11 ;  /* 0x000000ffff0ba224 */ /* 0x000fe200078e0a0b */
[----:B------:R-:W-:Y:S01]  /*5460*/  ISETP.GT.U32.AND P2, PT, R22, R6, PT ;  /* 0x000000061600720c */ /* 0x000fe20003f44070 */
[----:B------:R-:W-:Y:S01]  /*5470*/  IMAD.MOV.U32 R12, RZ, RZ, R4 ;  /* 0x000000ffff0c7224 */ /* 0x000fe200078e0004 */
[----:B------:R-:W-:Y:S01]  /*5480*/  STL [R1+0xa8], R15 ;  /* 0x0000a80f01007387 */ /* 0x000fe20000100800 */
[----:B------:R-:W-:-:S02]  /*5490*/  IMAD.MOV.U32 R4, RZ, RZ, R10 ;  /* 0x000000ffff047224 */ /* 0x000fc400078e000a */
[----:B------:R-:W-:Y:S01]  /*54a0*/  @!P4 IMAD.MOV R12, RZ, RZ, -R12 ;  /* 0x000000ffff0cc224 */ /* 0x000fe200078e0a0c */
[----:B------:R-:W-:Y:S01]  /*54b0*/  ISETP.GE.AND P4, PT, R7, RZ, PT ;  /* 0x000000ff0700720c */ /* 0x000fe20003f86270 */
[----:B------:R-:W-:Y:S01]  /*54c0*/  IMAD.HI.U32 R9, R24, R4, RZ ;  /* 0x0000000418097227 */ /* 0x000fe200078e00ff */
[C---:B------:R-:W-:Y:S02]  /*54d0*/  IADD3 R7, R3.reuse, 0xc0, RZ ;  /* 0x000000c003077810 */ /* 0x040fe40007ffe0ff */
[----:B------:R0:W-:Y:S01]  /*54e0*/  STL [R1+0xa0], R12 ;  /* 0x0000a00c01007387 */ /* 0x0001e20000100800 */
[--C-:B------:R-:W-:Y:S01]  /*54f0*/  @!P3 IMAD.IADD R0, R0, 0x1, -R22.reuse ;  /* 0x000000010000b824 */ /* 0x100fe200078e0a16 */
[----:B------:R-:W-:Y:S01]  /*5500*/  IABS R13, R7 ;  /* 0x00000007000d7213 */ /* 0x000fe20000000000 */
[--C-:B------:R-:W-:Y:S01]  /*5510*/  @!P5 IMAD.IADD R8, R8, 0x1, -R22.reuse ;  /* 0x000000010808d824 */ /* 0x100fe200078e0a16 */
[----:B------:R-:W-:Y:S01]  /*5520*/  ISETP.GE.AND P3, PT, R2, RZ, PT ;  /* 0x000000ff0200720c */ /* 0x000fe20003f66270 */
[----:B------:R-:W-:Y:S01]  /*5530*/  IMAD.MOV R9, RZ, RZ, -R9 ;  /* 0x000000ffff097224 */ /* 0x000fe200078e0a09 */
[----:B------:R-:W-:Y:S01]  /*5540*/  IADD3 R2, R3, 0xb8, RZ ;  /* 0x000000b803027810 */ /* 0x000fe20007ffe0ff */
[----:B------:R-:W-:Y:S01]  /*5550*/  @!P0 IMAD.IADD R14, R14, 0x1, -R22 ;  /* 0x000000010e0e8824 */ /* 0x000fe200078e0a16 */
[----:B------:R-:W-:Y:S01]  /*5560*/  ISETP.GE.AND P0, PT, R5, RZ, PT ;  /* 0x000000ff0500720c */ /* 0x000fe20003f06270 */
[----:B------:R-:W-:Y:S01]  /*5570*/  IMAD.MOV.U32 R10, RZ, RZ, R0 ;  /* 0x000000ffff0a7224 */ /* 0x000fe200078e0000 */
[C---:B------:R-:W-:Y:S01]  /*5580*/  IADD3 R5, R3.reuse, 0xbc, RZ ;  /* 0x000000bc03057810 */ /* 0x040fe20007ffe0ff */
[----:B------:R-:W-:Y:S01]  /*5590*/  @!P2 IMAD.IADD R6, R6, 0x1, -R22 ;  /* 0x000000010606a824 */ /* 0x000fe200078e0a16 */
[C---:B------:R-:W-:Y:S01]  /*55a0*/  ISETP.GT.U32.AND P2, PT, R22.reuse, R8, PT ;  /* 0x000000081600720c */ /* 0x040fe20003f44070 */
[C---:B------:R-:W-:Y:S01]  /*55b0*/  IMAD R4, R22.reuse, R9, R4 ;  /* 0x0000000916047224 */ /* 0x040fe200078e0204 */
[----:B------:R-:W-:Y:S01]  /*55c0*/  ISETP.GT.U32.AND P5, PT, R22, R14, PT ;  /* 0x0000000e1600720c */ /* 0x000fe20003fa4070 */
[----:B------:R-:W-:Y:S01]  /*55d0*/  IMAD.HI.U32 R9, R24, R13, RZ ;  /* 0x0000000d18097227 */ /* 0x000fe200078e00ff */
[----:B0-----:R-:W-:Y:S01]  /*55e0*/  IABS R12, R5 ;  /* 0x00000005000c7213 */ /* 0x001fe20000000000 */
[----:B------:R0:W-:Y:S01]  /*55f0*/  STL [R1+0x9c], R11 ;  /* 0x00009c0b01007387 */ /* 0x0001e20000100800 */
[----:B------:R-:W-:Y:S01]  /*5600*/  IADD3 R0, R3, 0xb4, RZ ;  /* 0x000000b403007810 */ /* 0x000fe20007ffe0ff */
[----:B------:R-:W-:Y:S01]  /*5610*/  @!P1 IMAD.MOV R10, RZ, RZ, -R10 ;  /* 0x000000ffff0a9224 */ /* 0x000fe200078e0a0a */
[----:B------:R-:W-:Y:S01]  /*5620*/  ISETP.GT.U32.AND P1, PT, R22, R6, PT ;  /* 0x000000061600720c */ /* 0x000fe20003f24070 */
[----:B------:R-:W-:-:S03]  /*5630*/  IMAD.MOV R9, RZ, RZ, -R9 ;  /* 0x000000ffff097224 */ /* 0x000fc600078e0a09 */
[----:B------:R1:W-:Y:S01]  /*5640*/  STL [R1+0x98], R10 ;  /* 0x0000980a01007387 */ /* 0x0003e20000100800 */
[----:B------:R-:W-:Y:S02]  /*5650*/  IMAD R13, R22, R9, R13 ;  /* 0x00000009160d7224 */ /* 0x000fe400078e020d */
[----:B------:R-:W-:Y:S01]  /*5660*/  @!P2 IMAD.IADD R8, R8, 0x1, -R22 ;  /* 0x000000010808a824 */ /* 0x000fe200078e0a16 */
[----:B0-----:R-:W-:Y:S01]  /*5670*/  IABS R11, R2 ;  /* 0x00000002000b7213 */ /* 0x001fe20000000000 */
[----:B------:R-:W-:Y:S01]  /*5680*/  IMAD.HI.U32 R9, R24, R12, RZ ;  /* 0x0000000c18097227 */ /* 0x000fe200078e00ff */
[----:B------:R-:W-:-:S03]  /*5690*/  ISETP.GT.U32.AND P2, PT, R22, R13, PT ;  /* 0x0000000d1600720c */ /* 0x000fc60003f44070 */
[--C-:B------:R-:W-:Y:S01]  /*56a0*/  @!P5 IMAD.IADD R14, R14, 0x1, -R22.reuse ;  /* 0x000000010e0ed824 */ /* 0x100fe200078e0a16 */
[----:B------:R-:W-:Y:S01]  /*56b0*/  ISETP.GT.U32.AND P5, PT, R22, R4, PT ;  /* 0x000000041600720c */ /* 0x000fe20003fa4070 */
[----:B------:R-:W-:Y:S01]  /*56c0*/  @!P1 IMAD.IADD R6, R6, 0x1, -R22 ;  /* 0x0000000106069824 */ /* 0x000fe200078e0a16 */
[----:B------:R-:W-:Y:S01]  /*56d0*/  ISETP.GE.AND P1, PT, R7, RZ, PT ;  /* 0x000000ff0700720c */ /* 0x000fe20003f26270 */
[----:B------:R-:W-:Y:S01]  /*56e0*/  IMAD.HI.U32 R7, R24, R11, RZ ;  /* 0x0000000b18077227 */ /* 0x000fe200078e00ff */
[----:B-1----:R-:W-:-:S03]  /*56f0*/  IABS R10, R0 ;  /* 0x00000000000a7213 */ /* 0x002fc60000000000 */
[----:B------:R-:W-:Y:S02]  /*5700*/  IMAD.MOV R9, RZ, RZ, -R9 ;  /* 0x000000ffff097224 */ /* 0x000fe400078e0a09 */
[----:B------:R-:W-:Y:S02]  /*5710*/  IMAD.MOV R7, RZ, RZ, -R7 ;  /* 0x000000ffff077224 */ /* 0x000fe400078e0a07 */
[C---:B------:R-:W-:Y:S01]  /*5720*/  IMAD R12, R22.reuse, R9, R12 ;  /* 0x00000009160c7224 */ /* 0x040fe200078e020c */
[----:B------:R-:W-:Y:S01]  /*5730*/  IADD3 R9, R3, 0xb0, RZ ;  /* 0x000000b003097810 */ /* 0x000fe20007ffe0ff */
[----:B------:R-:W-:Y:S02]  /*5740*/  @!P2 IMAD.IADD R13, R13, 0x1, -R22 ;  /* 0x000000010d0da824 */ /* 0x000fe400078e0a16 */
[C---:B------:R-:W-:Y:S02]  /*5750*/  IMAD R11, R22.reuse, R7, R11 ;  /* 0x00000007160b7224 */ /* 0x040fe400078e020b */
[----:B------:R-:W-:Y:S01]  /*5760*/  @!P4 IMAD.MOV R8, RZ, RZ, -R8 ;  /* 0x000000ffff08c224 */ /* 0x000fe200078e0a08 */
[----:B------:R-:W-:Y:S01]  /*5770*/  ISETP.GT.U32.AND P4, PT, R22, R12, PT ;  /* 0x0000000c1600720c */ /* 0x000fe20003f84070 */
[----:B------:R-:W-:Y:S01]  /*5780*/  @!P5 IMAD.IADD R4, R4, 0x1, -R22 ;  /* 0x000000010404d824 */ /* 0x000fe200078e0a16 */
[----:B------:R-:W-:Y:S01]  /*5790*/  ISETP.GE.AND P5, PT, R5, RZ, PT ;  /* 0x000000ff0500720c */ /* 0x000fe20003fa6270 */
[----:B------:R-:W-:Y:S01]  /*57a0*/  @!P3 IMAD.MOV R6, RZ, RZ, -R6 ;  /* 0x000000ffff06b224 */ /* 0x000fe200078e0a06 */
[----:B------:R-:W-:Y:S01]  /*57b0*/  ISETP.GT.U32.AND P2, PT, R22, R13, PT ;  /* 0x0000000d1600720c */ /* 0x000fe20003f44070 */
[----:B------:R-:W-:Y:S01]  /*57c0*/  IMAD.HI.U32 R5, R24, R10, RZ ;  /* 0x0000000a18057227 */ /* 0x000fe200078e00ff */
[----:B------:R-:W-:-:S03]  /*57d0*/  ISETP.GT.U32.AND P3, PT, R22, R11, PT ;  /* 0x0000000b1600720c */ /* 0x000fc60003f64070 */
[----:B------:R-:W-:Y:S02]  /*57e0*/  IMAD.MOV.U32 R15, RZ, RZ, R14 ;  /* 0x000000ffff0f7224 */ /* 0x000fe400078e000e */
[----:B------:R-:W-:Y:S02]  /*57f0*/  IMAD.MOV R5, RZ, RZ, -R5 ;  /* 0x000000ffff057224 */ /* 0x000fe400078e0a05 */
[----:B------:R-:W-:Y:S01]  /*5800*/  @!P6 IMAD.MOV R15, RZ, RZ, -R15 ;  /* 0x000000ffff0fe224 */ /* 0x000fe200078e0a0f */
[C---:B------:R-:W-:Y:S01]  /*5810*/  ISETP.GT.U32.AND P6, PT, R22.reuse, R4, PT ;  /* 0x000000041600720c */ /* 0x040fe20003fc4070 */
[----:B------:R-:W-:Y:S01]  /*5820*/  IMAD R10, R22, R5, R10 ;  /* 0x00000005160a7224 */ /* 0x000fe200078e020a */
[----:B------:R-:W-:Y:S01]  /*5830*/  IABS R5, R9 ;  /* 0x0000000900057213 */ /* 0x000fe20000000000 */
[--C-:B------:R-:W-:Y:S01]  /*5840*/  @!P4 IMAD.IADD R12, R12, 0x1, -R22.reuse ;  /* 0x000000010c0cc824 */ /* 0x100fe200078e0a16 */
[----:B------:R-:W-:Y:S01]  /*5850*/  ISETP.GE.AND P4, PT, R0, RZ, PT ;  /* 0x000000ff0000720c */ /* 0x000fe20003f86270 */
[--C-:B------:R-:W-:Y:S01]  /*5860*/  @!P2 IMAD.IADD R13, R13, 0x1, -R22.reuse ;  /* 0x000000010d0da824 */ /* 0x100fe200078e0a16 */
[C---:B------:R-:W-:Y:S01]  /*5870*/  ISETP.GT.U32.AND P2, PT, R22.reuse, R10, PT ;  /* 0x0000000a1600720c */ /* 0x040fe20003f44070 */
[----:B------:R-:W-:Y:S01]  /*5880*/  @!P3 IMAD.IADD R11, R11, 0x1, -R22 ;  /* 0x000000010b0bb824 */ /* 0x000fe200078e0a16 */
[----:B------:R-:W-:Y:S01]  /*5890*/  ISETP.GT.U32.AND P3, PT, R22, R12, PT ;  /* 0x0000000c1600720c */ /* 0x000fe20003f64070 */
[----:B------:R-:W-:Y:S01]  /*58a0*/  IMAD.HI.U32 R0, R24, R5, RZ ;  /* 0x0000000518007227 */ /* 0x000fe200078e00ff */
[----:B------:R-:W-:Y:S03]  /*58b0*/  STL [R1+0x94], R15 ;  /* 0x0000940f01007387 */ /* 0x000fe60000100800 */
[----:B------:R-:W-:Y:S01]  /*58c0*/  IMAD.MOV R0, RZ, RZ, -R0 ;  /* 0x000000ffff007224 */ /* 0x000fe200078e0a00 */
[----:B------:R-:W-:Y:S01]  /*58d0*/  STL [R1+0x90], R8 ;  /* 0x0000900801007387 */ /* 0x000fe20000100800 */
[----:B------:R-:W-:Y:S01]  /*58e0*/  @!P6 IMAD.IADD R4, R4, 0x1, -R22 ;  /* 0x000000010404e824 */ /* 0x000fe200078e0a16 */
[----:B------:R-:W-:Y:S01]  /*58f0*/  ISETP.GE.AND P6, PT, R2, RZ, PT ;  /* 0x000000ff0200720c */ /* 0x000fe20003fc6270 */
[----:B------:R-:W-:Y:S01]  /*5900*/  IMAD R5, R22, R0, R5 ;  /* 0x0000000016057224 */ /* 0x000fe200078e0205 */
[----:B------:R0:W-:Y:S01]  /*5910*/  STL [R1+0x8c], R6 ;  /* 0x00008c0601007387 */ /* 0x0001e20000100800 */
[----:B------:R-:W-:Y:S01]  /*5920*/  IMAD.MOV.U32 R7, RZ, RZ, R4 ;  /* 0x000000ffff077224 */ /* 0x000fe200078e0004 */
[C---:B------:R-:W-:Y:S01]  /*5930*/  IADD3 R2, R3.reuse, 0xa8, RZ ;  /* 0x000000a803027810 */ /* 0x040fe20007ffe0ff */
[--C-:B------:R-:W-:Y:S01]  /*5940*/  @!P2 IMAD.IADD R10, R10, 0x1, -R22.reuse ;  /* 0x000000010a0aa824 */ /* 0x100fe200078e0a16 */
[----:B------:R-:W-:Y:S01]  /*5950*/  ISETP.GT.U32.AND P2, PT, R22, R11, PT ;  /* 0x0000000b1600720c */ /* 0x000fe20003f44070 */
[----:B------:R-:W-:Y:S01]  /*5960*/  @!P3 IMAD.IADD R12, R12, 0x1, -R22 ;  /* 0x000000010c0cb824 */ /* 0x000fe200078e0a16 */
[C---:B------:R-:W-:Y:S01]  /*5970*/  ISETP.GT.U32.AND P3, PT, R22.reuse, R5, PT ;  /* 0x000000051600720c */ /* 0x040fe20003f64070 */
[----:B------:R-:W-:Y:S01]  /*5980*/  @!P0 IMAD.MOV R7, RZ, RZ, -R7 ;  /* 0x000000ffff078224 */ /* 0x000fe200078e0a07 */
[----:B------:R-:W-:Y:S01]  /*5990*/  ISETP.GT.U32.AND P0, PT, R22, R10, PT ;  /* 0x0000000a1600720c */ /* 0x000fe20003f04070 */
[----:B------:R-:W-:Y:S01]  /*59a0*/  @!P1 IMAD.MOV R13, RZ, RZ, -R13 ;  /* 0x000000ffff0d9224 */ /* 0x000fe200078e0a0d */
[C---:B0-----:R-:W-:Y:S01]  /*59b0*/  IADD3 R6, R3.reuse, 0xac, RZ ;  /* 0x000000ac03067810 */ /* 0x041fe20007ffe0ff */
[----:B------:R-:W-:Y:S01]  /*59c0*/  IMAD.MOV.U32 R17, RZ, RZ, R12 ;  /* 0x000000ffff117224 */ /* 0x000fe200078e000c */
[----:B------:R-:W-:Y:S01]  /*59d0*/  IABS R14, R2 ;  /* 0x00000002000e7213 */ /* 0x000fe20000000000 */
[----:B------:R0:W-:Y:S01]  /*59e0*/  STL [R1+0x78], R7 ;  /* 0x0000780701007387 */ /* 0x0001e20000100800 */
[----:B------:R-:W-:Y:S01]  /*59f0*/  IABS R8, R6 ;  /* 0x0000000600087213 */ /* 0x000fe20000000000 */
[----:B------:R-:W-:Y:S01]  /*5a00*/  @!P5 IMAD.MOV R17, RZ, RZ, -R17 ;  /* 0x000000ffff11d224 */ /* 0x000fe200078e0a11 */
[----:B------:R-:W-:Y:S01]  /*5a10*/  IADD3 R0, R3, 0xa4, RZ ;  /* 0x000000a403007810 */ /* 0x000fe20007ffe0ff */
[----:B------:R-:W-:Y:S01]  /*5a20*/  @!P2 IMAD.IADD R11, R11, 0x1, -R22 ;  /* 0x000000010b0ba824 */ /* 0x000fe200078e0a16 */
[----:B------:R-:W-:Y:S01]  /*5a30*/  STL [R1+0x70], R13 ;  /* 0x0000700d01007387 */ /* 0x000fe20000100800 */
[----:B------:R-:W-:-:S03]  /*5a40*/  IMAD.HI.U32 R4, R24, R8, RZ ;  /* 0x0000000818047227 */ /* 0x000fc600078e00ff */
[----:B------:R-:W-:Y:S01]  /*5a50*/  STL [R1+0x6c], R17 ;  /* 0x00006c1101007387 */ /* 0x000fe20000100800 */
[----:B------:R-:W-:Y:S01]  /*5a60*/  IMAD.MOV R4, RZ, RZ, -R4 ;  /* 0x000000ffff047224 */ /* 0x000fe200078e0a04 */
[----:B0-----:R-:W-:Y:S01]  /*5a70*/  IABS R7, R0 ;  /* 0x0000000000077213 */ /* 0x001fe20000000000 */
[----:B------:R-:W-:Y:S01]  /*5a80*/  @!P3 IMAD.IADD R5, R5, 0x1, -R22 ;  /* 0x000000010505b824 */ /* 0x000fe200078e0a16 */
[----:B------:R-:W-:Y:S01]  /*5a90*/  ISETP.GE.AND P3, PT, R6, RZ, PT ;  /* 0x000000ff0600720c */ /* 0x000fe20003f66270 */
[----:B------:R-:W-:Y:S01]  /*5aa0*/  IMAD R8, R22, R4, R8 ;  /* 0x0000000416087224 */ /* 0x000fe200078e0208 */
[----:B------:R-:W-:Y:S01]  /*5ab0*/  IADD3 R4, R3, 0xa0, RZ ;  /* 0x000000a003047810 */ /* 0x000fe20007ffe0ff */
[----:B------:R-:W-:Y:S01]  /*5ac0*/  IMAD.HI.U32 R15, R24, R14, RZ ;  /* 0x0000000e180f7227 */ /* 0x000fe200078e00ff */
[C---:B------:R-:W-:Y:S02]  /*5ad0*/  ISETP.GT.U32.AND P1, PT, R22.reuse, R5, PT ;  /* 0x000000051600720c */ /* 0x040fe40003f24070 */
[----:B------:R-:W-:Y:S01]  /*5ae0*/  ISETP.GT.U32.AND P2, PT, R22, R8, PT ;  /* 0x000000081600720c */ /* 0x000fe20003f44070 */
[----:B------:R-:W-:Y:S01]  /*5af0*/  @!P0 IMAD.IADD R10, R10, 0x1, -R22 ;  /* 0x000000010a0a8824 */ /* 0x000fe200078e0a16 */
[----:B------:R-:W-:Y:S01]  /*5b00*/  ISETP.GE.AND P0, PT, R9, RZ, PT ;  /* 0x000000ff0900720c */ /* 0x000fe20003f06270 */
[----:B------:R-:W-:Y:S01]  /*5b10*/  IMAD.MOV R15, RZ, RZ, -R15 ;  /* 0x000000ffff0f7224 */ /* 0x000fe200078e0a0f */
[----:B------:R-:W-:Y:S01]  /*5b20*/  IABS R16, R4 ;  /* 0x0000000400107213 */ /* 0x000fe20000000000 */
[----:B------:R-:W-:-:S04]  /*5b30*/  IMAD.HI.U32 R9, R24, R7, RZ ;  /* 0x0000000718097227 */ /* 0x000fc800078e00ff */
[----:B------:R-:W-:Y:S02]  /*5b40*/  IMAD.MOV.U32 R12, RZ, RZ, R11 ;  /* 0x000000ffff0c7224 */ /* 0x000fe400078e000b */
[----:B------:R-:W-:Y:S02]  /*5b50*/  IMAD R6, R22, R15, R14 ;  /* 0x0000000f16067224 */ /* 0x000fe400078e020e */
[----:B------:R-:W-:Y:S02]  /*5b60*/  IMAD.MOV R9, RZ, RZ, -R9 ;  /* 0x000000ffff097224 */ /* 0x000fe400078e0a09 */
[----:B------:R-:W-:Y:S01]  /*5b70*/  @!P6 IMAD.MOV R12, RZ, RZ, -R12 ;  /* 0x000000ffff0ce224 */ /* 0x000fe200078e0a0c */
[----:B------:R-:W-:Y:S01]  /*5b80*/  ISETP.GE.AND P6, PT, R2, RZ, PT ;  /* 0x000000ff0200720c */ /* 0x000fe20003fc6270 */
[--C-:B------:R-:W-:Y:S01]  /*5b90*/  @!P2 IMAD.IADD R8, R8, 0x1, -R22.reuse ;  /* 0x000000010808a824 */ /* 0x100fe200078e0a16 */
[C---:B------:R-:W-:Y:S01]  /*5ba0*/  ISETP.GT.U32.AND P2, PT, R22.reuse, R6, PT ;  /* 0x000000061600720c */ /* 0x040fe20003f44070 */
[C---:B------:R-:W-:Y:S01]  /*5bb0*/  IMAD R2, R22.reuse, R9, R7 ;  /* 0x0000000916027224 */ /* 0x040fe200078e0207 */
[----:B------:R-:W-:Y:S01]  /*5bc0*/  STL [R1+0x5c], R12 ;  /* 0x00005c0c01007387 */ /* 0x000fe20000100800 */
[----:B------:R-:W-:Y:S01]  /*5bd0*/  @!P1 IMAD.IADD R5, R5, 0x1, -R22 ;  /* 0x0000000105059824 */ /* 0x000fe200078e0a16 */
[C---:B------:R-:W-:Y:S01]  /*5be0*/  ISETP.GT.U32.AND P5, PT, R22.reuse, R8, PT ;  /* 0x000000081600720c */ /* 0x040fe20003fa4070 */
[----:B------:R-:W-:Y:S01]  /*5bf0*/  IMAD.MOV.U32 R11, RZ, RZ, R10 ;  /* 0x000000ffff0b7224 */ /* 0x000fe200078e000a */
[----:B------:R-:W-:Y:S01]  /*5c00*/  ISETP.GT.U32.AND P1, PT, R22, R2, PT ;  /* 0x000000021600720c */ /* 0x000fe20003f24070 */
[----:B------:R-:W-:Y:S01]  /*5c10*/  IMAD.HI.U32 R10, R24, R16, RZ ;  /* 0x00000010180a7227 */ /* 0x000fe200078e00ff */
[----:B------:R-:W-:-:S03]  /*5c20*/  IADD3 R7, R3, 0x94, RZ ;  /* 0x0000009403077810 */ /* 0x000fc60007ffe0ff */
[----:B------:R-:W-:Y:S01]  /*5c30*/  @!P4 IMAD.MOV R11, RZ, RZ, -R11 ;  /* 0x000000ffff0bc224 */ /* 0x000fe200078e0a0b */
[----:B------:R-:W-:Y:S01]  /*5c40*/  ISETP.GE.AND P4, PT, R0, RZ, PT ;  /* 0x000000ff0000720c */ /* 0x000fe20003f86270 */
[----:B------:R-:W-:Y:S01]  /*5c50*/  @!P2 IMAD.IADD R6, R6, 0x1, -R22 ;  /* 0x000000010606a824 */ /* 0x000fe200078e0a16 */
[----:B------:R-:W-:Y:S01]  /*5c60*/  IADD3 R0, R3, 0x9c, RZ ;  /* 0x0000009c03007810 */ /* 0x000fe20007ffe0ff */
[----:B------:R-:W-:Y:S01]  /*5c70*/  IMAD.MOV.U32 R9, RZ, RZ, R5 ;  /* 0x000000ffff097224 */ /* 0x000fe200078e0005 */
[----:B------:R0:W-:Y:S01]  /*5c80*/  STL [R1+0x58], R11 ;  /* 0x0000580b01007387 */ /* 0x0001e20000100800 */
[----:B------:R-:W-:Y:S01]  /*5c90*/  IMAD.MOV R10, RZ, RZ, -R10 ;  /* 0x000000ffff0a7224 */ /* 0x000fe200078e0a0a */
[----:B------:R-:W-:Y:S01]  /*5ca0*/  IABS R15, R0 ;  /* 0x00000000000f7213 */ /* 0x000fe20000000000 */
[--C-:B------:R-:W-:Y:S01]  /*5cb0*/  @!P1 IMAD.IADD R2, R2, 0x1, -R22.reuse ;  /* 0x0000000102029824 */ /* 0x100fe200078e0a16 */
[----:B------:R-:W-:Y:S01]  /*5cc0*/  ISETP.GT.U32.AND P1, PT, R22, R6, PT ;  /* 0x000000061600720c */ /* 0x000fe20003f24070 */
[----:B------:R-:W-:Y:S01]  /*5cd0*/  @!P5 IMAD.IADD R8, R8, 0x1, -R22 ;  /* 0x000000010808d824 */ /* 0x000fe200078e0a16 */
[----:B------:R-:W-:Y:S01]  /*5ce0*/  ISETP.GE.AND P5, PT, R4, RZ, PT ;  /* 0x000000ff0400720c */ /* 0x000fe20003fa6270 */
[----:B------:R-:W-:Y:S01]  /*5cf0*/  IMAD.HI.U32 R5, R24, R15, RZ ;  /* 0x0000000f18057227 */ /* 0x000fe200078e00ff */
[----:B------:R-:W-:-:S02]  /*5d00*/  ISETP.GE.AND P2, PT, R0, RZ, PT ;  /* 0x000000ff0000720c */ /* 0x000fc40003f46270 */
[C---:B------:R-:W-:Y:S01]  /*5d10*/  IADD3 R4, R3.reuse, 0x98, RZ ;  /* 0x0000009803047810 */ /* 0x040fe20007ffe0ff */
[C---:B------:R-:W-:Y:S01]  /*5d20*/  IMAD R16, R22.reuse, R10, R16 ;  /* 0x0000000a16107224 */ /* 0x040fe200078e0210 */
[----:B------:R-:W-:Y:S01]  /*5d30*/  IADD3 R0, R3, 0x90, RZ ;  /* 0x0000009003007810 */ /* 0x000fe20007ffe0ff */
[----:B------:R-:W-:Y:S01]  /*5d40*/  IMAD.MOV R5, RZ, RZ, -R5 ;  /* 0x000000ffff057224 */ /* 0x000fe200078e0a05 */
[----:B0-----:R-:W-:Y:S01]  /*5d50*/  IABS R11, R7 ;  /* 0x00000007000b7213 */ /* 0x001fe20000000000 */
[----:B------:R-:W-:Y:S01]  /*5d60*/  @!P3 IMAD.MOV R8, RZ, RZ, -R8 ;  /* 0x000000ffff08b224 */ /* 0x000fe200078e0a08 */
[C---:B------:R-:W-:Y:S01]  /*5d70*/  ISETP.GT.U32.AND P3, PT, R22.reuse, R16, PT ;  /* 0x000000101600720c */ /* 0x040fe20003f64070 */
[----:B------:R-:W-:Y:S01]  /*5d80*/  IMAD R15, R22, R5, R15 ;  /* 0x00000005160f7224 */ /* 0x000fe200078e020f */
[----:B------:R-:W-:Y:S01]  /*5d90*/  IABS R14, R4 ;  /* 0x00000004000e7213 */ /* 0x000fe20000000000 */
[----:B------:R-:W-:Y:S01]  /*5da0*/  @!P1 IMAD.IADD R6, R6, 0x1, -R22 ;  /* 0x0000000106069824 */ /* 0x000fe200078e0a16 */
[----:B------:R-:W-:Y:S01]  /*5db0*/  IABS R13, R0 ;  /* 0x00000000000d7213 */ /* 0x000fe20000000000 */
[----:B------:R-:W-:Y:S01]  /*5dc0*/  @!P0 IMAD.MOV R9, RZ, RZ, -R9 ;  /* 0x000000ffff098224 */ /* 0x000fe200078e0a09 */
[----:B------:R-:W-:Y:S01]  /*5dd0*/  ISETP.GT.U32.AND P1, PT, R22, R15, PT ;  /* 0x0000000f1600720c */ /* 0x000fe20003f24070 */
[----:B------:R-:W-:Y:S01]  /*5de0*/  IMAD.HI.U32 R5, R24, R11, RZ ;  /* 0x0000000b18057227 */ /* 0x000fe200078e00ff */
[----:B------:R-:W-:-:S02]  /*5df0*/  ISETP.GT.U32.AND P0, PT, R22, R2, PT ;  /* 0x000000021600720c */ /* 0x000fc40003f04070 */
[----:B------:R0:W-:Y:S01]  /*5e00*/  STL [R1+0x54], R9 ;  /* 0x0000540901007387 */ /* 0x0001e20000100800 */
[----:B------:R-:W-:Y:S01]  /*5e10*/  IMAD.MOV R5, RZ, RZ, -R5 ;  /* 0x000000ffff057224 */ /* 0x000fe200078e0a05 */
[C---:B------:R-:W-:Y:S01]  /*5e20*/  IADD3 R12, R3.reuse, 0x84, RZ ;  /* 0x00000084030c7810 */ /* 0x040fe20007ffe0ff */
[--C-:B------:R-:W-:Y:S01]  /*5e30*/  @!P3 IMAD.IADD R16, R16, 0x1, -R22.reuse ;  /* 0x000000011010b824 */ /* 0x100fe200078e0a16 */
[----:B------:R1:W-:Y:S01]  /*5e40*/  STL [R1+0x50], R8 ;  /* 0x0000500801007387 */ /* 0x0003e20000100800 */
[----:B------:R-:W-:Y:S01]  /*5e50*/  IMAD R11, R22, R5, R11 ;  /* 0x00000005160b7224 */ /* 0x000fe200078e020b */
[----:B------:R-:W-:Y:S02]  /*5e60*/  IADD3 R5, R3, 0x8c, RZ ;  /* 0x0000008c03057810 */ /* 0x000fe40007ffe0ff */
[----:B------:R-:W-:Y:S01]  /*5e70*/  ISETP.GE.AND P3, PT, R7, RZ, PT ;  /* 0x000000ff0700720c */ /* 0x000fe20003f66270 */
[----:B------:R-:W-:Y:S02]  /*5e80*/  @!P1 IMAD.IADD R15, R15, 0x1, -R22 ;  /* 0x000000010f0f9824 */ /* 0x000fe400078e0a16 */
[----:B0-----:R-:W-:-:S02]  /*5e90*/  IMAD.MOV.U32 R9, RZ, RZ, R6 ;  /* 0x000000ffff097224 */ /* 0x001fc400078e0006 */
[----:B------:R-:W-:Y:S01]  /*5ea0*/  @!P0 IMAD.IADD R2, R2, 0x1, -R22 ;  /* 0x0000000102028824 */ /* 0x000fe200078e0a16 */
[----:B------:R-:W-:Y:S01]  /*5eb0*/  ISETP.GE.AND P0, PT, R4, RZ, PT ;  /* 0x000000ff0400720c */ /* 0x000fe20003f06270 */
[----:B------:R-:W-:Y:S01]  /*5ec0*/  @!P6 IMAD.MOV R9, RZ, RZ, -R9 ;  /* 0x000000ffff09e224 */ /* 0x000fe200078e0a09 */
[----:B------:R-:W-:Y:S01]  /*5ed0*/  ISETP.GT.U32.AND P6, PT, R22, R16, PT ;  /* 0x000000101600720c */ /* 0x000fe20003fc4070 */
[----:B-1----:R-:W-:Y:S01]  /*5ee0*/  IMAD.HI.U32 R8, R24, R14, RZ ;  /* 0x0000000e18087227 */ /* 0x002fe200078e00ff */
[----:B------:R-:W-:Y:S02]  /*5ef0*/  ISETP.GT.U32.AND P1, PT, R22, R15, PT ;  /* 0x0000000f1600720c */ /* 0x000fe40003f24070 */
[----:B------:R0:W-:Y:S01]  /*5f00*/  STL [R1+0x4c], R9 ;  /* 0x00004c0901007387 */ /* 0x0001e20000100800 */
[----:B------:R-:W-:-:S04]  /*5f10*/  IMAD.HI.U32 R4, R24, R13, RZ ;  /* 0x0000000d18047227 */ /* 0x000fc800078e00ff */
[----:B------:R-:W-:Y:S02]  /*5f20*/  IMAD.MOV R8, RZ, RZ, -R8 ;  /* 0x000000ffff087224 */ /* 0x000fe400078e0a08 */
[----:B------:R-:W-:Y:S02]  /*5f30*/  IMAD.MOV R4, RZ, RZ, -R4 ;  /* 0x000000ffff047224 */ /* 0x000fe400078e0a04 */
[C---:B------:R-:W-:Y:S01]  /*5f40*/  IMAD R14, R22.reuse, R8, R14 ;  /* 0x00000008160e7224 */ /* 0x040fe200078e020e */
[----:B0-----:R-:W-:Y:S01]  /*5f50*/  IABS R9, R12 ;  /* 0x0000000c00097213 */ /* 0x001fe20000000000 */
[----:B------:R-:W-:Y:S01]  /*5f60*/  IMAD R13, R22, R4, R13 ;  /* 0x00000004160d7224 */ /* 0x000fe200078e020d */
[----:B------:R-:W-:Y:S01]  /*5f70*/  IADD3 R4, R3, 0x88, RZ ;  /* 0x0000008803047810 */ /* 0x000fe20007ffe0ff */
[----:B------:R-:W-:Y:S01]  /*5f80*/  @!P6 IMAD.IADD R16, R16, 0x1, -R22 ;  /* 0x000000011010e824 */ /* 0x000fe200078e0a16 */
[C---:B------:R-:W-:Y:S01]  /*5f90*/  ISETP.GT.U32.AND P6, PT, R22.reuse, R11, PT ;  /* 0x0000000b1600720c */ /* 0x040fe20003fc4070 */
[----:B------:R-:W-:Y:S01]  /*5fa0*/  @!P4 IMAD.MOV R2, RZ, RZ, -R2 ;  /* 0x000000ffff02c224 */ /* 0x000fe200078e0a02 */
[C---:B------:R-:W-:Y:S01]  /*5fb0*/  ISETP.GT.U32.AND P4, PT, R22.reuse, R14, PT ;  /* 0x0000000e1600720c */ /* 0x040fe20003f84070 */
[----:B------:R-:W-:Y:S01]  /*5fc0*/  @!P1 IMAD.IADD R15, R15, 0x1, -R22 ;  /* 0x000000010f0f9824 */ /* 0x000fe200078e0a16 */
[----:B------:R-:W-:Y:S01]  /*5fd0*/  ISETP.GT.U32.AND P1, PT, R22, R13, PT ;  /* 0x0000000d1600720c */ /* 0x000fe20003f24070 */
[----:B------:R-:W-:Y:S01]  /*5fe0*/  IMAD.MOV.U32 R18, RZ, RZ, R16 ;  /* 0x000000ffff127224 */ /* 0x000fe200078e0010 */
[----:B------:R-:W-:Y:S01]  /*5ff0*/  IABS R6, R4 ;  /* 0x0000000400067213 */ /* 0x000fe20000000000 */
[----:B------:R0:W-:Y:S01]  /*6000*/  STL [R1+0x48], R2 ;  /* 0x0000480201007387 */ /* 0x0001e20000100800 */
[----:B------:R-:W-:Y:S01]  /*6010*/  IABS R8, R5 ;  /* 0x0000000500087213 */ /* 0x000fe20000000000 */
[----:B------:R-:W-:-:S02]  /*6020*/  @!P5 IMAD.MOV R18, RZ, RZ, -R18 ;  /* 0x000000ffff12d224 */ /* 0x000fc400078e0a12 */
[----:B------:R-:W-:Y:S02]  /*6030*/  IMAD.MOV.U32 R17, RZ, RZ, R15 ;  /* 0x000000ffff117224 */ /* 0x000fe400078e000f */
[--C-:B------:R-:W-:Y:S01]  /*6040*/  @!P6 IMAD.IADD R11, R11, 0x1, -R22.reuse ;  /* 0x000000010b0be824 */ /* 0x100fe200078e0a16 */
[----:B------:R1:W-:Y:S01]  /*6050*/  STL [R1+0x44], R18 ;  /* 0x0000441201007387 */ /* 0x0003e20000100800 */
[--C-:B------:R-:W-:Y:S01]  /*6060*/  @!P4 IMAD.IADD R14, R14, 0x1, -R22.reuse ;  /* 0x000000010e0ec824 */ /* 0x100fe200078e0a16 */
[----:B------:R-:W-:Y:S01]  /*6070*/  ISETP.GE.AND P4, PT, R0, RZ, PT ;  /* 0x000000ff0000720c */ /* 0x000fe20003f86270 */
[----:B------:R-:W-:Y:S01]  /*6080*/  @!P1 IMAD.IADD R13, R13, 0x1, -R22 ;  /* 0x000000010d0d9824 */ /* 0x000fe200078e0a16 */
[C---:B------:R-:W-:Y:S01]  /*6090*/  ISETP.GT.U32.AND P1, PT, R22.reuse, R11, PT ;  /* 0x0000000b1600720c */ /* 0x040fe20003f24070 */
[----:B------:R-:W-:Y:S01]  /*60a0*/  IMAD.MOV.U32 R0, RZ, RZ, R9 ;  /* 0x000000ffff007224 */ /* 0x000fe200078e0009 */
[----:B------:R-:W-:Y:S01]  /*60b0*/  ISETP.GT.U32.AND P6, PT, R22, R14, PT ;  /* 0x0000000e1600720c */ /* 0x000fe20003fc4070 */
[----:B------:R-:W-:Y:S01]  /*60c0*/  IMAD.HI.U32 R9, R24, R6, RZ ;  /* 0x0000000618097227 */ /* 0x000fe200078e00ff */
[----:B------:R-:W-:-:S02]  /*60d0*/  ISETP.GT.U32.AND P5, PT, R22, R13, PT ;  /* 0x0000000d1600720c */ /* 0x000fc40003fa4070 */
[C---:B0-----:R-:W-:Y:S01]  /*60e0*/  IADD3 R2, R3.reuse, 0x80, RZ ;  /* 0x0000008003027810 */ /* 0x041fe20007ffe0ff */
[----:B------:R-:W-:Y:S01]  /*60f0*/  IMAD.HI.U32 R10, R24, R8, RZ ;  /* 0x00000008180a7227 */ /* 0x000fe200078e00ff */
[C---:B-1----:R-:W-:Y:S02]  /*6100*/  IADD3 R18, R3.reuse, 0x3c, RZ ;  /* 0x0000003c03127810 */ /* 0x042fe40007ffe0ff */
[----:B------:R-:W-:Y:S01]  /*6110*/  IABS R7, R2 ;  /* 0x0000000200077213 */ /* 0x000fe20000000000 */
[----:B------:R-:W-:Y:S02]  /*6120*/  IMAD.MOV R9, RZ, RZ, -R9 ;  /* 0x000000ffff097224 */ /* 0x000fe400078e0a09 */
[----:B------:R-:W-:Y:S02]  /*6130*/  IMAD.MOV R10, RZ, RZ, -R10 ;  /* 0x000000ffff0a7224 */ /* 0x000fe400078e0a0a */
[C---:B------:R-:W-:Y:S01]  /*6140*/  IMAD R6, R22.reuse, R9, R6 ;  /* 0x0000000916067224 */ /* 0x040fe200078e0206 */
[----:B------:R-:W-:Y:S01]  /*6150*/  IADD3 R9, R3, 0x7c, RZ ;  /* 0x0000007c03097810 */ /* 0x000fe20007ffe0ff */
[----:B------:R-:W-:-:S02]  /*6160*/  IMAD R8, R22, R10, R8 ;  /* 0x0000000a16087224 */ /* 0x000fc400078e0208 */
[--C-:B------:R-:W-:Y:S01]  /*6170*/  @!P1 IMAD.IADD R11, R11, 0x1, -R22.reuse ;  /* 0x000000010b0b9824 */ /* 0x100fe200078e0a16 */
[----:B------:R-:W-:Y:S01]  /*6180*/  ISETP.GT.U32.AND P1, PT, R22, R6, PT ;  /* 0x000000061600720c */ /* 0x000fe20003f24070 */
[----:B------:R-:W-:Y:S01]  /*6190*/  @!P6 IMAD.IADD R14, R14, 0x1, -R22 ;  /* 0x000000010e0ee824 */ /* 0x000fe200078e0a16 */
[----:B------:R-:W-:Y:S01]  /*61a0*/  ISETP.GT.U32.AND P6, PT, R22, R8, PT ;  /* 0x000000081600720c */ /* 0x000fe20003fc4070 */
[----:B------:R-:W-:-:S04]  /*61b0*/  IMAD.HI.U32 R10, R24, R0, RZ ;  /* 0x00000000180a7227 */ /* 0x000fc800078e00ff */
[----:B------:R-:W-:Y:S01]  /*61c0*/  @!P2 IMAD.MOV R17, RZ, RZ, -R17 ;  /* 0x000000ffff11a224 */ /* 0x000fe200078e0a11 */
[----:B------:R-:W-:Y:S01]  /*61d0*/  ISETP.GE.AND P2, PT, R5, RZ, PT ;  /* 0x000000ff0500720c */ /* 0x000fe20003f46270 */
[----:B------:R-:W-:-:S03]  /*61e0*/  IMAD.HI.U32 R5, R24, R7, RZ ;  /* 0x0000000718057227 */ /* 0x000fc600078e00ff */
[----:B------:R-:W-:Y:S01]  /*61f0*/  STL [R1+0x40], R17 ;  /* 0x0000401101007387 */ /* 0x000fe20000100800 */
[----:B------:R-:W-:Y:S02]  /*6200*/  IMAD.MOV R10, RZ, RZ, -R10 ;  /* 0x000000ffff0a7224 */ /* 0x000fe400078e0a0a */
[----:B------:R-:W-:Y:S01]  /*6210*/  @!P5 IMAD.IADD R13, R13, 0x1, -R22 ;  /* 0x000000010d0dd824 */ /* 0x000fe200078e0a16 */
[----:B------:R-:W-:Y:S01]  /*6220*/  ISETP.GE.AND P5, PT, R4, RZ, PT ;  /* 0x000000ff0400720c */ /* 0x000fe20003fa6270 */
[----:B------:R-:W-:Y:S01]  /*6230*/  IMAD.MOV R5, RZ, RZ, -R5 ;  /* 0x000000ffff057224 */ /* 0x000fe200078e0a05 */
[----:B------:R-:W-:Y:S01]  /*6240*/  IADD3 R4, R3, 0x78, RZ ;  /* 0x0000007803047810 */ /* 0x000fe20007ffe0ff */
[----:B------:R-:W-:Y:S01]  /*6250*/  IMAD R0, R22, R10, R0 ;  /* 0x0000000a16007224 */ /* 0x000fe200078e0200 */
[----:B------:R-:W-:Y:S01]  /*6260*/  IABS R10, R9 ;  /* 0x00000009000a7213 */ /* 0x000fe20000000000 */
[----:B------:R-:W-:Y:S02]  /*6270*/  IMAD.MOV.U32 R15, RZ, RZ, R14 ;  /* 0x000000ffff0f7224 */ /* 0x000fe400078e000e */
[----:B------:R-:W-:-:S02]  /*6280*/  @!P1 IMAD.IADD R6, R6, 0x1, -R22 ;  /* 0x0000000106069824 */ /* 0x000fc400078e0a16 */
[----:B------:R-:W-:Y:S01]  /*6290*/  IMAD R7, R22, R5, R7 ;  /* 0x0000000516077224 */ /* 0x000fe200078e0207 */
[----:B------:R-:W-:Y:S01]  /*62a0*/  IABS R5, R4 ;  /* 0x0000000400057213 */ /* 0x000fe20000000000 */
[----:B------:R-:W-:Y:S01]  /*62b0*/  @!P6 IMAD.IADD R8, R8, 0x1, -R22 ;  /* 0x000000010808e824 */ /* 0x000fe200078e0a16 */
[C---:B------:R-:W-:Y:S01]  /*62c0*/  ISETP.GT.U32.AND P6, PT, R22.reuse, R0, PT ;  /* 0x000000001600720c */ /* 0x040fe20003fc4070 */
[----:B------:R-:W-:Y:S01]  /*62d0*/  @!P0 IMAD.MOV R15, RZ, RZ, -R15 ;  /* 0x000000ffff0f8224 */ /* 0x000fe200078e0a0f */
[C---:B------:R-:W-:Y:S01]  /*62e0*/  ISETP.GT.U32.AND P0, PT, R22.reuse, R6, PT ;  /* 0x000000061600720c */ /* 0x040fe20003f04070 */
[----:B------:R-:W-:Y:S01]  /*62f0*/  IMAD.MOV.U32 R14, RZ, RZ, R11 ;  /* 0x000000ffff0e7224 */ /* 0x000fe200078e000b */
[----:B------:R-:W-:Y:S01]  /*6300*/  ISETP.GT.U32.AND P1, PT, R22, R8, PT ;  /* 0x000000081600720c */ /* 0x000fe20003f24070 */
[----:B------:R-:W-:Y:S01]  /*6310*/  @!P4 IMAD.MOV R13, RZ, RZ, -R13 ;  /* 0x000000ffff0dc224 */ /* 0x000fe200078e0a0d */
[----:B------:R-:W-:Y:S01]  /*6320*/  ISETP.GE.AND P4, PT, R12, RZ, PT ;  /* 0x000000ff0c00720c */ /* 0x000fe20003f86270 */
[----:B------:R-:W-:Y:S01]  /*6330*/  IMAD.HI.U32 R12, R24, R5, RZ ;  /* 0x00000005180c7227 */ /* 0x000fe200078e00ff */
[----:B------:R-:W-:Y:S03]  /*6340*/  STL [R1+0x3c], R15 ;  /* 0x00003c0f01007387 */ /* 0x000fe60000100800 */
[----:B------:R-:W-:Y:S01]  /*6350*/  @!P3 IMAD.MOV R14, RZ, RZ, -R14 ;  /* 0x000000ffff0eb224 */ /* 0x000fe200078e0a0e */
[----:B------:R-:W-:Y:S01]  /*6360*/  ISETP.GT.U32.AND P3, PT, R22, R7, PT ;  /* 0x000000071600720c */ /* 0x000fe20003f64070 */
[----:B------:R-:W-:-:S02]  /*6370*/  IMAD.MOV R12, RZ, RZ, -R12 ;  /* 0x000000ffff0c7224 */ /* 0x000fc400078e0a0c */
[--C-:B------:R-:W-:Y:S01]  /*6380*/  @!P6 IMAD.IADD R0, R0, 0x1, -R22.reuse ;  /* 0x000000010000e824 */ /* 0x100fe200078e0a16 */
[----:B------:R-:W-:Y:S01]  /*6390*/  STL [R1+0x38], R14 ;  /* 0x0000380e01007387 */ /* 0x000fe20000100800 */
[----:B------:R-:W-:Y:S01]  /*63a0*/  @!P0 IMAD.IADD R6, R6, 0x1, -R22 ;  /* 0x0000000106068824 */ /* 0x000fe200078e0a16 */
[----:B------:R-:W-:Y:S01]  /*63b0*/  ISETP.GE.AND P0, PT, R9, RZ, PT ;  /* 0x000000ff0900720c */ /* 0x000fe20003f06270 */
[C---:B------:R-:W-:Y:S01]  /*63c0*/  IMAD R5, R22.reuse, R12, R5 ;  /* 0x0000000c16057224 */ /* 0x040fe200078e0205 */
[----:B------:R-:W-:Y:S01]  /*63d0*/  ISETP.GT.U32.AND P6, PT, R22, R0, PT ;  /* 0x000000001600720c */ /* 0x000fe20003fc4070 */
[----:B------:R-:W-:Y:S01]  /*63e0*/  @!P5 IMAD.MOV R6, RZ, RZ, -R6 ;  /* 0x000000ffff06d224 */ /* 0x000fe200078e0a06 */
[----:B------:R0:W-:Y:S01]  /*63f0*/  STL [R1+0x34], R13 ;  /* 0x0000340d01007387 */ /* 0x0001e20000100800 */
[----:B------:R-:W-:Y:S01]  /*6400*/  IMAD.HI.U32 R11, R24, R10, RZ ;  /* 0x0000000a180b7227 */ /* 0x000fe200078e00ff */
[----:B------:R-:W-:-:S03]  /*6410*/  ISETP.GT.U32.AND P5, PT, R22, R5, PT ;  /* 0x000000051600720c */ /* 0x000fc60003fa4070 */
[--C-:B------:R-:W-:Y:S02]  /*6420*/  @!P3 IMAD.IADD R7, R7, 0x1, -R22.reuse ;  /* 0x000000010707b824 */ /* 0x100fe400078e0a16 */
[----:B------:R-:W-:Y:S02]  /*6430*/  IMAD.MOV R11, RZ, RZ, -R11 ;  /* 0x000000ffff0b7224 */ /* 0x000fe400078e0a0b */
[--C-:B------:R-:W-:Y:S01]  /*6440*/  @!P1 IMAD.IADD R8, R8, 0x1, -R22.reuse ;  /* 0x0000000108089824 */ /* 0x100fe200078e0a16 */
[----:B------:R-:W-:Y:S01]  /*6450*/  ISETP.GT.U32.AND P3, PT, R22, R7, PT ;  /* 0x000000071600720c */ /* 0x000fe20003f64070 */
[----:B------:R-:W-:Y:S01]  /*6460*/  @!P6 IMAD.IADD R0, R0, 0x1, -R22 ;  /* 0x000000010000e824 */ /* 0x000fe200078e0a16 */
[----:B------:R-:W-:Y:S01]  /*6470*/  ISETP.GE.AND P1, PT, R2, RZ, PT ;  /* 0x000000ff0200720c */ /* 0x000fe20003f26270 */
[C---:B------:R-:W-:Y:S01]  /*6480*/  IMAD R2, R22.reuse, R11, R10 ;  /* 0x0000000b16027224 */ /* 0x040fe200078e020a */
[----:B------:R-:W-:Y:S01]  /*6490*/  IADD3 R11, R3, 0x70, RZ ;  /* 0x00000070030b7810 */ /* 0x000fe20007ffe0ff */
[----:B------:R-:W-:Y:S01]  /*64a0*/  @!P5 IMAD.IADD R5, R5, 0x1, -R22 ;  /* 0x000000010505d824 */ /* 0x000fe200078e0a16 */
[C---:B------:R-:W-:Y:S01]  /*64b0*/  IADD3 R10, R3.reuse, 0x54, RZ ;  /* 0x00000054030a7810 */ /* 0x040fe20007ffe0ff */
[----:B0-----:R-:W-:Y:S01]  /*64c0*/  IMAD.MOV.U32 R13, RZ, RZ, R8 ;  /* 0x000000ffff0d7224 */ /* 0x001fe200078e0008 */
[C---:B------:R-:W-:Y:S01]  /*64d0*/  ISETP.GT.U32.AND P6, PT, R22.reuse, R2, PT ;  /* 0x000000021600720c */ /* 0x040fe20003fc4070 */
[----:B------:R-:W-:Y:S01]  /*64e0*/  @!P4 IMAD.MOV R0, RZ, RZ, -R0 ;  /* 0x000000ffff00c224 */ /* 0x000fe200078e0a00 */
[----:B------:R-:W-:Y:S01]  /*64f0*/  ISETP.GT.U32.AND P5, PT, R22, R5, PT ;  /* 0x000000051600720c */ /* 0x000fe20003fa4070 */
[----:B------:R-:W-:Y:S01]  /*6500*/  @!P2 IMAD.MOV R13, RZ, RZ, -R13 ;  /* 0x000000ffff0da224 */ /* 0x000fe200078e0a0d */
[----:B------:R-:W-:Y:S01]  /*6510*/  IADD3 R8, R3, 0x74, RZ ;  /* 0x0000007403087810 */ /* 0x000fe20007ffe0ff */
[----:B------:R-:W-:Y:S01]  /*6520*/  @!P3 IMAD.IADD R7, R7, 0x1, -R22 ;  /* 0x000000010707b824 */ /* 0x000fe200078e0a16 */
[----:B------:R-:W-:-:S02]  /*6530*/  ISETP.GE.AND P3, PT, R11, RZ, PT ;  /* 0x000000ff0b00720c */ /* 0x000fc40003f66270 */
[----:B------:R-:W-:Y:S01]  /*6540*/  IABS R11, R11 ;  /* 0x0000000b000b7213 */ /* 0x000fe20000000000 */
[----:B------:R-:W-:Y:S01]  /*6550*/  IMAD.MOV.U32 R9, RZ, RZ, R7 ;  /* 0x000000ffff097224 */ /* 0x000fe200078e0007 */
[----:B------:R-:W-:Y:S01]  /*6560*/  ISETP.GE.AND P2, PT, R4, RZ, PT ;  /* 0x000000ff0400720c */ /* 0x000fe20003f46270 */
[----:B------:R0:W-:Y:S01]  /*6570*/  STL [R1+0x30], R13 ;  /* 0x0000300d01007387 */ /* 0x0001e20000100800 */
[----:B------:R-:W-:Y:S01]  /*6580*/  IABS R4, R8 ;  /* 0x0000000800047213 */ /* 0x000fe20000000000 */
[--C-:B------:R-:W-:Y:S01]  /*6590*/  @!P6 IMAD.IADD R2, R2, 0x1, -R22.reuse ;  /* 0x000000010202e824 */ /* 0x100fe200078e0a16 */
[----:B------:R-:W-:Y:S01]  /*65a0*/  ISETP.GE.AND P4, PT, R8, RZ, PT ;  /* 0x000000ff0800720c */ /* 0x000fe20003f86270 */
[----:B------:R-:W-:Y:S01]  /*65b0*/  IMAD.HI.U32 R7, R24, R11, RZ ;  /* 0x0000000b18077227 */ /* 0x000fe200078e00ff */
[----:B------:R1:W-:Y:S02]  /*65c0*/  STL [R1+0x28], R6 ;  /* 0x0000280601007387 */ /* 0x0003e40000100800 */
[C---:B------:R-:W-:Y:S01]  /*65d0*/  ISETP.GT.U32.AND P6, PT, R22.reuse, R2, PT ;  /* 0x000000021600720c */ /* 0x040fe20003fc4070 */
[----:B------:R-:W-:Y:S01]  /*65e0*/  IMAD.MOV R7, RZ, RZ, -R7 ;  /* 0x000000ffff077224 */ /* 0x000fe200078e0a07 */
[----:B------:R2:W-:Y:S01]  /*65f0*/  STL [R1+0x24], R0 ;  /* 0x0000240001007387 */ /* 0x0005e20000100800 */
[----:B------:R-:W-:Y:S01]  /*6600*/  @!P5 IMAD.IADD R5, R5, 0x1, -R22 ;  /* 0x000000010505d824 */ /* 0x000fe200078e0a16 */
[----:B0-----:R-:W-:Y:S01]  /*6610*/  IADD3 R13, R3, 0x58, RZ ;  /* 0x00000058030d7810 */ /* 0x001fe20007ffe0ff */
[----:B------:R-:W-:-:S02]  /*6620*/  IMAD R11, R22, R7, R11 ;  /* 0x00000007160b7224 */ /* 0x000fc400078e020b */
[----:B------:R-:W-:Y:S02]  /*6630*/  IMAD.MOV.U32 R8, RZ, RZ, R5 ;  /* 0x000000ffff087224 */ /* 0x000fe400078e0005 */
[----:B-1----:R-:W-:Y:S01]  /*6640*/  IMAD.HI.U32 R6, R24, R4, RZ ;  /* 0x0000000418067227 */ /* 0x002fe200078e00ff */
[----:B--2---:R-:W-:-:S03]  /*6650*/  IADD3 R0, R3, 0x6c, RZ ;  /* 0x0000006c03007810 */ /* 0x004fc60007ffe0ff */
[----:B------:R-:W-:Y:S02]  /*6660*/  IMAD.MOV R6, RZ, RZ, -R6 ;  /* 0x000000ffff067224 */ /* 0x000fe400078e0a06 */
[----:B------:R-:W-:Y:S01]  /*6670*/  @!P1 IMAD.MOV R9, RZ, RZ, -R9 ;  /* 0x000000ffff099224 */ /* 0x000fe200078e0a09 */
[----:B------:R-:W-:Y:S01]  /*6680*/  IABS R12, R0 ;  /* 0x00000000000c7213 */ /* 0x000fe20000000000 */
[----:B------:R-:W-:Y:S01]  /*6690*/  @!P2 IMAD.MOV R8, RZ, RZ, -R8 ;  /* 0x000000ffff08a224 */ /* 0x000fe200078e0a08 */
[----:B------:R-:W-:Y:S01]  /*66a0*/  ISETP.GE.AND P1, PT, R0, RZ, PT ;  /* 0x000000ff0000720c */ /* 0x000fe20003f26270 */
[C---:B------:R-:W-:Y:S01]  /*66b0*/  IMAD R0, R22.reuse, R6, R4 ;  /* 0x0000000616007224 */ /* 0x040fe200078e0204 */
[----:B------:R-:W-:Y:S01]  /*66c0*/  ISETP.GT.U32.AND P2, PT, R22, R11, PT ;  /* 0x0000000b1600720c */ /* 0x000fe20003f44070 */
[----:B------:R-:W-:Y:S01]  /*66d0*/  @!P6 IMAD.IADD R2, R2, 0x1, -R22 ;  /* 0x000000010202e824 */ /* 0x000fe200078e0a16 */
[----:B------:R-:W-:Y:S01]  /*66e0*/  IADD3 R6, R3, 0x68, RZ ;  /* 0x0000006803067810 */ /* 0x000fe20007ffe0ff */
[----:B------:R-:W-:Y:S01]  /*66f0*/  IMAD.HI.U32 R4, R24, R12, RZ ;  /* 0x0000000c18047227 */ /* 0x000fe200078e00ff */
[----:B------:R-:W-:Y:S01]  /*6700*/  ISETP.GT.U32.AND P6, PT, R22, R0, PT ;  /* 0x000000001600720c */ /* 0x000fe20003fc4070 */
[----:B------:R0:W-:Y:S01]  /*6710*/  STL [R1+0x20], R9 ;  /* 0x0000200901007387 */ /* 0x0001e20000100800 */
[----:B------:R-:W-:Y:S01]  /*6720*/  IABS R29, R6 ;  /* 0x00000006001d7213 */ /* 0x000fe20000000000 */
[----:B------:R-:W-:Y:S01]  /*6730*/  IMAD.MOV R4, RZ, RZ, -R4 ;  /* 0x000000ffff047224 */ /* 0x000fe200078e0a04 */
[----:B------:R-:W-:-:S03]  /*6740*/  ISETP.GE.AND P5, PT, R6, RZ, PT ;  /* 0x000000ff0600720c */ /* 0x000fc60003fa6270 */
[----:B------:R-:W-:Y:S01]  /*6750*/  IMAD R12, R22, R4, R12 ;  /* 0x00000004160c7224 */ /* 0x000fe200078e020c */
[----:B------:R-:W-:Y:S01]  /*6760*/  IADD3 R4, R3, 0x60, RZ ;  /* 0x0000006003047810 */ /* 0x000fe20007ffe0ff */
[----:B------:R-:W-:Y:S02]  /*6770*/  @!P2 IMAD.IADD R11, R11, 0x1, -R22 ;  /* 0x000000010b0ba824 */ /* 0x000fe400078e0a16 */
[----:B0-----:R-:W-:Y:S01]  /*6780*/  IMAD.MOV.U32 R9, RZ, RZ, R2 ;  /* 0x000000ffff097224 */ /* 0x001fe200078e0002 */
[----:B------:R-:W-:Y:S01]  /*6790*/  IABS R5, R4 ;  /* 0x0000000400057213 */ /* 0x000fe20000000000 */
[----:B------:R-:W-:Y:S01]  /*67a0*/  IMAD.HI.U32 R2, R24, R29, RZ ;  /* 0x0000001d18027227 */ /* 0x000fe200078e00ff */
[----:B------:R-:W-:-:S03]  /*67b0*/  ISETP.GT.U32.AND P2, PT, R22, R11, PT ;  /* 0x0000000b1600720c */ /* 0x000fc60003f44070 */
[----:B------:R-:W-:Y:S01]  /*67c0*/  @!P0 IMAD.MOV R9, RZ, RZ, -R9 ;  /* 0x000000ffff098224 */ /* 0x000fe200078e0a09 */
[----:B------:R-:W-:Y:S01]  /*67d0*/  ISETP.GE.AND P0, PT, R28, RZ, PT ;  /* 0x000000ff1c00720c */ /* 0x000fe20003f06270 */
[----:B------:R-:W-:Y:S01]  /*67e0*/  @!P6 IMAD.IADD R0, R0, 0x1, -R22 ;  /* 0x000000010000e824 */ /* 0x000fe200078e0a16 */
[----:B------:R-:W-:Y:S01]  /*67f0*/  IABS R28, R28 ;  /* 0x0000001c001c7213 */ /* 0x000fe20000000000 */
[----:B------:R-:W-:Y:S01]  /*6800*/  IMAD.MOV R2, RZ, RZ, -R2 ;  /* 0x000000ffff027224 */ /* 0x000fe200078e0a02 */
[----:B------:R0:W-:Y:S01]  /*6810*/  STL [R1+0x1c], R9 ;  /* 0x00001c0901007387 */ /* 0x0001e20000100800 */
[----:B------:R-:W-:Y:S01]  /*6820*/  IMAD.HI.U32 R14, R24, R5, RZ ;  /* 0x00000005180e7227 */ /* 0x000fe200078e00ff */
[C---:B------:R-:W-:Y:S02]  /*6830*/  ISETP.GT.U32.AND P6, PT, R22.reuse, R0, PT ;  /* 0x000000001600720c */ /* 0x040fe40003fc4070 */
[----:B------:R1:W-:Y:S01]  /*6840*/  STL [R1+0xc], R8 ;  /* 0x00000c0801007387 */ /* 0x0003e20000100800 */
[----:B------:R-:W-:Y:S01]  /*6850*/  IMAD R29, R22, R2, R29 ;  /* 0x00000002161d7224 */ /* 0x000fe200078e021d */
[----:B------:R-:W-:Y:S01]  /*6860*/  IADD3 R2, R3, 0x5c, RZ ;  /* 0x0000005c03027810 */ /* 0x000fe20007ffe0ff */
[----:B------:R-:W-:-:S03]  /*6870*/  IMAD.HI.U32 R7, R24, R28, RZ ;  /* 0x0000001c18077227 */ /* 0x000fc600078e00ff */
[----:B------:R-:W-:Y:S01]  /*6880*/  IABS R6, R2 ;  /* 0x0000000200067213 */ /* 0x000fe20000000000 */
[----:B------:R-:W-:Y:S01]  /*6890*/  IMAD.MOV R7, RZ, RZ, -R7 ;  /* 0x000000ffff077224 */ /* 0x000fe200078e0a07 */
[----:B0-----:R-:W-:Y:S01]  /*68a0*/  IABS R9, R10 ;  /* 0x0000000a00097213 */ /* 0x001fe20000000000 */
[----:B------:R-:W-:Y:S01]  /*68b0*/  @!P2 IMAD.IADD R11, R11, 0x1, -R22 ;  /* 0x000000010b0ba824 */ /* 0x000fe200078e0a16 */
[C---:B------:R-:W-:Y:S01]  /*68c0*/  ISETP.GT.U32.AND P2, PT, R22.reuse, R29, PT ;  /* 0x0000001d1600720c */ /* 0x040fe20003f44070 */
[----:B------:R-:W-:Y:S01]  /*68d0*/  IMAD.MOV R14, RZ, RZ, -R14 ;  /* 0x000000ffff0e7224 */ /* 0x000fe200078e0a0e */
[----:B-1----:R-:W-:Y:S01]  /*68e0*/  IABS R8, R13 ;  /* 0x0000000d00087213 */ /* 0x002fe20000000000 */
[----:B------:R-:W-:Y:S02]  /*68f0*/  IMAD R28, R22, R7, R28 ;  /* 0x00000007161c7224 */ /* 0x000fe400078e021c */
[----:B------:R-:W-:-:S04]  /*6900*/  IMAD.HI.U32 R7, R24, R6, RZ ;  /* 0x0000000618077227 */ /* 0x000fc800078e00ff */
[----:B------:R-:W-:Y:S02]  /*6910*/  IMAD R5, R22, R14, R5 ;  /* 0x0000000e16057224 */ /* 0x000fe400078e0205 */
[----:B------:R-:W-:Y:S01]  /*6920*/  @!P6 IMAD.IADD R0, R0, 0x1, -R22 ;  /* 0x000000010000e824 */ /* 0x000fe200078e0a16 */
[C---:B------:R-:W-:Y:S01]  /*6930*/  ISETP.GT.U32.AND P6, PT, R22.reuse, R12, PT ;  /* 0x0000000c1600720c */ /* 0x040fe20003fc4070 */
[----:B------:R-:W-:Y:S02]  /*6940*/  IMAD.MOV R14, RZ, RZ, -R7 ;  /* 0x000000ffff0e7224 */ /* 0x000fe400078e0a07 */
[----:B------:R-:W-:Y:S02]  /*6950*/  IMAD.MOV.U32 R16, RZ, RZ, R0 ;  /* 0x000000ffff107224 */ /* 0x000fe400078e0000 */
[C---:B------:R-:W-:Y:S02]  /*6960*/  IMAD R6, R22.reuse, R14, R6 ;  /* 0x0000000e16067224 */ /* 0x040fe400078e0206 */
[----:B------:R-:W-:Y:S01]  /*6970*/  @!P4 IMAD.MOV R16, RZ, RZ, -R16 ;  /* 0x000000ffff10c224 */ /* 0x000fe200078e0a10 */
[C---:B------:R-:W-:Y:S01]  /*6980*/  ISETP.GT.U32.AND P4, PT, R22.reuse, R28, PT ;  /* 0x0000001c1600720c */ /* 0x040fe20003f84070 */
[--C-:B------:R-:W-:Y:S01]  /*6990*/  @!P2 IMAD.IADD R29, R29, 0x1, -R22.reuse ;  /* 0x000000011d1da824 */ /* 0x100fe200078e0a16 */
[----:B------:R-:W-:Y:S01]  /*69a0*/  ISETP.GT.U32.AND P2, PT, R22, R6, PT ;  /* 0x000000061600720c */ /* 0x000fe20003f44070 */
[----:B------:R-:W-:Y:S01]  /*69b0*/  IMAD.HI.U32 R0, R24, R9, RZ ;  /* 0x0000000918007227 */ /* 0x000fe200078e00ff */
[----:B------:R0:W-:Y:S03]  /*69c0*/  STL [R1+0x8], R16 ;  /* 0x0000081001007387 */ /* 0x0001e60000100800 */
[----:B------:R-:W-:-:S02]  /*69d0*/  @!P6 IMAD.IADD R12, R12, 0x1, -R22 ;  /* 0x000000010c0ce824 */ /* 0x000fc400078e0a16 */
[----:B------:R-:W-:Y:S02]  /*69e0*/  IMAD.MOV R0, RZ, RZ, -R0 ;  /* 0x000000ffff007224 */ /* 0x000fe400078e0a00 */
[----:B------:R-:W-:Y:S01]  /*69f0*/  IMAD.MOV.U32 R15, RZ, RZ, R11 ;  /* 0x000000ffff0f7224 */ /* 0x000fe200078e000b */
[C---:B------:R-:W-:Y:S01]  /*6a00*/  ISETP.GT.U32.AND P6, PT, R22.reuse, R12, PT ;  /* 0x0000000c1600720c */ /* 0x040fe20003fc4070 */
[C---:B------:R-:W-:Y:S01]  /*6a10*/  IMAD R9, R22.reuse, R0, R9 ;  /* 0x0000000016097224 */ /* 0x040fe200078e0209 */
[C---:B------:R-:W-:Y:S01]  /*6a20*/  IADD3 R0, R3.reuse, 0x50, RZ ;  /* 0x0000005003007810 */ /* 0x040fe20007ffe0ff */
[----:B------:R-:W-:Y:S01]  /*6a30*/  @!P3 IMAD.MOV R15, RZ, RZ, -R15 ;  /* 0x000000ffff0fb224 */ /* 0x000fe200078e0a0f */
[----:B------:R-:W-:Y:S01]  /*6a40*/  ISETP.GT.U32.AND P3, PT, R22, R5, PT ;  /* 0x000000051600720c */ /* 0x000fe20003f64070 */
[--C-:B------:R-:W-:Y:S01]  /*6a50*/  @!P4 IMAD.IADD R28, R28, 0x1, -R22.reuse ;  /* 0x000000011c1cc824 */ /* 0x100fe200078e0a16 */
[----:B------:R-:W-:Y:S01]  /*6a60*/  ISETP.GT.U32.AND P4, PT, R22, R29, PT ;  /* 0x0000001d1600720c */ /* 0x000fe20003f84070 */
[----:B------:R-:W-:Y:S01]  /*6a70*/  @!P2 IMAD.IADD R6, R6, 0x1, -R22 ;  /* 0x000000010606a824 */ /* 0x000fe200078e0a16 */
[----:B------:R-:W-:Y:S01]  /*6a80*/  IABS R11, R0 ;  /* 0x00000000000b7213 */ /* 0x000fe20000000000 */
[----:B------:R-:W-:Y:S01]  /*6a90*/  IMAD.HI.U32 R7, R24, R8, RZ ;  /* 0x0000000818077227 */ /* 0x000fe200078e00ff */
[----:B------:R1:W-:Y:S01]  /*6aa0*/  STL [R1+0x4], R15 ;  /* 0x0000040f01007387 */ /* 0x0003e20000100800 */
[----:B0-----:R-:W-:-:S02]  /*6ab0*/  IADD3 R16, R3, 0x28, RZ ;  /* 0x0000002803107810 */ /* 0x001fc40007ffe0ff */
[----:B------:R-:W-:Y:S01]  /*6ac0*/  ISETP.GT.U32.AND P2, PT, R22, R6, PT ;  /* 0x000000061600720c */ /* 0x000fe20003f44070 */
[----:B------:R-:W-:Y:S02]  /*6ad0*/  IMAD.MOV R7, RZ, RZ, -R7 ;  /* 0x000000ffff077224 */ /* 0x000fe400078e0a07 */
[----:B------:R-:W-:Y:S01]  /*6ae0*/  @!P6 IMAD.IADD R12, R12, 0x1, -R22 ;  /* 0x000000010c0ce824 */ /* 0x000fe200078e0a16 */
[----:B------:R-:W-:Y:S01]  /*6af0*/  ISETP.GE.AND P6, PT, R4, RZ, PT ;  /* 0x000000ff0400720c */ /* 0x000fe20003fc6270 */
[----:B------:R-:W-:Y:S01]  /*6b00*/  IMAD R8, R22, R7, R8 ;  /* 0x0000000716087224 */ /* 0x000fe200078e0208 */
[C---:B------:R-:W-:Y:S01]  /*6b10*/  IADD3 R4, R3.reuse, 0x4c, RZ ;  /* 0x0000004c03047810 */ /* 0x040fe20007ffe0ff */
[----:B-1----:R-:W-:Y:S01]  /*6b20*/  IMAD.HI.U32 R15, R24, R11, RZ ;  /* 0x0000000b180f7227 */ /* 0x002fe200078e00ff */
[----:B------:R-:W-:-:S03]  /*6b30*/  IADD3 R7, R3, 0x48, RZ ;  /* 0x0000004803077810 */ /* 0x000fc60007ffe0ff */
[----:B------:R-:W-:Y:S02]  /*6b40*/  IMAD.MOV R15, RZ, RZ, -R15 ;  /* 0x000000ffff0f7224 */ /* 0x000fe400078e0a0f */
[----:B------:R-:W-:Y:S01]  /*6b50*/  @!P3 IMAD.IADD R5, R5, 0x1, -R22 ;  /* 0x000000010505b824 */ /* 0x000fe200078e0a16 */
[C---:B------:R-:W-:Y:S01]  /*6b60*/  ISETP.GT.U32.AND P3, PT, R22.reuse, R28, PT ;  /* 0x0000001c1600720c */ /* 0x040fe20003f64070 */
[----:B------:R-:W-:Y:S01]  /*6b70*/  IMAD.MOV.U32 R14, RZ, RZ, R12 ;  /* 0x000000ffff0e7224 */ /* 0x000fe200078e000c */
[----:B------:R-:W-:Y:S01]  /*6b80*/  IABS R12, R4 ;  /* 0x00000004000c7213 */ /* 0x000fe20000000000 */
[----:B------:R-:W-:Y:S01]  /*6b90*/  @!P4 IMAD.IADD R29, R29, 0x1, -R22 ;  /* 0x000000011d1dc824 */ /* 0x000fe200078e0a16 */
[C---:B------:R-:W-:Y:S01]  /*6ba0*/  ISETP.GT.U32.AND P4, PT, R22.reuse, R8, PT ;  /* 0x000000081600720c */ /* 0x040fe20003f84070 */
[C---:B------:R-:W-:Y:S02]  /*6bb0*/  IMAD R11, R22.reuse, R15, R11 ;  /* 0x0000000f160b7224 */ /* 0x040fe400078e020b */
[----:B------:R-:W-:Y:S01]  /*6bc0*/  @!P1 IMAD.MOV R14, RZ, RZ, -R14 ;  /* 0x000000ffff0e9224 */ /* 0x000fe200078e0a0e */
[----:B------:R-:W-:Y:S01]  /*6bd0*/  ISETP.GT.U32.AND P1, PT, R22, R5, PT ;  /* 0x000000051600720c */ /* 0x000fe20003f24070 */
[--C-:B------:R-:W-:Y:S01]  /*6be0*/  @!P2 IMAD.IADD R6, R6, 0x1, -R22.reuse ;  /* 0x000000010606a824 */ /* 0x100fe200078e0a16 */
[----:B------:R-:W-:Y:S01]  /*6bf0*/  ISETP.GT.U32.AND P2, PT, R22, R11, PT ;  /* 0x0000000b1600720c */ /* 0x000fe20003f44070 */
[----:B------:R-:W-:Y:S01]  /*6c00*/  IMAD.HI.U32 R15, R24, R12, RZ ;  /* 0x0000000c180f7227 */ /* 0x000fe200078e00ff */
[----:B------:R0:W-:Y:S03]  /*6c10*/  STL [R1], R14 ;  /* 0x0000000e01007387 */ /* 0x0001e60000100800 */
[--C-:B------:R-:W-:Y:S01]  /*6c20*/  @!P3 IMAD.IADD R28, R28, 0x1, -R22.reuse ;  /* 0x000000011c1cb824 */ /* 0x100fe200078e0a16 */
[----:B------:R-:W-:Y:S01]  /*6c30*/  ISETP.GT.U32.AND P3, PT, R22, R9, PT ;  /* 0x000000091600720c */ /* 0x000fe20003f64070 */
[----:B------:R-:W-:Y:S01]  /*6c40*/  @!P4 IMAD.IADD R8, R8, 0x1, -R22 ;  /* 0x000000010808c824 */ /* 0x000fe200078e0a16 */
[----:B------:R-:W-:Y:S01]  /*6c50*/  ISETP.GE.AND P4, PT, R13, RZ, PT ;  /* 0x000000ff0d00720c */ /* 0x000fe20003f86270 */
[----:B------:R-:W-:-:S02]  /*6c60*/  IMAD.MOV R15, RZ, RZ, -R15 ;  /* 0x000000ffff0f7224 */ /* 0x000fc400078e0a0f */
[--C-:B------:R-:W-:Y:S01]  /*6c70*/  @!P1 IMAD.IADD R5, R5, 0x1, -R22.reuse ;  /* 0x0000000105059824 */ /* 0x100fe200078e0a16 */
[----:B0-----:R-:W-:Y:S01]  /*6c80*/  IABS R14, R7 ;  /* 0x00000007000e7213 */ /* 0x001fe20000000000 */
[----:B------:R-:W-:Y:S01]  /*6c90*/  @!P2 IMAD.IADD R11, R11, 0x1, -R22 ;  /* 0x000000010b0ba824 */ /* 0x000fe200078e0a16 */
[----:B------:R-:W-:Y:S01]  /*6ca0*/  ISETP.GE.AND P1, PT, R2, RZ, PT ;  /* 0x000000ff0200720c */ /* 0x000fe20003f26270 */
[C---:B------:R-:W-:Y:S01]  /*6cb0*/  IMAD R12, R22.reuse, R15, R12 ;  /* 0x0000000f160c7224 */ /* 0x040fe200078e020c */
[----:B------:R-:W-:Y:S01]  /*6cc0*/  ISETP.GT.U32.AND P2, PT, R22, R8, PT ;  /* 0x000000081600720c */ /* 0x000fe20003f44070 */
[----:B------:R-:W-:-:S04]  /*6cd0*/  IMAD.HI.U32 R2, R24, R14, RZ ;  /* 0x0000000e18027227 */ /* 0x000fc800078e00ff */
[----:B------:R-:W-:Y:S01]  /*6ce0*/  IMAD.MOV R13, RZ, RZ, -R2 ;  /* 0x000000ffff0d7224 */ /* 0x000fe200078e0a02 */
[----:B------:R-:W-:Y:S01]  /*6cf0*/  IADD3 R2, R3, 0x44, RZ ;  /* 0x0000004403027810 */ /* 0x000fe20007ffe0ff */
[----:B------:R-:W-:Y:S01]  /*6d00*/  @!P6 IMAD.MOV R5, RZ, RZ, -R5 ;  /* 0x000000ffff05e224 */ /* 0x000fe200078e0a05 */
[C---:B------:R-:W-:Y:S01]  /*6d10*/  ISETP.GT.U32.AND P6, PT, R22.reuse, R12, PT ;  /* 0x0000000c1600720c */ /* 0x040fe20003fc4070 */
[----:B------:R-:W-:Y:S01]  /*6d20*/  IMAD R14, R22, R13, R14 ;  /* 0x0000000d160e7224 */ /* 0x000fe200078e020e */
[----:B------:R-:W-:Y:S01]  /*6d30*/  IABS R15, R2 ;  /* 0x00000002000f7213 */ /* 0x000fe20000000000 */
[--C-:B------:R-:W-:Y:S01]  /*6d40*/  @!P3 IMAD.IADD R9, R9, 0x1, -R22.reuse ;  /* 0x000000010909b824 */ /* 0x100fe200078e0a16 */
[----:B------:R-:W-:Y:S01]  /*6d50*/  ISETP.GE.AND P3, PT, R10, RZ, PT ;  /* 0x000000ff0a00720c */ /* 0x000fe20003f66270 */
[----:B------:R-:W-:Y:S01]  /*6d60*/  @!P2 IMAD.IADD R8, R8, 0x1, -R22 ;  /* 0x000000010808a824 */ /* 0x000fe200078e0a16 */
[----:B------:R-:W-:Y:S01]  /*6d70*/  ISETP.GT.U32.AND P2, PT, R22, R14, PT ;  /* 0x0000000e1600720c */ /* 0x000fe20003f44070 */
[----:B------:R-:W-:Y:S01]  /*6d80*/  @!P1 IMAD.MOV R6, RZ, RZ, -R6 ;  /* 0x000000ffff069224 */ /* 0x000fe200078e0a06 */
[----:B------:R-:W-:Y:S01]  /*6d90*/  ISETP.GE.AND P1, PT, R0, RZ, PT ;  /* 0x000000ff0000720c */ /* 0x000fe20003f26270 */
[----:B------:R-:W-:Y:S01]  /*6da0*/  @!P0 IMAD.MOV R28, RZ, RZ, -R28 ;  /* 0x000000ffff1c8224 */ /* 0x000fe200078e0a1c */
[----:B------:R-:W-:Y:S01]  /*6db0*/  ISETP.GT.U32.AND P0, PT, R22, R9, PT ;  /* 0x000000091600720c */ /* 0x000fe20003f04070 */
[----:B------:R-:W-:Y:S01]  /*6dc0*/  IMAD.HI.U32 R10, R24, R15, RZ ;  /* 0x0000000f180a7227 */ /* 0x000fe200078e00ff */
[----:B------:R-:W-:-:S03]  /*6dd0*/  IADD3 R0, R3, 0x40, RZ ;  /* 0x0000004003007810 */ /* 0x000fc60007ffe0ff */
[----:B------:R-:W-:Y:S01]  /*6de0*/  @!P6 IMAD.IADD R12, R12, 0x1, -R22 ;  /* 0x000000010c0ce824 */ /* 0x000fe200078e0a16 */
[----:B------:R-:W-:Y:S01]  /*6df0*/  IABS R17, R0 ;  /* 0x0000000000117213 */ /* 0x000fe20000000000 */
[----:B------:R-:W-:Y:S01]  /*6e00*/  IMAD.MOV R10, RZ, RZ, -R10 ;  /* 0x000000ffff0a7224 */ /* 0x000fe200078e0a0a */
[----:B------:R-:W-:Y:S01]  /*6e10*/  ISETP.GE.AND P6, PT, R2, RZ, PT ;  /* 0x000000ff0200720c */ /* 0x000fe20003fc6270 */
[----:B------:R-:W-:Y:S01]  /*6e20*/  @!P2 IMAD.IADD R14, R14, 0x1, -R22 ;  /* 0x000000010e0ea824 */ /* 0x000fe200078e0a16 */
[----:B------:R-:W-:Y:S01]  /*6e30*/  ISETP.GT.U32.AND P2, PT, R22, R12, PT ;  /* 0x0000000c1600720c */ /* 0x000fe20003f44070 */
[----:B------:R-:W-:-:S04]  /*6e40*/  IMAD.HI.U32 R2, R24, R17, RZ ;  /* 0x0000001118027227 */ /* 0x000fc800078e00ff */
[----:B------:R-:W-:Y:S01]  /*6e50*/  @!P0 IMAD.IADD R9, R9, 0x1, -R22 ;  /* 0x0000000109098824 */ /* 0x000fe200078e0a16 */
[----:B------:R-:W-:Y:S01]  /*6e60*/  ISETP.GE.AND P0, PT, R4, RZ, PT ;  /* 0x000000ff0400720c */ /* 0x000fe20003f06270 */
[C---:B------:R-:W-:Y:S02]  /*6e70*/  IMAD R15, R22.reuse, R10, R15 ;  /* 0x0000000a160f7224 */ /* 0x040fe400078e020f */
[----:B------:R-:W-:Y:S02]  /*6e80*/  IMAD.MOV R2, RZ, RZ, -R2 ;  /* 0x000000ffff027224 */ /* 0x000fe400078e0a02 */
[----:B------:R-:W-:Y:S01]  /*6e90*/  @!P4 IMAD.MOV R8, RZ, RZ, -R8 ;  /* 0x000000ffff08c224 */ /* 0x000fe200078e0a08 */
[C---:B------:R-:W-:Y:S01]  /*6ea0*/  ISETP.GT.U32.AND P4, PT, R22.reuse, R14, PT ;  /* 0x0000000e1600720c */ /* 0x040fe20003f84070 */
[----:B------:R-:W-:Y:S01]  /*6eb0*/  @!P3 IMAD.MOV R9, RZ, RZ, -R9 ;  /* 0x000000ffff09b224 */ /* 0x000fe200078e0a09 */
[C---:B------:R-:W-:Y:S01]  /*6ec0*/  ISETP.GT.U32.AND P3, PT, R22.reuse, R15, PT ;  /* 0x0000000f1600720c */ /* 0x040fe20003f64070 */
[----:B------:R-:W-:-:S02]  /*6ed0*/  IMAD R17, R22, R2, R17 ;  /* 0x0000000216117224 */ /* 0x000fc400078e0211 */
[----:B------:R-:W-:Y:S02]  /*6ee0*/  @!P2 IMAD.IADD R12, R12, 0x1, -R22 ;  /* 0x000000010c0ca824 */ /* 0x000fe400078e0a16 */
[----:B------:R-:W-:Y:S01]  /*6ef0*/  @!P5 IMAD.MOV R29, RZ, RZ, -R29 ;  /* 0x000000ffff1dd224 */ /* 0x000fe200078e0a1d */
[C---:B------:R-:W-:Y:S01]  /*6f00*/  ISETP.GT.U32.AND P2, PT, R22.reuse, R17, PT ;  /* 0x000000111600720c */ /* 0x040fe20003f44070 */
[----:B------:R-:W-:Y:S01]  /*6f10*/  @!P0 IMAD.MOV R12, RZ, RZ, -R12 ;  /* 0x000000ffff0c8224 */ /* 0x000fe200078e0a0c */
[----:B------:R-:W-:Y:S02]  /*6f20*/  ISETP.GT.U32.AND P5, PT, R22, R11, PT ;  /* 0x0000000b1600720c */ /* 0x000fe40003fa4070 */
[----:B------:R0:W-:Y:S01]  /*6f30*/  STL [R1+0x1170], R29 ;  /* 0x0011701d01007387 */ /* 0x0001e20000100800 */
[--C-:B------:R-:W-:Y:S01]  /*6f40*/  @!P4 IMAD.IADD R14, R14, 0x1, -R22.reuse ;  /* 0x000000010e0ec824 */ /* 0x100fe200078e0a16 */
[----:B------:R-:W-:Y:S01]  /*6f50*/  ISETP.GE.AND P4, PT, R18, RZ, PT ;  /* 0x000000ff1200720c */ /* 0x000fe20003f86270 */
[----:B------:R-:W-:Y:S01]  /*6f60*/  @!P3 IMAD.IADD R15, R15, 0x1, -R22 ;  /* 0x000000010f0fb824 */ /* 0x000fe200078e0a16 */
[----:B------:R-:W-:Y:S01]  /*6f70*/  IABS R18, R18 ;  /* 0x0000001200127213 */ /* 0x000fe20000000000 */
[----:B------:R-:W-:Y:S01]  /*6f80*/  STL [R1+0x1174], R28 ;  /* 0x0011741c01007387 */ /* 0x000fe20000100800 */
[----:B------:R-:W-:-:S02]  /*6f90*/  ISETP.GE.AND P3, PT, R21, RZ, PT ;  /* 0x000000ff1500720c */ /* 0x000fc40003f66270 */
[----:B------:R-:W-:Y:S01]  /*6fa0*/  IABS R21, R21 ;  /* 0x0000001500157213 */ /* 0x000fe20000000000 */
[----:B------:R-:W-:Y:S01]  /*6fb0*/  @!P2 IMAD.IADD R17, R17, 0x1, -R22 ;  /* 0x000000011111a824 */ /* 0x000fe200078e0a16 */
[----:B------:R-:W-:Y:S01]  /*6fc0*/  ISETP.GT.U32.AND P2, PT, R22, R15, PT ;  /* 0x0000000f1600720c */ /* 0x000fe20003f44070 */
[----:B------:R-:W-:Y:S01]  /*6fd0*/  IMAD.HI.U32 R4, R24, R18, RZ ;  /* 0x0000001218047227 */ /* 0x000fe200078e00ff */
[----:B------:R-:W-:Y:S01]  /*6fe0*/  STL [R1+0x1178], R5 ;  /* 0x0011780501007387 */ /* 0x000fe20000100800 */
[----:B0-----:R-:W-:Y:S02]  /*6ff0*/  IADD3 R29, R3, 0xc, RZ ;  /* 0x0000000c031d7810 */ /* 0x001fe40007ffe0ff */
[----:B------:R-:W-:Y:S01]  /*7000*/  IMAD.MOV R4, RZ, RZ, -R4 ;  /* 0x000000ffff047224 */ /* 0x000fe200078e0a04 */
[C---:B------:R-:W-:Y:S01]  /*7010*/  ISETP.GT.U32.AND P0, PT, R22.reuse, R17, PT ;  /* 0x000000111600720c */ /* 0x040fe20003f04070 */
[----:B------:R-:W-:Y:S01]  /*7020*/  @!P5 IMAD.IADD R11, R11, 0x1, -R22 ;  /* 0x000000010b0bd824 */ /* 0x000fe200078e0a16 */
[----:B------:R-:W-:Y:S01]  /*7030*/  ISETP.GE.AND P5, PT, R7, RZ, PT ;  /* 0x000000ff0700720c */ /* 0x000fe20003fa6270 */
[----:B------:R-:W-:Y:S01]  /*7040*/  IMAD R18, R22, R4, R18 ;  /* 0x0000000416127224 */ /* 0x000fe200078e0212 */
[----:B------:R-:W-:Y:S01]  /*7050*/  STL [R1+0x117c], R6 ;  /* 0x00117c0601007387 */ /* 0x000fe20000100800 */
[----:B------:R-:W-:Y:S01]  /*7060*/  @!P1 IMAD.MOV R11, RZ, RZ, -R11 ;  /* 0x000000ffff0b9224 */ /* 0x000fe200078e0a0b */
[----:B------:R-:W-:Y:S01]  /*7070*/  ISETP.GE.AND P1, PT, R0, RZ, PT ;  /* 0x000000ff0000720c */ /* 0x000fe20003f26270 */
[----:B------:R-:W-:Y:S01]  /*7080*/  @!P2 IMAD.IADD R15, R15, 0x1, -R22 ;  /* 0x000000010f0fa824 */ /* 0x000fe200078e0a16 */
[----:B------:R-:W-:Y:S01]  /*7090*/  ISETP.GT.U32.AND P2, PT, R22, R18, PT ;  /* 0x000000121600720c */ /* 0x000fe20003f44070 */
[----:B------:R-:W-:Y:S01]  /*70a0*/  STL [R1+0x1180], R8 ;  /* 0x0011800801007387 */ /* 0x000fe20000100800 */
[----:B------:R-:W-:Y:S01]  /*70b0*/  IMAD.HI.U32 R10, R24, R21, RZ ;  /* 0x00000015180a7227 */ /* 0x000fe200078e00ff */
[----:B------:R-:W-:-:S02]  /*70c0*/  IADD3 R0, R3, 0x34, RZ ;  /* 0x0000003403007810 */ /* 0x000fc40007ffe0ff */
[----:B------:R-:W-:Y:S01]  /*70d0*/  STL [R1+0x1184], R9 ;  /* 0x0011840901007387 */ /* 0x000fe20000100800 */
[----:B------:R-:W-:Y:S01]  /*70e0*/  @!P0 IMAD.IADD R17, R17, 0x1, -R22 ;  /* 0x0000000111118824 */ /* 0x000fe200078e0a16 */
[----:B------:R-:W-:Y:S01]  /*70f0*/  IABS R20, R0 ;  /* 0x0000000000147213 */ /* 0x000fe20000000000 */
[----:B------:R-:W-:Y:S01]  /*7100*/  @!P5 IMAD.MOV R14, RZ, RZ, -R14 ;  /* 0x000000ffff0ed224 */ /* 0x000fe200078e0a0e */
[----:B------:R-:W-:Y:S01]  /*7110*/  STL [R1+0x1188], R11 ;  /* 0x0011880b01007387 */ /* 0x000fe20000100800 */
[----:B------:R-:W-:Y:S01]  /*7120*/  @!P6 IMAD.MOV R15, RZ, RZ, -R15 ;  /* 0x000000ffff0fe224 */ /* 0x000fe200078e0a0f */
[----:B------:R-:W-:Y:S01]  /*7130*/  IADD3 R7, R3, 0x30, RZ ;  /* 0x0000003003077810 */ /* 0x000fe20007ffe0ff */
[----:B------:R-:W-:Y:S01]  /*7140*/  @!P1 IMAD.MOV R17, RZ, RZ, -R17 ;  /* 0x000000ffff119224 */ /* 0x000fe200078e0a11 */
[----:B------:R0:W-:Y:S01]  /*7150*/  STL [R1+0x118c], R12 ;  /* 0x00118c0c01007387 */ /* 0x0001e20000100800 */
[----:B------:R-:W-:Y:S01]  /*7160*/  @!P2 IMAD.IADD R18, R18, 0x1, -R22 ;  /* 0x000000011212a824 */ /* 0x000fe200078e0a16 */
[----:B------:R-:W-:Y:S01]  /*7170*/  IABS R2, R7 ;  /* 0x0000000700027213 */ /* 0x000fe20000000000 */
[----:B------:R-:W-:Y:S01]  /*7180*/  IMAD.MOV R10, RZ, RZ, -R10 ;  /* 0x000000ffff0a7224 */ /* 0x000fe200078e0a0a */
[----:B------:R1:W-:Y:S01]  /*7190*/  STL [R1+0x1190], R14 ;  /* 0x0011900e01007387 */ /* 0x0003e20000100800 */
[----:B------:R-:W-:Y:S01]  /*71a0*/  IMAD.HI.U32 R4, R24, R20, RZ ;  /* 0x0000001418047227 */ /* 0x000fe200078e00ff */
[----:B------:R-:W-:-:S02]  /*71b0*/  ISETP.GT.U32.AND P2, PT, R22, R18, PT ;  /* 0x000000121600720c */ /* 0x000fc40003f44070 */
[----:B------:R2:W-:Y:S01]  /*71c0*/  STL [R1+0x80], R16 ;  /* 0x0000801001007387 */ /* 0x0005e20000100800 */
[----:B------:R-:W-:Y:S01]  /*71d0*/  IMAD R21, R22, R10, R21 ;  /* 0x0000000a16157224 */ /* 0x000fe200078e0215 */
[----:B------:R-:W-:Y:S01]  /*71e0*/  ISETP.GE.AND P5, PT, R0, RZ, PT ;  /* 0x000000ff0000720c */ /* 0x000fe20003fa6270 */
[----:B------:R-:W-:Y:S01]  /*71f0*/  IMAD.MOV R4, RZ, RZ, -R4 ;  /* 0x000000ffff047224 */ /* 0x000fe200078e0a04 */
[----:B------:R-:W-:Y:S01]  /*7200*/  STL [R1+0x1194], R15 ;  /* 0x0011940f01007387 */ /* 0x000fe20000100800 */
[----:B------:R-:W-:Y:S01]  /*7210*/  IMAD.HI.U32 R0, R24, R2, RZ ;  /* 0x0000000218007227 */ /* 0x000fe200078e00ff */
[----:B0-----:R-:W-:Y:S02]  /*7220*/  IADD3 R12, R3, 0x2c, RZ ;  /* 0x0000002c030c7810 */ /* 0x001fe40007ffe0ff */
[----:B------:R0:W-:Y:S01]  /*7230*/  STL [R1+0x1198], R17 ;  /* 0x0011981101007387 */ /* 0x0001e20000100800 */
[----:B------:R-:W-:Y:S01]  /*7240*/  IMAD R20, R22, R4, R20 ;  /* 0x0000000416147224 */ /* 0x000fe200078e0214 */
[----:B------:R-:W-:Y:S01]  /*7250*/  IABS R4, R12 ;  /* 0x0000000c00047213 */ /* 0x000fe20000000000 */
[----:B------:R-:W-:Y:S01]  /*7260*/  @!P2 IMAD.IADD R18, R18, 0x1, -R22 ;  /* 0x000000011212a824 */ /* 0x000fe200078e0a16 */
[C---:B------:R-:W-:Y:S01]  /*7270*/  ISETP.GT.U32.AND P2, PT, R22.reuse, R21, PT ;  /* 0x000000151600720c */ /* 0x040fe20003f44070 */
[----:B------:R-:W-:Y:S01]  /*7280*/  IMAD.MOV R0, RZ, RZ, -R0 ;  /* 0x000000ffff007224 */ /* 0x000fe200078e0a00 */
[----:B------:R-:W-:Y:S01]  /*7290*/  ISETP.GE.AND P0, PT, R7, RZ, PT ;  /* 0x000000ff0700720c */ /* 0x000fe20003f06270 */
[----:B------:R-:W-:Y:S01]  /*72a0*/  @!P4 IMAD.MOV R18, RZ, RZ, -R18 ;  /* 0x000000ffff12c224 */ /* 0x000fe200078e0a12 */
[----:B------:R-:W-:Y:S01]  /*72b0*/  IABS R7, R16 ;  /* 0x0000001000077213 */ /* 0x000fe20000000000 */
[----:B------:R-:W-:Y:S01]  /*72c0*/  IMAD R2, R22, R0, R2 ;  /* 0x0000000016027224 */ /* 0x000fe200078e0202 */
[----:B-1----:R-:W-:Y:S01]  /*72d0*/  IADD3 R14, R3, 0x20, RZ ;  /* 0x00000020030e7810 */ /* 0x002fe20007ffe0ff */
[----:B------:R-:W-:Y:S01]  /*72e0*/  IMAD.HI.U32 R0, R24, R4, RZ ;  /* 0x0000000418007227 */ /* 0x000fe200078e00ff */
[----:B------:R-:W-:Y:S01]  /*72f0*/  STL [R1+0x119c], R18 ;  /* 0x00119c1201007387 */ /* 0x000fe20000100800 */
[----:B------:R-:W-:-:S02]  /*7300*/  IABS R10, R23 ;  /* 0x00000017000a7213 */ /* 0x000fc40000000000 */
[----:B--2---:R-:W-:Y:S01]  /*7310*/  IMAD.HI.U32 R16, R24, R7, RZ ;  /* 0x0000000718107227 */ /* 0x004fe200078e00ff */
[----:B0-----:R-:W2:Y:S01]  /*7320*/  LDL.LU R17, [R1+0x80] ;  /* 0x0000800001117983 */ /* 0x001ea20000300800 */
[----:B------:R-:W-:Y:S02]  /*7330*/  IABS R13, R14 ;  /* 0x0000000e000d7213 */ /* 0x000fe40000000000 */
[----:B------:R-:W-:Y:S01]  /*7340*/  @!P2 IMAD.IADD R21, R21, 0x1, -R22 ;  /* 0x000000011515a824 */ /* 0x000fe200078e0a16 */
[C---:B------:R-:W-:Y:S01]  /*7350*/  ISETP.GT.U32.AND P2, PT, R22.reuse, R20, PT ;  /* 0x000000141600720c */ /* 0x040fe20003f44070 */
[----:B------:R-:W-:Y:S01]  /*7360*/  IMAD.MOV R0, RZ, RZ, -R0 ;  /* 0x000000ffff007224 */ /* 0x000fe200078e0a00 */
[C---:B------:R-:W-:Y:S01]  /*7370*/  ISETP.GT.U32.AND P1, PT, R22.reuse, R2, PT ;  /* 0x000000021600720c */ /* 0x040fe20003f24070 */
[----:B------:R-:W-:Y:S01]  /*7380*/  IMAD.MOV R16, RZ, RZ, -R16 ;  /* 0x000000ffff107224 */ /* 0x000fe200078e0a10 */
[C---:B------:R-:W-:Y:S01]  /*7390*/  IADD3 R9, R3.reuse, 0x18, RZ ;  /* 0x0000001803097810 */ /* 0x040fe20007ffe0ff */
[----:B------:R-:W-:Y:S01]  /*73a0*/  IMAD R4, R22, R0, R4 ;  /* 0x0000000016047224 */ /* 0x000fe200078e0204 */
[C---:B------:R-:W-:Y:S01]  /*73b0*/  IADD3 R11, R3.reuse, 0x1c, RZ ;  /* 0x0000001c030b7810 */ /* 0x040fe20007ffe0ff */
[----:B------:R-:W-:Y:S01]  /*73c0*/  IMAD.HI.U32 R19, R24, R10, RZ ;  /* 0x0000000a18137227 */ /* 0x000fe200078e00ff */
[----:B------:R-:W-:-:S02]  /*73d0*/  IADD3 R28, R3, 0x10, RZ ;  /* 0x00000010031c7810 */ /* 0x000fc40007ffe0ff */
[C---:B------:R-:W-:Y:S01]  /*73e0*/  ISETP.GT.U32.AND P4, PT, R22.reuse, R4, PT ;  /* 0x000000041600720c */ /* 0x040fe20003f84070 */
[----:B------:R-:W-:Y:S01]  /*73f0*/  IMAD R7, R22, R16, R7 ;  /* 0x0000001016077224 */ /* 0x000fe200078e0207 */
[----:B------:R-:W-:Y:S01]  /*7400*/  IABS R25, R11 ;  /* 0x0000000b00197213 */ /* 0x000fe20000000000 */
[----:B------:R-:W-:Y:S01]  /*7410*/  @!P2 IMAD.IADD R20, R20, 0x1, -R22 ;  /* 0x000000011414a824 */ /* 0x000fe200078e0a16 */
[----:B------:R-:W-:Y:S01]  /*7420*/  ISETP.GT.U32.AND P2, PT, R22, R21, PT ;  /* 0x000000151600720c */ /* 0x000fe20003f44070 */
[----:B------:R-:W-:Y:S01]  /*7430*/  IMAD.HI.U32 R26, R24, R13, RZ ;  /* 0x0000000d181a7227 */ /* 0x000fe200078e00ff */
[----:B------:R-:W-:Y:S02]  /*7440*/  IABS R15, R28 ;  /* 0x0000001c000f7213 */ /* 0x000fe40000000000 */
[----:B------:R-:W-:Y:S01]  /*7450*/  ISETP.GT.U32.AND P6, PT, R22, R20, PT ;  /* 0x000000141600720c */ /* 0x000fe20003fc4070 */
[----:B------:R-:W-:Y:S01]  /*7460*/  IMAD.MOV R19, RZ, RZ, -R19 ;  /* 0x000000ffff137224 */ /* 0x000fe200078e0a13 */
[----:B------:R-:W-:Y:S01]  /*7470*/  IADD3 R6, R3, 0x14, RZ ;  /* 0x0000001403067810 */ /* 0x000fe20007ffe0ff */
[----:B------:R-:W-:-:S02]  /*7480*/  IMAD.MOV R26, RZ, RZ, -R26 ;  /* 0x000000ffff1a7224 */ /* 0x000fc400078e0a1a */
[C---:B------:R-:W-:Y:S01]  /*7490*/  IMAD R10, R22.reuse, R19, R10 ;  /* 0x00000013160a7224 */ /* 0x040fe200078e020a */
[----:B------:R-:W-:Y:S01]  /*74a0*/  IABS R19, R9 ;  /* 0x0000000900137213 */ /* 0x000fe20000000000 */
[C---:B------:R-:W-:Y:S01]  /*74b0*/  IMAD R13, R22.reuse, R26, R13 ;  /* 0x0000001a160d7224 */ /* 0x040fe200078e020d */
[----:B------:R-:W-:Y:S01]  /*74c0*/  IABS R26, R29 ;  /* 0x0000001d001a7213 */ /* 0x000fe20000000000 */
[--C-:B------:R-:W-:Y:S01]  /*74d0*/  @!P2 IMAD.IADD R21, R21, 0x1, -R22.reuse ;  /* 0x000000011515a824 */ /* 0x100fe200078e0a16 */
[----:B------:R-:W-:Y:S01]  /*74e0*/  ISETP.GT.U32.AND P2, PT, R22, R7, PT ;  /* 0x000000071600720c */ /* 0x000fe20003f44070 */
[--C-:B------:R-:W-:Y:S01]  /*74f0*/  @!P1 IMAD.IADD R2, R2, 0x1, -R22.reuse ;  /* 0x0000000102029824 */ /* 0x100fe200078e0a16 */
[----:B------:R-:W-:Y:S01]  /*7500*/  ISETP.GT.U32.AND P1, PT, R22, R13, PT ;  /* 0x0000000d1600720c */ /* 0x000fe20003f24070 */
[--C-:B------:R-:W-:Y:S01]  /*7510*/  @!P6 IMAD.IADD R20, R20, 0x1, -R22.reuse ;  /* 0x000000011414e824 */ /* 0x100fe200078e0a16 */
[----:B------:R-:W-:Y:S01]  /*7520*/  ISETP.GT.U32.AND P6, PT, R22, R10, PT ;  /* 0x0000000a1600720c */ /* 0x000fe20003fc4070 */
[----:B------:R-:W-:-:S02]  /*7530*/  @!P4 IMAD.IADD R4, R4, 0x1, -R22 ;  /* 0x000000010404c824 */ /* 0x000fc400078e0a16 */
[----:B------:R-:W-:-:S04]  /*7540*/  IMAD.HI.U32 R0, R24, R19, RZ ;  /* 0x0000001318007227 */ /* 0x000fc800078e00ff */
[----:B------:R-:W-:-:S04]  /*7550*/  IMAD.HI.U32 R27, R24, R25, RZ ;  /* 0x00000019181b7227 */ /* 0x000fc800078e00ff */
[----:B------:R-:W-:Y:S01]  /*7560*/  @!P2 IMAD.IADD R7, R7, 0x1, -R22 ;  /* 0x000000010707a824 */ /* 0x000fe200078e0a16 */
[----:B------:R-:W-:Y:S01]  /*7570*/  ISETP.GT.U32.AND P2, PT, R22, R4, PT ;  /* 0x000000041600720c */ /* 0x000fe20003f44070 */
[----:B------:R-:W-:Y:S02]  /*7580*/  IMAD.MOV R0, RZ, RZ, -R0 ;  /* 0x000000ffff007224 */ /* 0x000fe400078e0a00 */
[--C-:B------:R-:W-:Y:S02]  /*7590*/  @!P6 IMAD.IADD R10, R10, 0x1, -R22.reuse ;  /* 0x000000010a0ae824 */ /* 0x100fe400078e0a16 */
[----:B------:R-:W-:Y:S02]  /*75a0*/  IMAD.MOV R27, RZ, RZ, -R27 ;  /* 0x000000ffff1b7224 */ /* 0x000fe400078e0a1b */
[C---:B------:R-:W-:Y:S02]  /*75b0*/  IMAD R19, R22.reuse, R0, R19 ;  /* 0x0000000016137224 */ /* 0x040fe400078e0213 */
[----:B------:R-:W-:Y:S01]  /*75c0*/  @!P1 IMAD.IADD R13, R13, 0x1, -R22 ;  /* 0x000000010d0d9824 */ /* 0x000fe200078e0a16 */
[C---:B------:R-:W-:Y:S01]  /*75d0*/  ISETP.GT.U32.AND P1, PT, R22.reuse, R10, PT ;  /* 0x0000000a1600720c */ /* 0x040fe20003f24070 */
[----:B------:R-:W-:-:S02]  /*75e0*/  IMAD R16, R22, R27, R25 ;  /* 0x0000001b16107224 */ /* 0x000fc400078e0219 */
[----:B------:R-:W-:Y:S02]  /*75f0*/  @!P2 IMAD.IADD R4, R4, 0x1, -R22 ;  /* 0x000000010404a824 */ /* 0x000fe400078e0a16 */
[----:B------:R-:W-:Y:S01]  /*7600*/  IMAD.HI.U32 R27, R24, R15, RZ ;  /* 0x0000000f181b7227 */ /* 0x000fe200078e00ff */
[C---:B------:R-:W-:Y:S02]  /*7610*/  ISETP.GT.U32.AND P2, PT, R22.reuse, R19, PT ;  /* 0x000000131600720c */ /* 0x040fe40003f44070 */
[C---:B------:R-:W-:Y:S01]  /*7620*/  ISETP.GT.U32.AND P4, PT, R22.reuse, R2, PT ;  /* 0x000000021600720c */ /* 0x040fe20003f84070 */
[----:B------:R-:W-:Y:S01]  /*7630*/  IMAD.MOV R27, RZ, RZ, -R27 ;  /* 0x000000ffff1b7224 */ /* 0x000fe200078e0a1b */
[C---:B------:R-:W-:Y:S01]  /*7640*/  ISETP.GT.U32.AND P6, PT, R22.reuse, R7, PT ;  /* 0x000000071600720c */ /* 0x040fe20003fc4070 */
[----:B------:R-:W-:Y:S01]  /*7650*/  IMAD.MOV.U32 R8, RZ, RZ, R26 ;  /* 0x000000ffff087224 */ /* 0x000fe200078e001a */
[----:B------:R-:W-:Y:S01]  /*7660*/  IABS R25, R6 ;  /* 0x0000000600197213 */ /* 0x000fe20000000000 */
[----:B------:R-:W-:-:S02]  /*7670*/  IMAD R27, R22, R27, R15 ;  /* 0x0000001b161b7224 */ /* 0x000fc400078e020f */
[----:B------:R-:W-:Y:S02]  /*7680*/  @!P1 IMAD.IADD R10, R10, 0x1, -R22 ;  /* 0x000000010a0a9824 */ /* 0x000fe400078e0a16 */
[----:B------:R-:W-:Y:S01]  /*7690*/  IMAD.HI.U32 R26, R24, R25, RZ ;  /* 0x00000019181a7227 */ /* 0x000fe200078e00ff */
[----:B------:R-:W-:-:S03]  /*76a0*/  ISETP.GT.U32.AND P1, PT, R22, R27, PT ;  /* 0x0000001b1600720c */ /* 0x000fc60003f24070 */
[--C-:B------:R-:W-:Y:S02]  /*76b0*/  @!P2 IMAD.IADD R19, R19, 0x1, -R22.reuse ;  /* 0x000000011313a824 */ /* 0x100fe400078e0a16 */
[----:B------:R-:W-:Y:S01]  /*76c0*/  @!P4 IMAD.IADD R2, R2, 0x1, -R22 ;  /* 0x000000010202c824 */ /* 0x000fe200078e0a16 */
[----:B------:R-:W-:Y:S01]  /*76d0*/  ISETP.GT.U32.AND P4, PT, R22, R16, PT ;  /* 0x000000101600720c */ /* 0x000fe20003f84070 */
[----:B------:R-:W-:-:S04]  /*76e0*/  IMAD.HI.U32 R5, R24, R8, RZ ;  /* 0x0000000818057227 */ /* 0x000fc800078e00ff */
[----:B------:R-:W-:Y:S02]  /*76f0*/  IMAD.MOV R26, RZ, RZ, -R26 ;  /* 0x000000ffff1a7224 */ /* 0x000fe400078e0a1a */
[--C-:B------:R-:W-:Y:S02]  /*7700*/  @!P6 IMAD.IADD R7, R7, 0x1, -R22.reuse ;  /* 0x000000010707e824 */ /* 0x100fe400078e0a16 */
[----:B------:R-:W-:Y:S02]  /*7710*/  @!P1 IMAD.IADD R27, R27, 0x1, -R22 ;  /* 0x000000011b1b9824 */ /* 0x000fe400078e0a16 */
[----:B------:R-:W-:Y:S01]  /*7720*/  @!P3 IMAD.MOV R21, RZ, RZ, -R21 ;  /* 0x000000ffff15b224 */ /* 0x000fe200078e0a15 */
[C---:B------:R-:W-:Y:S01]  /*7730*/  ISETP.GT.U32.AND P3, PT, R22.reuse, R13, PT ;  /* 0x0000000d1600720c */ /* 0x040fe20003f64070 */
[----:B------:R-:W-:Y:S02]  /*7740*/  IMAD.MOV R5, RZ, RZ, -R5 ;  /* 0x000000ffff057224 */ /* 0x000fe400078e0a05 */
[----:B------:R-:W-:-:S02]  /*7750*/  IMAD R0, R22, R26, R25 ;  /* 0x0000001a16007224 */ /* 0x000fc400078e0219 */
[----:B------:R-:W-:-:S03]  /*7760*/  IMAD R26, R22, R5, R8 ;  /* 0x00000005161a7224 */ /* 0x000fc600078e0208 */
[----:B------:R-:W-:Y:S01]  /*7770*/  ISETP.GT.U32.AND P6, PT, R22, R0, PT ;  /* 0x000000001600720c */ /* 0x000fe20003fc4070 */
[--C-:B------:R-:W-:Y:S01]  /*7780*/  @!P4 IMAD.IADD R16, R16, 0x1, -R22.reuse ;  /* 0x000000011010c824 */ /* 0x100fe200078e0a16 */
[----:B------:R-:W-:Y:S02]  /*7790*/  ISETP.GT.U32.AND P4, PT, R22, R26, PT ;  /* 0x0000001a1600720c */ /* 0x000fe40003f84070 */
[----:B------:R-:W-:Y:S01]  /*77a0*/  IADD3 R5, R3, 0x8, RZ ;  /* 0x0000000803057810 */ /* 0x000fe20007ffe0ff */
[----:B------:R-:W-:Y:S01]  /*77b0*/  @!P3 IMAD.IADD R13, R13, 0x1, -R22 ;  /* 0x000000010d0db824 */ /* 0x000fe200078e0a16 */
[----:B------:R-:W-:Y:S02]  /*77c0*/  ISETP.GE.AND P3, PT, R12, RZ, PT ;  /* 0x000000ff0c00720c */ /* 0x000fe40003f66270 */
[----:B------:R-:W-:Y:S02]  /*77d0*/  ISETP.GE.AND P1, PT, R14, RZ, PT ;  /* 0x000000ff0e00720c */ /* 0x000fe40003f26270 */
[----:B------:R-:W-:-:S02]  /*77e0*/  IADD3 R8, R3, 0x4, RZ ;  /* 0x0000000403087810 */ /* 0x000fc40007ffe0ff */
[----:B------:R-:W-:Y:S01]  /*77f0*/  IABS R25, R5 ;  /* 0x0000000500197213 */ /* 0x000fe20000000000 */
[----:B------:R-:W-:Y:S01]  /*7800*/  @!P6 IMAD.IADD R0, R0, 0x1, -R22 ;  /* 0x000000010000e824 */ /* 0x000fe200078e0a16 */
[----:B------:R-:W-:Y:S02]  /*7810*/  IABS R3, R8 ;  /* 0x0000000800037213 */ /* 0x000fe40000000000 */
[----:B------:R-:W-:Y:S01]  /*7820*/  ISETP.GE.AND P6, PT, R23, RZ, PT ;  /* 0x000000ff1700720c */ /* 0x000fe20003fc6270 */
[----:B------:R-:W-:-:S04]  /*7830*/  IMAD.HI.U32 R15, R24, R25, RZ ;  /* 0x00000019180f7227 */ /* 0x000fc800078e00ff */
[----:B------:R-:W-:Y:S01]  /*7840*/  @!P4 IMAD.IADD R26, R26, 0x1, -R22 ;  /* 0x000000011a1ac824 */ /* 0x000fe200078e0a16 */
[----:B------:R-:W-:Y:S01]  /*7850*/  ISETP.GT.U32.AND P4, PT, R22, R16, PT ;  /* 0x000000101600720c */ /* 0x000fe20003f84070 */
[----:B------:R-:W-:-:S04]  /*7860*/  IMAD.HI.U32 R12, R24, R3, RZ ;  /* 0x00000003180c7227 */ /* 0x000fc800078e00ff */
[----:B------:R-:W-:Y:S02]  /*7870*/  IMAD.MOV R24, RZ, RZ, -R15 ;  /* 0x000000ffff187224 */ /* 0x000fe400078e0a0f */
[----:B------:R-:W-:Y:S01]  /*7880*/  @!P3 IMAD.MOV R4, RZ, RZ, -R4 ;  /* 0x000000ffff04b224 */ /* 0x000fe200078e0a04 */
[C---:B------:R-:W-:Y:S01]  /*7890*/  ISETP.GT.U32.AND P3, PT, R22.reuse, R0, PT ;  /* 0x000000001600720c */ /* 0x040fe20003f64070 */
[----:B------:R-:W-:Y:S01]  /*78a0*/  @!P1 IMAD.MOV R13, RZ, RZ, -R13 ;  /* 0x000000ffff0d9224 */ /* 0x000fe200078e0a0d */
[----:B------:R-:W-:Y:S01]  /*78b0*/  ISETP.GE.AND P1, PT, R11, RZ, PT ;  /* 0x000000ff0b00720c */ /* 0x000fe20003f26270 */
[----:B------:R-:W-:Y:S01]  /*78c0*/  @!P5 IMAD.MOV R20, RZ, RZ, -R20 ;  /* 0x000000ffff14d224 */ /* 0x000fe200078e0a14 */
[C---:B------:R-:W-:Y:S01]  /*78d0*/  ISETP.GT.U32.AND P5, PT, R22.reuse, R26, PT ;  /* 0x0000001a1600720c */ /* 0x040fe20003fa4070 */
[----:B------:R-:W-:Y:S02]  /*78e0*/  IMAD R25, R22, R24, R25 ;  /* 0x0000001816197224 */ /* 0x000fe400078e0219 */
[----:B------:R-:W-:-:S03]  /*78f0*/  @!P6 IMAD.MOV R10, RZ, RZ, -R10 ;  /* 0x000000ffff0ae224 */ /* 0x000fc600078e0a0a */
[----:B------:R-:W-:Y:S01]  /*7900*/  ISETP.GT.U32.AND P6, PT, R22, R25, PT ;  /* 0x000000191600720c */ /* 0x000fe20003fc4070 */
[----:B------:R-:W-:Y:S01]  /*7910*/  @!P0 IMAD.MOV R2, RZ, RZ, -R2 ;  /* 0x000000ffff028224 */ /* 0x000fe200078e0a02 */
[----:B------:R-:W-:Y:S01]  /*7920*/  STL [R1+0x11a0], R21 ;  /* 0x0011a01501007387 */ /* 0x000fe20000100800 */
[----:B------:R-:W-:Y:S02]  /*7930*/  @!P4 IMAD.IADD R16, R16, 0x1, -R22 ;  /* 0x000000011010c824 */ /* 0x000fe400078e0a16 */
[----:B------:R-:W-:Y:S01]  /*7940*/  IMAD.MOV R12, RZ, RZ, -R12 ;  /* 0x000000ffff0c7224 */ /* 0x000fe200078e0a0c */
[----:B------:R-:W3:Y:S01]  /*7950*/  LDL.LU R23, [R1+0x1200] ;  /* 0x0012000001177983 */ /* 0x000ee20000300800 */
[----:B------:R-:W-:Y:S01]  /*7960*/  @!P3 IMAD.IADD R0, R0, 0x1, -R22 ;  /* 0x000000010000b824 */ /* 0x000fe200078e0a16 */
[----:B------:R-:W-:Y:S01]  /*7970*/  ISETP.GE.AND P3, PT, R6, RZ, PT ;  /* 0x000000ff0600720c */ /* 0x000fe20003f66270 */
[----:B------:R-:W-:Y:S01]  /*7980*/  @!P1 IMAD.MOV R16, RZ, RZ, -R16 ;  /* 0x000000ffff109224 */ /* 0x000fe200078e0a10 */
[----:B------:R-:W-:Y:S01]  /*7990*/  STL [R1+0x11a4], R20 ;  /* 0x0011a41401007387 */ /* 0x000fe20000100800 */
[----:B------:R-:W-:Y:S01]  /*79a0*/  @!P5 IMAD.IADD R26, R26, 0x1, -R22 ;  /* 0x000000011a1ad824 */ /* 0x000fe200078e0a16 */
[----:B------:R-:W-:-:S02]  /*79b0*/  ISETP.GE.AND P1, PT, R5, RZ, PT ;  /* 0x000000ff0500720c */ /* 0x000fc40003f26270 */
[----:B------:R0:W-:Y:S01]  /*79c0*/  STL [R1+0x11a8], R2 ;  /* 0x0011a80201007387 */ /* 0x0001e20000100800 */
[----:B------:R-:W-:Y:S01]  /*79d0*/  IMAD R24, R22, R12, R3 ;  /* 0x0000000c16187224 */ /* 0x000fe200078e0203 */
[----:B------:R-:W-:Y:S02]  /*79e0*/  ISETP.GE.AND P5, PT, R29, RZ, PT ;  /* 0x000000ff1d00720c */ /* 0x000fe40003fa6270 */
[----:B------:R-:W-:Y:S01]  /*79f0*/  ISETP.GE.AND P4, PT, R9, RZ, PT ;  /* 0x000000ff0900720c */ /* 0x000fe20003f86270 */
[----:B------:R-:W-:Y:S01]  /*7a00*/  STL [R1+0x11ac], R4 ;  /* 0x0011ac0401007387 */ /* 0x000fe20000100800 */
[----:B------:R-:W-:-:S05]  /*7a10*/  @!P6 IMAD.IADD R25, R25, 0x1, -R22 ;  /* 0x000000011919e824 */ /* 0x000fca00078e0a16 */
[----:B------:R-:W-:-:S13]  /*7a20*/  ISETP.GT.U32.AND P6, PT, R22, R25, PT ;  /* 0x000000191600720c */ /* 0x000fda0003fc4070 */
[----:B------:R-:W-:Y:S01]  /*7a30*/  @!P6 IMAD.IADD R25, R25, 0x1, -R22 ;  /* 0x000000011919e824 */ /* 0x000fe200078e0a16 */
[----:B------:R-:W-:Y:S02]  /*7a40*/  ISETP.GE.AND P6, PT, R8, RZ, PT ;  /* 0x000000ff0800720c */ /* 0x000fe40003fc6270 */
[----:B--2---:R-:W-:-:S13]  /*7a50*/  ISETP.GE.AND P2, PT, R17, RZ, PT ;  /* 0x000000ff1100720c */ /* 0x004fda0003f46270 */
[----:B------:R-:W-:Y:S01]  /*7a60*/  @!P2 IMAD.MOV R7, RZ, RZ, -R7 ;  /* 0x000000ffff07a224 */ /* 0x000fe200078e0a07 */
[----:B------:R-:W-:-:S13]  /*7a70*/  ISETP.GT.U32.AND P2, PT, R22, R27, PT ;  /* 0x0000001b1600720c */ /* 0x000fda0003f44070 */
[----:B------:R-:W-:Y:S01]  /*7a80*/  @!P2 IMAD.IADD R27, R27, 0x1, -R22 ;  /* 0x000000011b1ba824 */ /* 0x000fe200078e0a16 */
[----:B------:R-:W-:Y:S02]  /*7a90*/  ISETP.GE.AND P2, PT, R28, RZ, PT ;  /* 0x000000ff1c00720c */ /* 0x000fe40003f46270 */
[----:B------:R-:W0:Y:S04]  /*7aa0*/  S2R R28, SR_TID.X ;  /* 0x00000000001c7919 */ /* 0x000e280000002100 */
[----:B------:R1:W-:Y:S04]  /*7ab0*/  STL [R1+0x11b0], R7 ;  /* 0x0011b00701007387 */ /* 0x0003e80000100800 */
[----:B------:R-:W-:Y:S01]  /*7ac0*/  STL [R1+0x11b4], R10 ;  /* 0x0011b40a01007387 */ /* 0x000fe20000100800 */
[----:B0-----:R-:W-:Y:S01]  /*7ad0*/  SHF.R.S32.HI R2, RZ, 0x6, R28 ;  /* 0x00000006ff027819 */ /* 0x001fe2000001141c */
[C---:B------:R-:W-:Y:S01]  /*7ae0*/  IMAD.SHL.U32 R5, R28.reuse, 0x2, RZ ;  /* 0x000000021c057824 */ /* 0x040fe200078e00ff */
[C---:B------:R-:W-:Y:S01]  /*7af0*/  LOP3.LUT R3, R28.reuse, 0x7, RZ, 0xc0, !PT ;  /* 0x000000071c037812 */ /* 0x040fe200078ec0ff */
[C---:B------:R-:W-:Y:S01]  /*7b00*/  IMAD.SHL.U32 R6, R28.reuse, 0x8, RZ ;  /* 0x000000081c067824 */ /* 0x040fe200078e00ff */
[----:B------:R-:W-:-:S02]  /*7b10*/  LOP3.LUT R29, R28, 0x60, RZ, 0xc0, !PT ;  /* 0x000000601c1d7812 */ /* 0x000fc400078ec0ff */
[----:B------:R-:W-:Y:S01]  /*7b20*/  SGXT R9, R2, 0x1 ;  /* 0x000000010209781a */ /* 0x000fe20000000200 */
[C---:B------:R-:W-:Y:S01]  /*7b30*/  IMAD R2, R3.reuse, 0x110, RZ ;  /* 0x0000011003027824 */ /* 0x040fe200078e02ff */
[----:B-1----:R-:W-:Y:S01]  /*7b40*/  LOP3.LUT R7, R6, 0x30, R5, 0x48, !PT ;  /* 0x0000003006077812 */ /* 0x002fe200078e4805 */
[----:B------:R-:W-:Y:S01]  /*7b50*/  IMAD R6, R3, 0x4, R29 ;  /* 0x0000000403067824 */ /* 0x000fe200078e021d */
[----:B------:R-:W-:Y:S01]  /*7b60*/  LOP3.LUT R3, R9, 0x90, RZ, 0xc0, !PT ;  /* 0x0000009009037812 */ /* 0x000fe200078ec0ff */
[----:B------:R-:W-:Y:S02]  /*7b70*/  STL [R1+0x11b8], R13 ;  /* 0x0011b80d01007387 */ /* 0x000fe40000100800 */
[----:B------:R-:W-:Y:S01]  /*7b80*/  IMAD.U32 R6, R6, 0x10, R7 ;  /* 0x0000001006067824 */ /* 0x000fe200078e0007 */
[--C-:B------:R-:W-:Y:S01]  /*7b90*/  LOP3.LUT R3, R3, 0x7e, R5.reuse, 0x78, !PT ;  /* 0x0000007e03037812 */ /* 0x100fe200078e7805 */
[----:B------:R-:W-:Y:S04]  /*7ba0*/  STL [R1+0x11bc], R16 ;  /* 0x0011bc1001007387 */ /* 0x000fe80000100800 */
[----:B------:R-:W-:Y:S04]  /*7bb0*/  STL [R1+0x108c], R3 ;  /* 0x00108c0301007387 */ /* 0x000fe80000100800 */
[----:B------:R0:W-:Y:S04]  /*7bc0*/  STL [R1+0x458], R6 ;  /* 0x0004580601007387 */ /* 0x0001e80000100800 */
[----:B------:R-:W2:Y:S04]  /*7bd0*/  LDL.LU R12, [R1+0x1c8] ;  /* 0x0001c800010c7983 */ /* 0x000ea80000300800 */
[----:B------:R-:W4:Y:S04]  /*7be0*/  LDL.LU R11, [R1+0x1c4] ;  /* 0x0001c400010b7983 */ /* 0x000f280000300800 */
[----:B------:R-:W4:Y:S01]  /*7bf0*/  LDL.LU R9, [R1+0x1c0] ;  /* 0x0001c00001097983 */ /* 0x000f220000300800 */
[----:B------:R-:W-:-:S03]  /*7c00*/  LOP3.LUT R2, R2, 0x10, R5, 0x78, !PT ;  /* 0x0000001002027812 */ /* 0x000fc600078e7805 */
[----:B------:R-:W4:Y:S04]  /*7c10*/  LDL.LU R8, [R1+0x1bc] ;  /* 0x0001bc0001087983 */ /* 0x000f280000300800 */
[----:B0-----:R-:W4:Y:S04]  /*7c20*/  LDL.LU R6, [R1+0x1b8] ;  /* 0x0001b80001067983 */ /* 0x001f280000300800 */
[----:B------:R-:W4:Y:S01]  /*7c30*/  LDL.LU R5, [R1+0x1b4] ;  /* 0x0001b40001057983 */ /* 0x000f220000300800 */
[----:B------:R-:W-:-:S13]  /*7c40*/  ISETP.GT.U32.AND P0, PT, R22, R19, PT ;  /* 0x000000131600720c */ /* 0x000fda0003f04070 */
[----:B------:R-:W-:Y:S01]  /*7c50*/  @!P0 IMAD.IADD R19, R19, 0x1, -R22 ;  /* 0x0000000113138824 */ /* 0x000fe200078e0a16 */
[----:B------:R-:W-:-:S13]  /*7c60*/  ISETP.GT.U32.AND P0, PT, R22, R24, PT ;  /* 0x000000181600720c */ /* 0x000fda0003f04070 */
[----:B------:R-:W-:-:S05]  /*7c70*/  @!P0 IMAD.IADD R24, R24, 0x1, -R22 ;  /* 0x0000000118188824 */ /* 0x000fca00078e0a16 */
[----:B------:R-:W-:Y:S01]  /*7c80*/  ISETP.GT.U32.AND P0, PT, R22, R24, PT ;  /* 0x000000181600720c */ /* 0x000fe20003f04070 */
[----:B------:R-:W-:Y:S02]  /*7c90*/  @!P4 IMAD.MOV R19, RZ, RZ, -R19 ;  /* 0x000000ffff13c224 */ /* 0x000fe400078e0a13 */
[----:B------:R-:W-:Y:S02]  /*7ca0*/  @!P3 IMAD.MOV R0, RZ, RZ, -R0 ;  /* 0x000000ffff00b224 */ /* 0x000fe400078e0a00 */
[----:B------:R-:W-:Y:S02]  /*7cb0*/  IMAD.SHL.U32 R4, R28, 0x80, RZ ;  /* 0x000000801c047824 */ /* 0x000fe400078e00ff */
[----:B------:R-:W-:Y:S01]  /*7cc0*/  @!P2 IMAD.MOV R27, RZ, RZ, -R27 ;  /* 0x000000ffff1ba224 */ /* 0x000fe200078e0a1b */
[----:B------:R-:W4:Y:S01]  /*7cd0*/  LDL.LU R28, [R1+0x1b0] ;  /* 0x0001b000011c7983 */ /* 0x000f220000300800 */
[----:B------:R-:W-:Y:S02]  /*7ce0*/  @!P5 IMAD.MOV R26, RZ, RZ, -R26 ;  /* 0x000000ffff1ad224 */ /* 0x000fe400078e0a1a */
[----:B------:R-:W-:Y:S01]  /*7cf0*/  @!P1 IMAD.MOV R25, RZ, RZ, -R25 ;  /* 0x000000ffff199224 */ /* 0x000fe200078e0a19 */
[----:B------:R-:W4:Y:S01]  /*7d00*/  LDL.LU R29, [R1+0x1ac] ;  /* 0x0001ac00011d7983 */ /* 0x000f220000300800 */
[----:B------:R-:W-:Y:S01]  /*7d10*/  @!P0 IMAD.IADD R24, R24, 0x1, -R22 ;  /* 0x0000000118188824 */ /* 0x000fe200078e0a16 */
[----:B------:R-:W-:-:S02]  /*7d20*/  ISETP.NE.AND P0, PT, RZ, c[0x0][0x17c], PT ;  /* 0x00005f00ff007a0c */ /* 0x000fc40003f05270 */
[----:B------:R-:W-:Y:S01]  /*7d30*/  LOP3.LUT R22, RZ, c[0x0][0x17c], RZ, 0x33, !PT ;  /* 0x00005f00ff167a12 */ /* 0x000fe200078e33ff */
[----:B------:R-:W-:Y:S01]  /*7d40*/  STL [R1+0x11c0], R19 ;  /* 0x0011c01301007387 */ /* 0x000fe20000100800 */
[----:B------:R-:W-:Y:S02]  /*7d50*/  @!P6 IMAD.MOV R24, RZ, RZ, -R24 ;  /* 0x000000ffff18e224 */ /* 0x000fe400078e0a18 */
[----:B---3--:R-:W-:Y:S01]  /*7d60*/  SEL R3, R22, R23, !P0 ;  /* 0x0000001716037207 */ /* 0x008fe20004000000 */
[----:B------:R4:W-:Y:S01]  /*7d70*/  STL [R1+0x11c4], R0 ;  /* 0x0011c40001007387 */ /* 0x0009e20000100800 */
[----:B------:R-:W-:-:S03]  /*7d80*/  LOP3.LUT R2, R2, 0x800, R4, 0xf8, !PT ;  /* 0x0000080002027812 */ /* 0x000fc600078ef804 */
[----:B------:R-:W-:Y:S04]  /*7d90*/  STL [R1+0x11c8], R27 ;  /* 0x0011c81b01007387 */ /* 0x000fe80000100800 */
[----:B------:R-:W-:Y:S04]  /*7da0*/  STL [R1+0x11cc], R26 ;  /* 0x0011cc1a01007387 */ /* 0x000fe80000100800 */
[----:B------:R-:W-:Y:S04]  /*7db0*/  STL [R1+0x11d0], R25 ;  /* 0x0011d01901007387 */ /* 0x000fe80000100800 */
[----:B------:R-:W-:Y:S04]  /*7dc0*/  STL [R1+0x11d4], R24 ;  /* 0x0011d41801007387 */ /* 0x000fe80000100800 */
[----:B------:R0:W-:Y:S01]  /*7dd0*/  STL [R1+0x11d8], R3 ;  /* 0x0011d80301007387 */ /* 0x0001e20000100800 */
[----:B--2---:R-:W-:-:S02]  /*7de0*/  SEL R2, R22, R12, !P0 ;  /* 0x0000000c16027207 */ /* 0x004fc40004000000 */
[----:B----4-:R-:W-:-:S03]  /*7df0*/  SEL R0, R22, R11, !P0 ;  /* 0x0000000b16007207 */ /* 0x010fc60004000000 */
[----:B------:R1:W-:Y:S01]  /*7e00*/  STL [R1+0x594], R2 ;  /* 0x0005940201007387 */ /* 0x0003e20000100800 */
[----:B0-----:R-:W-:-:S03]  /*7e10*/  SEL R3, R22, R9, !P0 ;  /* 0x0000000916037207 */ /* 0x001fc60004000000 */
[----:B------:R0:W-:Y:S04]  /*7e20*/  STL [R1+0x590], R0 ;  /* 0x0005900001007387 */ /* 0x0001e80000100800 */
[----:B------:R2:W-:Y:S01]  /*7e30*/  STL [R1+0x4fc], R3 ;  /* 0x0004fc0301007387 */ /* 0x0005e20000100800 */
[C---:B-1----:R-:W-:Y:S02]  /*7e40*/  SEL R2, R22.reuse, R8, !P0 ;  /* 0x0000000816027207 */ /* 0x042fe40004000000 */
[----:B0-----:R-:W-:-:S03]  /*7e50*/  SEL R0, R22, R6, !P0 ;  /* 0x0000000616007207 */ /* 0x001fc60004000000 */
[----:B------:R-:W-:Y:S01]  /*7e60*/  STL [R1+0x4f8], R2 ;  /* 0x0004f80201007387 */ /* 0x000fe20000100800 */
[----:B--2---:R-:W-:-:S03]  /*7e70*/  SEL R3, R22, R5, !P0 ;  /* 0x0000000516037207 */ /* 0x004fc60004000000 */
[----:B------:R-:W-:Y:S04]  /*7e80*/  STL [R1+0x4f4], R0 ;  /* 0x0004f40001007387 */ /* 0x000fe80000100800 */
[----:B------:R0:W-:Y:S04]  /*7e90*/  STL [R1+0x4f0], R3 ;  /* 0x0004f00301007387 */ /* 0x0001e80000100800 */
[----:B0-----:R-:W2:Y:S01]  /*7ea0*/  LDL.LU R3, [R1+0x19c] ;  /* 0x00019c0001037983 */ /* 0x001ea20000300800 */
[C---:B------:R-:W-:Y:S02]  /*7eb0*/  SEL R2, R22.reuse, R28, !P0 ;  /* 0x0000001c16027207 */ /* 0x040fe40004000000 */
[----:B------:R-:W-:-:S03]  /*7ec0*/  SEL R0, R22, R29, !P0 ;  /* 0x0000001d16007207 */ /* 0x000fc60004000000 */
[----:B------:R-:W-:Y:S04]  /*7ed0*/  STL [R1+0x4ec], R2 ;  /* 0x0004ec0201007387 */ /* 0x000fe80000100800 */
[----:B--2---:R0:W-:Y:S04]  /*7ee0*/  STL [R1+0x11f4], R3 ;  /* 0x0011f40301007387 */ /* 0x0041e80000100800 */
[----:B------:R-:W-:Y:S04]  /*7ef0*/  STL [R1+0x4e8], R0 ;  /* 0x0004e80001007387 */ /* 0x000fe80000100800 */
[----:B0-----:R-:W2:Y:S04]  /*7f00*/  LDL.LU R3, [R1+0x1a0] ;  /* 0x0001a00001037983 */ /* 0x001ea80000300800 */
[----:B--2---:R0:W-:Y:S04]  /*7f10*/  STL [R1+0x11f8], R3 ;  /* 0x0011f80301007387 */ /* 0x0041e80000100800 */
[----:B0-----:R-:W2:Y:S04]  /*7f20*/  LDL.LU R3, [R1+0x1a4] ;  /* 0x0001a40001037983 */ /* 0x001ea80000300800 */
[----:B--2---:R0:W-:Y:S04]  /*7f30*/  STL [R1+0x11fc], R3 ;  /* 0x0011fc0301007387 */ /* 0x0041e80000100800 */
[----:B0-----:R-:W2:Y:S04]  /*7f40*/  LDL.LU R3, [R1+0x1a8] ;  /* 0x0001a80001037983 */ /* 0x001ea80000300800 */
[----:B------:R-:W3:Y:S04]  /*7f50*/  LDL.LU R23, [R1+0x198] ;  /* 0x0001980001177983 */ /* 0x000ee80000300800 */
[----:B------:R-:W4:Y:S04]  /*7f60*/  LDL.LU R24, [R1+0x194] ;  /* 0x0001940001187983 */ /* 0x000f280000300800 */
[----:B------:R-:W3:Y:S04]  /*7f70*/  LDL.LU R25, [R1+0x190] ;  /* 0x0001900001197983 */ /* 0x000ee80000300800 */
        /* <DEDUP_REMOVED lines=23> */
[----:B------:R-:W3:Y:S01]  /*80f0*/  LDL.LU R29, [R1+0x130] ;  /* 0x00013000011d7983 */ /* 0x000ee20000300800 */
[----:B--2---:R-:W-:-:S05]  /*8100*/  SEL R3, R22, R3, !P0 ;  /* 0x0000000316037207 */ /* 0x004fca0004000000 */
[----:B------:R0:W-:Y:S04]  /*8110*/  STL [R1+0x4e4], R3 ;  /* 0x0004e40301007387 */ /* 0x0001e80000100800 */
[----:B0-----:R-:W2:Y:S02]  /*8120*/  LDL.LU R3, [R1+0x11fc] ;  /* 0x0011fc0001037983 */ /* 0x001ea40000300800 */
[----:B--2---:R-:W-:-:S05]  /*8130*/  SEL R3, R22, R3, !P0 ;  /* 0x0000000316037207 */ /* 0x004fca0004000000 */
[----:B------:R0:W-:Y:S04]  /*8140*/  STL [R1+0x4e0], R3 ;  /* 0x0004e00301007387 */ /* 0x0001e80000100800 */
[----:B0-----:R-:W2:Y:S02]  /*8150*/  LDL.LU R3, [R1+0x11f8] ;  /* 0x0011f80001037983 */ /* 0x001ea40000300800 */
[----:B--2---:R-:W-:-:S05]  /*8160*/  SEL R3, R22, R3, !P0 ;  /* 0x0000000316037207 */ /* 0x004fca0004000000 */
[----:B------:R0:W-:Y:S04]  /*8170*/  STL [R1+0x4dc], R3 ;  /* 0x0004dc0301007387 */ /* 0x0001e80000100800 */
[----:B0-----:R-:W2:Y:S01]  /*8180*/  LDL.LU R3, [R1+0x11f4] ;  /* 0x0011f40001037983 */ /* 0x001ea20000300800 */
[C---:B---3--:R-:W-:Y:S02]  /*8190*/  SEL R0, R22.reuse, R0, !P0 ;  /* 0x0000000016007207 */ /* 0x048fe40004000000 */
[C---:B------:R-:W-:Y:S02]  /*81a0*/  SEL R16, R22.reuse, R16, !P0 ;  /* 0x0000001016107207 */ /* 0x040fe40004000000 */
[C---:B------:R-:W-:Y:S02]  /*81b0*/  SEL R7, R22.reuse, R7, !P0 ;  /* 0x0000000716077207 */ /* 0x040fe40004000000 */
[----:B--2---:R-:W-:-:S05]  /*81c0*/  SEL R3, R22, R3, !P0 ;  /* 0x0000000316037207 */ /* 0x004fca0004000000 */
[----:B------:R0:W-:Y:S02]  /*81d0*/  STL [R1+0x4d8], R3 ;  /* 0x0004d80301007387 */ /* 0x0001e40000100800 */
[C---:B0-----:R-:W-:Y:S02]  /*81e0*/  SEL R3, R22.reuse, R23, !P0 ;  /* 0x0000001716037207 */ /* 0x041fe40004000000 */
[C---:B----4-:R-:W-:Y:S02]  /*81f0*/  SEL R23, R22.reuse, R24, !P0 ;  /* 0x0000001816177207 */ /* 0x050fe40004000000 */
[C---:B------:R-:W-:Y:S01]  /*8200*/  SEL R24, R22.reuse, R25, !P0 ;  /* 0x0000001916187207 */ /* 0x040fe20004000000 */
[----:B------:R0:W-:Y:S04]  /*8210*/  STL [R1+0x4d4], R3 ;  /* 0x0004d40301007387 */ /* 0x0001e80000100800 */
[----:B------:R1:W-:Y:S01]  /*8220*/  STL [R1+0x4d0], R23 ;  /* 0x0004d01701007387 */ /* 0x0003e20000100800 */
[----:B0-----:R-:W-:-:S03]  /*8230*/  SEL R3, R22, R26, !P0 ;  /* 0x0000001a16037207 */ /* 0x001fc60004000000 */
[----:B------:R-:W-:Y:S01]  /*8240*/  STL [R1+0x4bc], R24 ;  /* 0x0004bc1801007387 */ /* 0x000fe20000100800 */
[----:B-1----:R-:W-:-:S03]  /*8250*/  SEL R23, R22, R27, !P0 ;  /* 0x0000001b16177207 */ /* 0x002fc60004000000 */
[----:B------:R0:W-:Y:S04]  /*8260*/  STL [R1+0x4b8], R3 ;  /* 0x0004b80301007387 */ /* 0x0001e80000100800 */
[----:B------:R-:W-:Y:S01]  /*8270*/  STL [R1+0x4b4], R23 ;  /* 0x0004b41701007387 */ /* 0x000fe20000100800 */
[----:B0-----:R-:W-:-:S03]  /*8280*/  SEL R3, R22, R19, !P0 ;  /* 0x0000001316037207 */ /* 0x001fc60004000000 */
[----:B------:R0:W-:Y:S04]  /*8290*/  STL [R1+0x4b0], R0 ;  /* 0x0004b00001007387 */ /* 0x0001e80000100800 */
[----:B------:R1:W-:Y:S01]  /*82a0*/  STL [R1+0x34c], R3 ;  /* 0x00034c0301007387 */ /* 0x0003e20000100800 */
[----:B0-----:R-:W-:-:S03]  /*82b0*/  SEL R0, R22, R13, !P0 ;  /* 0x0000000d16007207 */ /* 0x001fc60004000000 */
[----:B------:R-:W-:Y:S01]  /*82c0*/  STL [R1+0x348], R16 ;  /* 0x0003481001007387 */ /* 0x000fe20000100800 */
[----:B-1----:R-:W-:-:S03]  /*82d0*/  SEL R3, R22, R10, !P0 ;  /* 0x0000000a16037207 */ /* 0x002fc60004000000 */
[----:B------:R0:W-:Y:S04]  /*82e0*/  STL [R1+0x344], R0 ;  /* 0x0003440001007387 */ /* 0x0001e80000100800 */
[----:B------:R1:W-:Y:S01]  /*82f0*/  STL [R1+0x340], R3 ;  /* 0x0003400301007387 */ /* 0x0003e20000100800 */
[----:B0-----:R-:W-:-:S03]  /*8300*/  SEL R0, R22, R4, !P0 ;  /* 0x0000000416007207 */ /* 0x001fc60004000000 */
[----:B------:R-:W-:Y:S01]  /*8310*/  STL [R1+0x30c], R7 ;  /* 0x00030c0701007387 */ /* 0x000fe20000100800 */
[----:B-1----:R-:W-:-:S03]  /*8320*/  SEL R3, R22, R2, !P0 ;  /* 0x0000000216037207 */ /* 0x002fc60004000000 */
[----:B------:R0:W-:Y:S01]  /*8330*/  STL [R1+0x308], R0 ;  /* 0x0003080001007387 */ /* 0x0001e20000100800 */
[----:B------:R-:W-:-:S03]  /*8340*/  SEL R2, R22, R20, !P0 ;  /* 0x0000001416027207 */ /* 0x000fc60004000000 */
[----:B------:R1:W-:Y:S01]  /*8350*/  STL [R1+0x304], R3 ;  /* 0x0003040301007387 */ /* 0x0003e20000100800 */
[----:B0-----:R-:W-:-:S03]  /*8360*/  SEL R0, R22, R21, !P0 ;  /* 0x0000001516007207 */ /* 0x001fc60004000000 */
[----:B------:R0:W-:Y:S01]  /*8370*/  STL [R1+0x300], R2 ;  /* 0x0003000201007387 */ /* 0x0001e20000100800 */
[----:B-1----:R-:W-:-:S03]  /*8380*/  SEL R3, R22, R18, !P0 ;  /* 0x0000001216037207 */ /* 0x002fc60004000000 */
[----:B------:R1:W-:Y:S04]  /*8390*/  STL [R1+0x22c], R0 ;  /* 0x00022c0001007387 */ /* 0x0003e80000100800 */
[----:B------:R2:W-:Y:S01]  /*83a0*/  STL [R1+0x228], R3 ;  /* 0x0002280301007387 */ /* 0x0005e20000100800 */
[C---:B0-----:R-:W-:Y:S02]  /*83b0*/  SEL R2, R22.reuse, R17, !P0 ;  /* 0x0000001116027207 */ /* 0x041fe40004000000 */
[----:B-1----:R-:W-:-:S03]  /*83c0*/  SEL R0, R22, R15, !P0 ;  /* 0x0000000f16007207 */ /* 0x002fc60004000000 */
[----:B------:R0:W-:Y:S01]  /*83d0*/  STL [R1+0x224], R2 ;  /* 0x0002240201007387 */ /* 0x0001e20000100800 */
[----:B--2---:R-:W-:-:S03]  /*83e0*/  SEL R3, R22, R14, !P0 ;  /* 0x0000000e16037207 */ /* 0x004fc60004000000 */
        /* <DEDUP_REMOVED lines=150> */
[----:B------:R-:W3:Y:S01]  /*8d50*/  LDL.LU R23, [R1] ;  /* 0x0000000001177983 */ /* 0x000ee20000300800 */
        /* <DEDUP_REMOVED lines=10> */
[C---:B----4-:R-:W-:Y:S02]  /*8e00*/  SEL R25, R22.reuse, R25, !P0 ;  /* 0x0000001916197207 */ /* 0x050fe40004000000 */
[C---:B------:R-:W-:Y:S02]  /*8e10*/  SEL R26, R22.reuse, R26, !P0 ;  /* 0x0000001a161a7207 */ /* 0x040fe40004000000 */
[----:B------:R-:W-:-:S02]  /*8e20*/  SEL R27, R22, R27, !P0 ;  /* 0x0000001b161b7207 */ /* 0x000fc40004000000 */
[C---:B------:R-:W-:Y:S02]  /*8e30*/  SEL R0, R22.reuse, R0, !P0 ;  /* 0x0000000016007207 */ /* 0x040fe40004000000 */
[C---:B------:R-:W-:Y:S02]  /*8e40*/  SEL R19, R22.reuse, R19, !P0 ;  /* 0x0000001316137207 */ /* 0x040fe40004000000 */
[C---:B------:R-:W-:Y:S02]  /*8e50*/  SEL R16, R22.reuse, R16, !P0 ;  /* 0x0000001016107207 */ /* 0x040fe40004000000 */
[C---:B------:R-:W-:Y:S02]  /*8e60*/  SEL R13, R22.reuse, R13, !P0 ;  /* 0x0000000d160d7207 */ /* 0x040fe40004000000 */
        /* <DEDUP_REMOVED lines=18> */
[----:B--2---:R-:W-:-:S05]  /*8f90*/  SEL R3, R22, R3, !P0 ;  /* 0x0000000316037207 */ /* 0x004fca0004000000 */
[----:B------:R0:W-:Y:S04]  /*8fa0*/  STL [R1+0x88], R3 ;  /* 0x0000880301007387 */ /* 0x0001e80000100800 */
[----:B0-----:R-:W2:Y:S04]  /*8fb0*/  LDL.LU R3, [R1+0x11d8] ;  /* 0x0011d80001037983 */ /* 0x001ea80000300800 */
[----:B------:R0:W-:Y:S04]  /*8fc0*/  STL [R1+0x84], R24 ;  /* 0x0000841801007387 */ /* 0x0001e80000100800 */
[----:B0-----:R-:W3:Y:S04]  /*8fd0*/  LDL.LU R24, [R1+0x11d4] ;  /* 0x0011d40001187983 */ /* 0x001ee80000300800 */
[----:B------:R0:W-:Y:S04]  /*8fe0*/  STL [R1+0x80], R25 ;  /* 0x0000801901007387 */ /* 0x0001e80000100800 */
[----:B0-----:R-:W4:Y:S04]  /*8ff0*/  LDL.LU R25, [R1+0x11d0] ;  /* 0x0011d00001197983 */ /* 0x001f280000300800 */
[----:B------:R0:W-:Y:S04]  /*9000*/  STL [R1+0x7c], R26 ;  /* 0x00007c1a01007387 */ /* 0x0001e80000100800 */
[----:B0-----:R-:W2:Y:S04]  /*9010*/  LDL.LU R26, [R1+0x11cc] ;  /* 0x0011cc00011a7983 */ /* 0x001ea80000300800 */
[----:B------:R0:W-:Y:S04]  /*9020*/  STL [R1+0x74], R27 ;  /* 0x0000741b01007387 */ /* 0x0001e80000100800 */
[----:B0-----:R-:W2:Y:S04]  /*9030*/  LDL.LU R27, [R1+0x11c8] ;  /* 0x0011c800011b7983 */ /* 0x001ea80000300800 */
[----:B------:R0:W-:Y:S04]  /*9040*/  STL [R1+0x68], R0 ;  /* 0x0000680001007387 */ /* 0x0001e80000100800 */
[----:B0-----:R-:W2:Y:S04]  /*9050*/  LDL.LU R0, [R1+0x11c4] ;  /* 0x0011c40001007983 */ /* 0x001ea80000300800 */
[----:B------:R0:W-:Y:S04]  /*9060*/  STL [R1+0x64], R19 ;  /* 0x0000641301007387 */ /* 0x0001e80000100800 */
[----:B0-----:R-:W3:Y:S04]  /*9070*/  LDL.LU R19, [R1+0x11c0] ;  /* 0x0011c00001137983 */ /* 0x001ee80000300800 */
        /* <DEDUP_REMOVED lines=39> */
[----:B0-----:R-:W3:Y:S01]  /*92f0*/  LDL.LU R29, [R1+0x1170] ;  /* 0x00117000011d7983 */ /* 0x001ee20000300800 */
[----:B------:R-:W-:-:S05]  /*9300*/  SEL R23, R22, R23, !P0 ;  /* 0x0000001716177207 */ /* 0x000fca0004000000 */
[----:B------:R0:W-:Y:S01]  /*9310*/  STL [R1+0x8], R23 ;  /* 0x0000081701007387 */ /* 0x0001e20000100800 */
[C---:B--2---:R-:W-:Y:S02]  /*9320*/  SEL R27, R22.reuse, R27, !P0 ;  /* 0x0000001b161b7207 */ /* 0x044fe40004000000 */
[C---:B------:R-:W-:Y:S02]  /*9330*/  SEL R26, R22.reuse, R26, !P0 ;  /* 0x0000001a161a7207 */ /* 0x040fe40004000000 */
[C---:B----4-:R-:W-:Y:S02]  /*9340*/  SEL R25, R22.reuse, R25, !P0 ;  /* 0x0000001916197207 */ /* 0x050fe40004000000 */
[C---:B---3--:R-:W-:Y:S02]  /*9350*/  SEL R19, R22.reuse, R19, !P0 ;  /* 0x0000001316137207 */ /* 0x048fe40004000000 */
        /* <DEDUP_REMOVED lines=13> */
[----:B0-----:R-:W-:-:S02]  /*9430*/  SEL R23, R22, R28, !P0 ;  /* 0x0000001c16177207 */ /* 0x001fc40004000000 */
[C---:B------:R-:W-:Y:S02]  /*9440*/  SEL R28, R22.reuse, R6, !P0 ;  /* 0x00000006161c7207 */ /* 0x040fe40004000000 */
[----:B------:R-:W-:-:S05]  /*9450*/  SEL R29, R22, R29, !P0 ;  /* 0x0000001d161d7207 */ /* 0x000fca0004000000 */
[----:B------:R0:W-:Y:S02]  /*9460*/  STL [R1+0x4], R29 ;  /* 0x0000041d01007387 */ /* 0x0001e40000100800 */
[----:B0-----:R-:W-:-:S05]  /*9470*/  SEL R29, R22, R5, !P0 ;  /* 0x00000005161d7207 */ /* 0x001fca0004000000 */
[----:B------:R-:W-:Y:S04]  /*9480*/  STL [R1+0x10f0], R29 ;  /* 0x0010f01d01007387 */ /* 0x000fe80000100800 */
[----:B------:R0:W-:Y:S04]  /*9490*/  STL [R1], R23 ;  /* 0x0000001701007387 */ /* 0x0001e80000100800 */
[----:B------:R1:W-:Y:S01]  /*94a0*/  STL [R1+0x10f4], R28 ;  /* 0x0010f41c01007387 */ /* 0x0003e20000100800 */
[----:B0-----:R-:W-:-:S03]  /*94b0*/  SEL R23, R22, R8, !P0 ;  /* 0x0000000816177207 */ /* 0x001fc60004000000 */
[----:B-1----:R-:W2:Y:S04]  /*94c0*/  LDL R28, [R1+0x1060] ;  /* 0x00106000011c7983 */ /* 0x002ea80000100800 */
[----:B------:R-:W-:Y:S04]  /*94d0*/  STL [R1+0x10f8], R23 ;  /* 0x0010f81701007387 */ /* 0x000fe80000100800 */
[----:B------:R-:W-:Y:S01]  /*94e0*/  STL [R1+0x10fc], R9 ;  /* 0x0010fc0901007387 */ /* 0x000fe20000100800 */
[----:B------:R-:W-:-:S03]  /*94f0*/  SEL R8, R22, R2, !P0 ;  /* 0x0000000216087207 */ /* 0x000fc60004000000 */
[----:B------:R-:W-:Y:S01]  /*9500*/  STL [R1+0x1100], R11 ;  /* 0x0011000b01007387 */ /* 0x000fe20000100800 */
[----:B------:R-:W-:-:S03]  /*9510*/  SEL R6, R22, R4, !P0 ;  /* 0x0000000416067207 */ /* 0x000fc60004000000 */
[----:B------:R-:W-:Y:S04]  /*9520*/  STL [R1+0x1104], R12 ;  /* 0x0011040c01007387 */ /* 0x000fe80000100800 */
[----:B------:R-:W-:Y:S04]  /*9530*/  STL [R1+0x1108], R14 ;  /* 0x0011080e01007387 */ /* 0x000fe80000100800 */
[----:B------:R-:W-:Y:S04]  /*9540*/  STL [R1+0x110c], R15 ;  /* 0x00110c0f01007387 */ /* 0x000fe80000100800 */
[----:B------:R-:W-:Y:S04]  /*9550*/  STL [R1+0x1110], R17 ;  /* 0x0011101101007387 */ /* 0x000fe80000100800 */
[----:B------:R-:W-:Y:S04]  /*9560*/  STL [R1+0x1114], R18 ;  /* 0x0011141201007387 */ /* 0x000fe80000100800 */
[----:B------:R0:W-:Y:S01]  /*9570*/  STL [R1+0x1118], R21 ;  /* 0x0011181501007387 */ /* 0x0001e20000100800 */
[----:B------:R-:W-:-:S03]  /*9580*/  SEL R5, R22, R0, !P0 ;  /* 0x0000000016057207 */ /* 0x000fc60004000000 */
[----:B------:R-:W-:Y:S04]  /*9590*/  STL [R1+0x111c], R20 ;  /* 0x00111c1401007387 */ /* 0x000fe80000100800 */
[----:B------:R-:W-:Y:S04]  /*95a0*/  STL [R1+0x1120], R8 ;  /* 0x0011200801007387 */ /* 0x000fe80000100800 */
[----:B------:R-:W-:Y:S04]  /*95b0*/  STL [R1+0x1124], R6 ;  /* 0x0011240601007387 */ /* 0x000fe80000100800 */
[----:B------:R-:W-:Y:S01]  /*95c0*/  STL [R1+0x1128], R7 ;  /* 0x0011280701007387 */ /* 0x000fe20000100800 */
[----:B------:R-:W-:-:S03]  /*95d0*/  SEL R22, R22, R24, !P0 ;  /* 0x0000001816167207 */ /* 0x000fc60004000000 */
[----:B------:R-:W-:Y:S04]  /*95e0*/  STL [R1+0x112c], R10 ;  /* 0x00112c0a01007387 */ /* 0x000fe80000100800 */
[----:B------:R-:W-:Y:S01]  /*95f0*/  STL [R1+0x1130], R13 ;  /* 0x0011300d01007387 */ /* 0x000fe20000100800 */
[----:B------:R-:W-:-:S03]  /*9600*/  IMAD.MOV.U32 R0, RZ, RZ, c[0x0][0x180] ;  /* 0x00006000ff007624 */ /* 0x000fc600078e00ff */
[----:B------:R-:W-:Y:S04]  /*9610*/  STL [R1+0x1134], R16 ;  /* 0x0011341001007387 */ /* 0x000fe80000100800 */
[----:B------:R-:W-:Y:S04]  /*9620*/  STL [R1+0x1138], R19 ;  /* 0x0011381301007387 */ /* 0x000fe80000100800 */
[----:B------:R-:W-:Y:S04]  /*9630*/  STL [R1+0x113c], R5 ;  /* 0x00113c0501007387 */ /* 0x000fe80000100800 */
[----:B------:R-:W-:Y:S04]  /*9640*/  STL [R1+0x1140], R27 ;  /* 0x0011401b01007387 */ /* 0x000fe80000100800 */
[----:B------:R-:W-:Y:S04]  /*9650*/  STL [R1+0x1144], R26 ;  /* 0x0011441a01007387 */ /* 0x000fe80000100800 */
[----:B------:R-:W-:Y:S04]  /*9660*/  STL [R1+0x1148], R25 ;  /* 0x0011481901007387 */ /* 0x000fe80000100800 */
[----:B------:R-:W-:Y:S04]  /*9670*/  STL [R1+0x114c], R22 ;  /* 0x00114c1601007387 */ /* 0x000fe80000100800 */
[----:B------:R-:W-:Y:S04]  /*9680*/  STL [R1+0x3e0], RZ ;  /* 0x0003e0ff01007387 */ /* 0x000fe80000100800 */
[----:B------:R1:W-:Y:S04]  /*9690*/  STL [R1+0x450], R0 ;  /* 0x0004500001007387 */ /* 0x0003e80000100800 */
[----:B------:R-:W-:Y:S04]  /*96a0*/  STL [R1+0x3e4], RZ ;  /* 0x0003e4ff01007387 */ /* 0x000fe80000100800 */
        /* <DEDUP_REMOVED lines=454> */
[----:B------:R-:W3:Y:S04]  /*b310*/  S2R R29, SR_TID.X ;  /* 0x00000000001d7919 */ /* 0x000ee80000002100 */
        /* <DEDUP_REMOVED lines=19> */
[----:B0-----:R-:W4:Y:S04]  /*b450*/  LDL.LU R21, [R1+0x59c] ;  /* 0x00059c0001157983 */ /* 0x001f280000300800 */
[----:B------:R-:W4:Y:S01]  /*b460*/  LDL.LU R18, [R1+0x594] ;  /* 0x0005940001127983 */ /* 0x000f220000300800 */
[----:B---3--:R-:W-:-:S03]  /*b470*/  LOP3.LUT R4, R29, 0x1f, RZ, 0xc0, !PT ;  /* 0x0000001f1d047812 */ /* 0x008fc600078ec0ff */
[----:B------:R-:W3:Y:S04]  /*b480*/  LDL.LU R17, [R1+0x590] ;  /* 0x0005900001117983 */ /* 0x000ee80000300800 */
[----:B------:R-:W3:Y:S04]  /*b490*/  LDL.LU R15, [R1+0x4fc] ;  /* 0x0004fc00010f7983 */ /* 0x000ee80000300800 */
[----:B------:R-:W3:Y:S01]  /*b4a0*/  LDL.LU R14, [R1+0x4f8] ;  /* 0x0004f800010e7983 */ /* 0x000ee20000300800 */
[----:B--2---:R-:W-:-:S03]  /*b4b0*/  ISETP.GE.AND P1, PT, R28, RZ, PT ;  /* 0x000000ff1c00720c */ /* 0x004fc60003f26270 */
[----:B------:R-:W2:Y:S04]  /*b4c0*/  LDL.LU R12, [R1+0x4f4] ;  /* 0x0004f400010c7983 */ /* 0x000ea80000300800 */
[----:B------:R-:W2:Y:S01]  /*b4d0*/  LDL.LU R11, [R1+0x4f0] ;  /* 0x0004f000010b7983 */ /* 0x000ea20000300800 */
[----:B------:R-:W-:-:S03]  /*b4e0*/  IMAD R24, R4, c[0x0][0x18c], RZ ;  /* 0x0000630004187a24 */ /* 0x000fc600078e02ff */
[----:B------:R-:W2:Y:S04]  /*b4f0*/  LDL.LU R9, [R1+0x4ec] ;  /* 0x0004ec0001097983 */ /* 0x000ea80000300800 */
[----:B------:R-:W2:Y:S04]  /*b500*/  LDL.LU R23, [R1+0x4e8] ;  /* 0x0004e80001177983 */ /* 0x000ea80000300800 */
[----:B------:R-:W2:Y:S04]  /*b510*/  LDL.LU R28, [R1+0x4e4] ;  /* 0x0004e400011c7983 */ /* 0x000ea80000300800 */
[----:B------:R-:W2:Y:S04]  /*b520*/  LDL.LU R29, [R1+0x4e0] ;  /* 0x0004e000011d7983 */ /* 0x000ea80000300800 */
[----:B------:R-:W2:Y:S01]  /*b530*/  LDL.LU R4, [R1+0xf8] ;  /* 0x0000f80001047983 */ /* 0x000ea20000300800 */
[----:B------:R-:W-:-:S02]  /*b540*/  ISETP.NE.AND P0, PT, RZ, c[0x0][0x178], PT ;  /* 0x00005e00ff007a0c */ /* 0x000fc40003f05270 */
[----:B------:R-:W-:-:S04]  /*b550*/  SHF.R.S32.HI R2, RZ, 0x1f, R24 ;  /* 0x0000001fff027819 */ /* 0x000fc80000011418 */
[C---:B-1----:R-:W-:Y:S01]  /*b560*/  SHF.L.U64.HI R0, R24.reuse, 0x1, R2 ;  /* 0x0000000118007819 */ /* 0x042fe20000010202 */
[----:B------:R-:W-:Y:S02]  /*b570*/  IMAD.SHL.U32 R2, R24, 0x2, RZ ;  /* 0x0000000218027824 */ /* 0x000fe400078e00ff */
[----:B------:R-:W-:Y:S02]  /*b580*/  IMAD R3, R3, c[0x0][0x190], RZ ;  /* 0x0000640003037a24 */ /* 0x000fe400078e02ff */
[----:B------:R3:W-:Y:S01]  /*b590*/  STL [R1+0x1090], R0 ;  /* 0x0010900001007387 */ /* 0x0007e20000100800 */
[----:B----4-:R-:W-:-:S05]  /*b5a0*/  SHF.R.S32.HI R5, RZ, 0x5, R21 ;  /* 0x00000005ff057819 */ /* 0x010fca0000011415 */
[----:B------:R-:W-:Y:S01]  /*b5b0*/  STL [R1+0xc58], R5 ;  /* 0x000c580501007387 */ /* 0x000fe20000100800 */
[----:B------:R-:W-:-:S03]  /*b5c0*/  IMAD R24, R18, c[0x0][0x190], RZ ;  /* 0x0000640012187a24 */ /* 0x000fc600078e02ff */
[----:B------:R0:W-:Y:S01]  /*b5d0*/  STL [R1+0x1094], R2 ;  /* 0x0010940201007387 */ /* 0x0001e20000100800 */
[----:B---3--:R-:W-:Y:S02]  /*b5e0*/  IMAD R0, R14, c[0x0][0x190], RZ ;  /* 0x000064000e007a24 */ /* 0x008fe400078e02ff */
[----:B0-----:R-:W-:Y:S02]  /*b5f0*/  IMAD R2, R15, c[0x0][0x190], RZ ;  /* 0x000064000f027a24 */ /* 0x001fe400078e02ff */
[----:B--2---:R-:W-:Y:S01]  /*b600*/  @!P1 IMAD.MOV R4, RZ, RZ, -R4 ;  /* 0x000000ffff049224 */ /* 0x004fe200078e0a04 */
[----:B------:R-:W-:-:S05]  /*b610*/  @!P0 LOP3.LUT R4, RZ, c[0x0][0x178], RZ, 0x33, !PT ;  /* 0x00005e00ff048a12 */ /* 0x000fca00078e33ff */
[----:B------:R-:W-:Y:S04]  /*b620*/  STL [R1+0x1150], R4 ;  /* 0x0011500401007387 */ /* 0x000fe80000100800 */
[----:B------:R0:W-:Y:S04]  /*b630*/  STL [R1+0x1098], R3 ;  /* 0x0010980301007387 */ /* 0x0001e80000100800 */
[----:B------:R-:W-:Y:S01]  /*b640*/  STL [R1+0x1154], R24 ;  /* 0x0011541801007387 */ /* 0x000fe20000100800 */
[----:B0-----:R-:W-:-:S05]  /*b650*/  IMAD R3, R17, c[0x0][0x190], RZ ;  /* 0x0000640011037a24 */ /* 0x001fca00078e02ff */
[----:B------:R0:W-:Y:S04]  /*b660*/  STL [R1+0x1c], R3 ;  /* 0x00001c0301007387 */ /* 0x0001e80000100800 */
[----:B------:R1:W-:Y:S01]  /*b670*/  STL [R1+0x30], R2 ;  /* 0x0000300201007387 */ /* 0x0003e20000100800 */
[----:B0-----:R-:W-:-:S03]  /*b680*/  IMAD R3, R12, c[0x0][0x190], RZ ;  /* 0x000064000c037a24 */ /* 0x001fc600078e02ff */
[----:B------:R0:W-:Y:S01]  /*b690*/  STL [R1+0x6c], R0 ;  /* 0x00006c0001007387 */ /* 0x0001e20000100800 */
[----:B-1----:R-:W-:-:S03]  /*b6a0*/  IMAD R2, R11, c[0x0][0x190], RZ ;  /* 0x000064000b027a24 */ /* 0x002fc600078e02ff */
[----:B------:R1:W-:Y:S01]  /*b6b0*/  STL [R1+0x70], R3 ;  /* 0x0000700301007387 */ /* 0x0003e20000100800 */
[----:B0-----:R-:W-:-:S03]  /*b6c0*/  IMAD R0, R9, c[0x0][0x190], RZ ;  /* 0x0000640009007a24 */ /* 0x001fc600078e02ff */
[----:B------:R0:W-:Y:S01]  /*b6d0*/  STL [R1+0x78], R2 ;  /* 0x0000780201007387 */ /* 0x0001e20000100800 */
[----:B-1----:R-:W-:-:S03]  /*b6e0*/  IMAD R3, R23, c[0x0][0x190], RZ ;  /* 0x0000640017037a24 */ /* 0x002fc600078e02ff */
[----:B------:R1:W-:Y:S04]  /*b6f0*/  STL [R1+0x8c], R0 ;  /* 0x00008c0001007387 */ /* 0x0003e80000100800 */
[----:B------:R-:W-:Y:S04]  /*b700*/  STL [R1+0x90], R3 ;  /* 0x0000900301007387 */ /* 0x000fe80000100800 */
[----:B------:R-:W2:Y:S01]  /*b710*/  LDL.LU R24, [R1+0x4d4] ;  /* 0x0004d40001187983 */ /* 0x000ea20000300800 */
[----:B0-----:R-:W-:Y:S02]  /*b720*/  IMAD R2, R28, c[0x0][0x190], RZ ;  /* 0x000064001c027a24 */ /* 0x001fe400078e02ff */
[----:B-1----:R-:W-:-:S03]  /*b730*/  IMAD R0, R29, c[0x0][0x190], RZ ;  /* 0x000064001d007a24 */ /* 0x002fc600078e02ff */
[----:B------:R-:W-:Y:S04]  /*b740*/  STL [R1+0x94], R2 ;  /* 0x0000940201007387 */ /* 0x000fe80000100800 */
[----:B--2---:R0:W-:Y:S04]  /*b750*/  STL [R1+0x1168], R24 ;  /* 0x0011681801007387 */ /* 0x0041e80000100800 */
[----:B------:R-:W-:Y:S04]  /*b760*/  STL [R1+0x98], R0 ;  /* 0x0000980001007387 */ /* 0x000fe80000100800 */
        /* <DEDUP_REMOVED lines=31> */
[----:B--2---:R-:W-:-:S05]  /*b960*/  IMAD R24, R24, c[0x0][0x190], RZ ;  /* 0x0000640018187a24 */ /* 0x004fca00078e02ff */
[----:B------:R0:W-:Y:S04]  /*b970*/  STL [R1+0x9c], R24 ;  /* 0x00009c1801007387 */ /* 0x0001e80000100800 */
[----:B0-----:R-:W2:Y:S02]  /*b980*/  LDL.LU R24, [R1+0x116c] ;  /* 0x00116c0001187983 */ /* 0x001ea40000300800 */
[----:B--2---:R-:W-:-:S05]  /*b990*/  IMAD R24, R24, c[0x0][0x190], RZ ;  /* 0x0000640018187a24 */ /* 0x004fca00078e02ff */
[----:B------:R0:W-:Y:S04]  /*b9a0*/  STL [R1+0xa8], R24 ;  /* 0x0000a81801007387 */ /* 0x0001e80000100800 */
[----:B0-----:R-:W2:Y:S01]  /*b9b0*/  LDL.LU R24, [R1+0x1168] ;  /* 0x0011680001187983 */ /* 0x001ea20000300800 */
[----:B---3--:R-:W-:Y:S02]  /*b9c0*/  IMAD R2, R2, c[0x0][0x190], RZ ;  /* 0x0000640002027a24 */ /* 0x008fe400078e02ff */
[----:B------:R-:W-:Y:S02]  /*b9d0*/  IMAD R0, R0, c[0x0][0x190], RZ ;  /* 0x0000640000007a24 */ /* 0x000fe400078e02ff */
[----:B--2---:R-:W-:-:S05]  /*b9e0*/  IMAD R24, R24, c[0x0][0x190], RZ ;  /* 0x0000640018187a24 */ /* 0x004fca00078e02ff */
[----:B------:R0:W-:Y:S02]  /*b9f0*/  STL [R1+0xf8], R24 ;  /* 0x0000f81801007387 */ /* 0x0001e40000100800 */
[----:B0-----:R-:W-:Y:S02]  /*ba00*/  IMAD R24, R3, c[0x0][0x190], RZ ;  /* 0x0000640003187a24 */ /* 0x001fe400078e02ff */
[----:B----4-:R-:W-:-:S03]  /*ba10*/  IMAD R3, R4, c[0x0][0x190], RZ ;  /* 0x0000640004037a24 */ /* 0x010fc600078e02ff */
[----:B------:R-:W-:Y:S04]  /*ba20*/  STL [R1+0x4d0], R24 ;  /* 0x0004d01801007387 */ /* 0x000fe80000100800 */
        /* <DEDUP_REMOVED lines=10> */
[----:B------:R2:W-:Y:S01]  /*bad0*/  STL [R1+0x344], R3 ;  /* 0x0003440301007387 */ /* 0x0005e20000100800 */
[----:B0-----:R-:W-:Y:S02]  /*bae0*/  IMAD R2, R5, c[0x0][0x190], RZ ;  /* 0x0000640005027a24 */ /* 0x001fe400078e02ff */
[----:B-1----:R-:W-:-:S03]  /*baf0*/  IMAD R0, R19, c[0x0][0x190], RZ ;  /* 0x0000640013007a24 */ /* 0x002fc600078e02ff */
[----:B------:R0:W-:Y:S01]  /*bb00*/  STL [R1+0x340], R2 ;  /* 0x0003400201007387 */ /* 0x0001e20000100800 */
[----:B--2---:R-:W-:-:S03]  /*bb10*/  IMAD R3, R16, c[0x0][0x190], RZ ;  /* 0x0000640010037a24 */ /* 0x004fc600078e02ff */
        /* <DEDUP_REMOVED lines=166> */
[----:B--2---:R-:W-:-:S05]  /*c580*/  IMAD R24, R24, c[0x0][0x190], RZ ;  /* 0x0000640018187a24 */ /* 0x004fca00078e02ff */
[----:B------:R0:W-:Y:S04]  /*c590*/  STL [R1+0xa0], R24 ;  /* 0x0000a01801007387 */ /* 0x0001e80000100800 */
[----:B0-----:R-:W2:Y:S02]  /*c5a0*/  LDL.LU R24, [R1+0x115c] ;  /* 0x00115c0001187983 */ /* 0x001ea40000300800 */
[----:B--2---:R-:W-:-:S05]  /*c5b0*/  IMAD R24, R24, c[0x0][0x190], RZ ;  /* 0x0000640018187a24 */ /* 0x004fca00078e02ff */
[----:B------:R0:W-:Y:S04]  /*c5c0*/  STL [R1+0x88], R24 ;  /* 0x0000881801007387 */ /* 0x0001e80000100800 */
[----:B0-----:R-:W2:Y:S01]  /*c5d0*/  LDL.LU R24, [R1+0x1158] ;  /* 0x0011580001187983 */ /* 0x001ea20000300800 */
[----:B---3--:R-:W-:Y:S02]  /*c5e0*/  IMAD R4, R4, c[0x0][0x190], RZ ;  /* 0x0000640004047a24 */ /* 0x008fe400078e02ff */
[----:B----4-:R-:W-:Y:S02]  /*c5f0*/  IMAD R22, R22, c[0x0][0x190], RZ ;  /* 0x0000640016167a24 */ /* 0x010fe400078e02ff */
[----:B------:R-:W-:Y:S02]  /*c600*/  IMAD R25, R25, c[0x0][0x190], RZ ;  /* 0x0000640019197a24 */ /* 0x000fe400078e02ff */
[----:B------:R-:W-:-:S02]  /*c610*/  IMAD R26, R26, c[0x0][0x190], RZ ;  /* 0x000064001a1a7a24 */ /* 0x000fc400078e02ff */
[----:B------:R-:W-:Y:S02]  /*c620*/  IMAD R27, R27, c[0x0][0x190], RZ ;  /* 0x000064001b1b7a24 */ /* 0x000fe400078e02ff */
[----:B------:R-:W-:Y:S02]  /*c630*/  IMAD R5, R5, c[0x0][0x190], RZ ;  /* 0x0000640005057a24 */ /* 0x000fe400078e02ff */
[----:B------:R-:W-:Y:S02]  /*c640*/  IMAD R19, R19, c[0x0][0x190], RZ ;  /* 0x0000640013137a24 */ /* 0x000fe400078e02ff */
[----:B------:R-:W-:Y:S02]  /*c650*/  IMAD R16, R16, c[0x0][0x190], RZ ;  /* 0x0000640010107a24 */ /* 0x000fe400078e02ff */
        /* <DEDUP_REMOVED lines=17> */
[----:B--2---:R-:W-:-:S05]  /*c770*/  IMAD R24, R24, c[0x0][0x190], RZ ;  /* 0x0000640018187a24 */ /* 0x004fca00078e02ff */
        /* <DEDUP_REMOVED lines=45> */
[----:B0-----:R-:W4:Y:S04]  /*ca50*/  LDL.LU R9, [R1+0x10fc] ;  /* 0x0010fc0001097983 */ /* 0x001f280000300800 */
[----:B------:R0:W-:Y:S04]  /*ca60*/  STL [R1+0x14], R23 ;  /* 0x0000141701007387 */ /* 0x0001e80000100800 */
[----:B0-----:R-:W4:Y:S04]  /*ca70*/  LDL.LU R23, [R1+0x10f8] ;  /* 0x0010f80001177983 */ /* 0x001f280000300800 */
[----:B------:R0:W-:Y:S04]  /*ca80*/  STL [R1+0x10], R28 ;  /* 0x0000101c01007387 */ /* 0x0001e80000100800 */
[----:B0-----:R-:W4:Y:S04]  /*ca90*/  LDL.LU R28, [R1+0x10f4] ;  /* 0x0010f400011c7983 */ /* 0x001f280000300800 */
[----:B------:R0:W-:Y:S04]  /*caa0*/  STL [R1+0xc], R29 ;  /* 0x00000c1d01007387 */ /* 0x0001e80000100800 */
[----:B0-----:R-:W4:Y:S01]  /*cab0*/  LDL.LU R29, [R1+0x10f0] ;  /* 0x0010f000011d7983 */ /* 0x001f220000300800 */
[----:B------:R-:W-:-:S02]  /*cac0*/  IMAD R3, R3, c[0x0][0x190], RZ ;  /* 0x0000640003037a24 */ /* 0x000fc400078e02ff */
[----:B------:R-:W-:-:S03]  /*cad0*/  IMAD R2, R2, c[0x0][0x190], RZ ;  /* 0x0000640002027a24 */ /* 0x000fc600078e02ff */
[----:B------:R0:W-:Y:S02]  /*cae0*/  STL [R1+0x8], R3 ;  /* 0x0000080301007387 */ /* 0x0001e40000100800 */
[----:B0-----:R-:W-:-:S05]  /*caf0*/  IMAD R3, R0, c[0x0][0x190], RZ ;  /* 0x0000640000037a24 */ /* 0x001fca00078e02ff */
[----:B------:R0:W-:Y:S04]  /*cb00*/  STL [R1+0x10b0], R3 ;  /* 0x0010b00301007387 */ /* 0x0001e80000100800 */
[----:B------:R1:W-:Y:S04]  /*cb10*/  STL [R1+0x4], R2 ;  /* 0x0000040201007387 */ /* 0x0003e80000100800 */
[----:B0-----:R-:W4:Y:S01]  /*cb20*/  LDL.LU R3, [R1+0x78] ;  /* 0x0000780001037983 */ /* 0x001f220000300800 */
[----:B--2---:R-:W-:Y:S02]  /*cb30*/  IMAD R12, R12, c[0x0][0x190], RZ ;  /* 0x000064000c0c7a24 */ /* 0x004fe400078e02ff */
[----:B---3--:R-:W-:-:S02]  /*cb40*/  IMAD R11, R11, c[0x0][0x190], RZ ;  /* 0x000064000b0b7a24 */ /* 0x008fc400078e02ff */
[----:B----4-:R-:W-:Y:S02]  /*cb50*/  IMAD R9, R9, c[0x0][0x190], RZ ;  /* 0x0000640009097a24 */ /* 0x010fe400078e02ff */
[----:B------:R-:W-:Y:S02]  /*cb60*/  IMAD R23, R23, c[0x0][0x190], RZ ;  /* 0x0000640017177a24 */ /* 0x000fe400078e02ff */
[----:B------:R-:W-:Y:S02]  /*cb70*/  IMAD R0, R28, c[0x0][0x190], RZ ;  /* 0x000064001c007a24 */ /* 0x000fe400078e02ff */
[----:B-1----:R-:W-:-:S05]  /*cb80*/  IMAD R2, R29, c[0x0][0x190], RZ ;  /* 0x000064001d027a24 */ /* 0x002fca00078e02ff */
        /* <DEDUP_REMOVED lines=11> */
[----:B0-----:R-:W3:Y:S01]  /*cc40*/  LDL.LU R12, [R1+0x1c] ;  /* 0x00001c00010c7983 */ /* 0x001ee20000300800 */
[----:B------:R-:W-:-:S02]  /*cc50*/  IMAD R14, R14, c[0x0][0x190], RZ ;  /* 0x000064000e0e7a24 */ /* 0x000fc400078e02ff */
[----:B------:R-:W-:Y:S02]  /*cc60*/  IMAD R15, R15, c[0x0][0x190], RZ ;  /* 0x000064000f0f7a24 */ /* 0x000fe400078e02ff */
[----:B------:R-:W-:Y:S02]  /*cc70*/  IMAD R17, R17, c[0x0][0x190], RZ ;  /* 0x0000640011117a24 */ /* 0x000fe400078e02ff */
[----:B------:R-:W-:Y:S01]  /*cc80*/  IMAD R18, R18, c[0x0][0x190], RZ ;  /* 0x0000640012127a24 */ /* 0x000fe200078e02ff */
[----:B------:R-:W-:Y:S01]  /*cc90*/  STL [R1+0x10b8], R14 ;  /* 0x0010b80e01007387 */ /* 0x000fe20000100800 */
[----:B------:R-:W-:Y:S02]  /*cca0*/  IMAD R21, R21, c[0x0][0x190], RZ ;  /* 0x0000640015157a24 */ /* 0x000fe400078e02ff */
[----:B------:R-:W-:Y:S01]  /*ccb0*/  IMAD R20, R20, c[0x0][0x190], RZ ;  /* 0x0000640014147a24 */ /* 0x000fe200078e02ff */
[----:B------:R-:W-:Y:S01]  /*ccc0*/  STL [R1+0x10bc], R15 ;  /* 0x0010bc0f01007387 */ /* 0x000fe20000100800 */
[----:B------:R-:W-:-:S03]  /*ccd0*/  IMAD R8, R8, c[0x0][0x190], RZ ;  /* 0x0000640008087a24 */ /* 0x000fc600078e02ff */
[----:B------:R-:W-:Y:S01]  /*cce0*/  STL [R1+0x10c0], R17 ;  /* 0x0010c01101007387 */ /* 0x000fe20000100800 */
[----:B------:R-:W-:-:S03]  /*ccf0*/  IMAD R6, R6, c[0x0][0x190], RZ ;  /* 0x0000640006067a24 */ /* 0x000fc600078e02ff */
[----:B------:R-:W-:Y:S01]  /*cd00*/  STL [R1+0x10c4], R18 ;  /* 0x0010c41201007387 */ /* 0x000fe20000100800 */
[----:B------:R-:W-:-:S03]  /*cd10*/  IMAD R7, R7, c[0x0][0x190], RZ ;  /* 0x0000640007077a24 */ /* 0x000fc600078e02ff */
[----:B------:R-:W-:Y:S01]  /*cd20*/  STL [R1+0x10c8], R21 ;  /* 0x0010c81501007387 */ /* 0x000fe20000100800 */
[----:B------:R-:W-:-:S03]  /*cd30*/  IMAD R10, R10, c[0x0][0x190], RZ ;  /* 0x000064000a0a7a24 */ /* 0x000fc600078e02ff */
[----:B------:R0:W-:Y:S04]  /*cd40*/  STL [R1+0x10cc], R20 ;  /* 0x0010cc1401007387 */ /* 0x0001e80000100800 */
[----:B0-----:R-:W4:Y:S04]  /*cd50*/  LDL.LU R20, [R1+0xf8] ;  /* 0x0000f80001147983 */ /* 0x001f280000300800 */
        /* <DEDUP_REMOVED lines=9> */
[----:B------:R-:W-:Y:S02]  /*cdf0*/  IMAD R16, R16, c[0x0][0x190], RZ ;  /* 0x0000640010107a24 */ /* 0x000fe400078e02ff */
[----:B------:R-:W-:Y:S02]  /*ce00*/  IMAD R19, R19, c[0x0][0x190], RZ ;  /* 0x0000640013137a24 */ /* 0x000fe400078e02ff */
[----:B------:R-:W-:Y:S01]  /*ce10*/  IMAD R5, R5, c[0x0][0x190], RZ ;  /* 0x0000640005057a24 */ /* 0x000fe200078e02ff */
[----:B------:R0:W-:Y:S04]  /*ce20*/  STL [R1+0x10e0], R13 ;  /* 0x0010e00d01007387 */ /* 0x0001e80000100800 */
[----:B------:R-:W-:Y:S04]  /*ce30*/  STL [R1+0x10e4], R16 ;  /* 0x0010e41001007387 */ /* 0x000fe80000100800 */
[----:B------:R-:W-:Y:S01]  /*ce40*/  STL [R1+0x10e8], R19 ;  /* 0x0010e81301007387 */ /* 0x000fe20000100800 */
[----:B0-----:R-:W-:-:S03]  /*ce50*/  LEA R13, P3, R24, c[0x0][0x168], 0x1 ;  /* 0x00005a00180d7a11 */ /* 0x001fc600078608ff */
[----:B------:R-:W-:Y:S04]  /*ce60*/  STL [R1+0x10ec], R5 ;  /* 0x0010ec0501007387 */ /* 0x000fe80000100800 */
[----:B------:R-:W4:Y:S04]  /*ce70*/  LDL.LU R21, [R1+0x4d0] ;  /* 0x0004d00001157983 */ /* 0x000f280000300800 */
[----:B------:R2:W-:Y:S04]  /*ce80*/  STL [R1+0xd04], R13 ;  /* 0x000d040d01007387 */ /* 0x0005e80000100800 */
[----:B------:R-:W4:Y:S01]  /*ce90*/  LDL.LU R18, [R1+0x4bc] ;  /* 0x0004bc0001127983 */ /* 0x000f220000300800 */
[----:B--2---:R-:W-:-:S02]  /*cea0*/  LEA R13, P5, R11, c[0x0][0x168], 0x1 ;  /* 0x00005a000b0d7a11 */ /* 0x004fc400078a08ff */
[----:B---3--:R-:W-:-:S05]  /*ceb0*/  LEA R5, P4, R12, c[0x0][0x168], 0x1 ;  /* 0x00005a000c057a11 */ /* 0x008fca00078808ff */
[----:B------:R0:W-:Y:S04]  /*cec0*/  STL [R1+0xe5c], R5 ;  /* 0x000e5c0501007387 */ /* 0x0001e80000100800 */
[----:B------:R1:W-:Y:S04]  /*ced0*/  STL [R1+0xfb4], R13 ;  /* 0x000fb40d01007387 */ /* 0x0003e80000100800 */
[----:B------:R-:W2:Y:S01]  /*cee0*/  LDL.LU R17, [R1+0x4b8] ;  /* 0x0004b80001117983 */ /* 0x000ea20000300800 */
[----:B0-----:R-:W-:Y:S01]  /*cef0*/  LEA R5, P6, R9, c[0x0][0x168], 0x1 ;  /* 0x00005a0009057a11 */ /* 0x001fe200078c08ff */
[----:B------:R-:W-:Y:S01]  /*cf00*/  IMAD R4, R4, c[0x0][0x184], RZ ;  /* 0x0000610004047a24 */ /* 0x000fe200078e02ff */
[----:B-1----:R-:W-:-:S03]  /*cf10*/  LEA R13, P0, R0, c[0x0][0x168], 0x1 ;  /* 0x00005a00000d7a11 */ /* 0x002fc600078008ff */
[----:B------:R0:W-:Y:S01]  /*cf20*/  STL [R1+0xd0c], R5 ;  /* 0x000d0c0501007387 */ /* 0x0001e20000100800 */
[----:B------:R-:W-:-:S03]  /*cf30*/  LEA R29, P2, R4, c[0x0][0x160], 0x1 ;  /* 0x00005800041d7a11 */ /* 0x000fc600078408ff */
[----:B------:R-:W-:Y:S04]  /*cf40*/  STL [R1+0xe64], R13 ;  /* 0x000e640d01007387 */ /* 0x000fe80000100800 */
[----:B------:R-:W3:Y:S01]  /*cf50*/  LDL.LU R15, [R1+0x4b4] ;  /* 0x0004b400010f7983 */ /* 0x000ee20000300800 */
[----:B0-----:R-:W-:Y:S02]  /*cf60*/  LEA R5, P1, R3, c[0x0][0x168], 0x1 ;  /* 0x00005a0003057a11 */ /* 0x001fe400078208ff */
[----:B------:R-:W-:Y:S02]  /*cf70*/  LEA.HI.X.SX32 R28, R4, c[0x0][0x164], 0x1, P2 ;  /* 0x00005900041c7a11 */ /* 0x000fe400010f0eff */
[----:B------:R-:W-:Y:S01]  /*cf80*/  LEA R4, P2, R2, c[0x0][0x168], 0x1 ;  /* 0x00005a0002047a11 */ /* 0x000fe200078408ff */
[----:B------:R0:W-:Y:S04]  /*cf90*/  STL [R1+0xfb8], R5 ;  /* 0x000fb80501007387 */ /* 0x0001e80000100800 */
[----:B------:R-:W3:Y:S01]  /*cfa0*/  LDL.LU R14, [R1+0x4b0] ;  /* 0x0004b000010e7983 */ /* 0x000ee20000300800 */
[----:B0-----:R-:W-:-:S03]  /*cfb0*/  LEA.HI.X.SX32 R5, R24, c[0x0][0x16c], 0x1, P3 ;  /* 0x00005b0018057a11 */ /* 0x001fc600018f0eff */
[----:B------:R-:W-:Y:S04]  /*cfc0*/  STL [R1+0xd14], R4 ;  /* 0x000d140401007387 */ /* 0x000fe80000100800 */
[----:B------:R0:W-:Y:S02]  /*cfd0*/  STL [R1+0xc5c], R5 ;  /* 0x000c5c0501007387 */ /* 0x0001e40000100800 */
[----:B0-----:R-:W-:Y:S02]  /*cfe0*/  LEA.HI.X.SX32 R5, R12, c[0x0][0x16c], 0x1, P4 ;  /* 0x00005b000c057a11 */ /* 0x001fe400020f0eff */
[----:B------:R-:W3:Y:S01]  /*cff0*/  LDL.LU R12, [R1+0x34c] ;  /* 0x00034c00010c7983 */ /* 0x000ee20000300800 */
[----:B----4-:R-:W-:-:S05]  /*d000*/  LEA R4, P3, R10, c[0x0][0x168], 0x1 ;  /* 0x00005a000a047a11 */ /* 0x010fca00078608ff */
[----:B------:R0:W-:Y:S04]  /*d010*/  STL [R1+0xe6c], R4 ;  /* 0x000e6c0401007387 */ /* 0x0001e80000100800 */
[----:B------:R1:W-:Y:S01]  /*d020*/  STL [R1+0xd08], R5 ;  /* 0x000d080501007387 */ /* 0x0003e20000100800 */
[----:B0-----:R-:W-:Y:S02]  /*d030*/  LEA R4, P4, R23, c[0x0][0x168], 0x1 ;  /* 0x00005a0017047a11 */ /* 0x001fe400078808ff */
[----:B-1----:R-:W-:Y:S02]  /*d040*/  LEA.HI.X.SX32 R5, R11, c[0x0][0x16c], 0x1, P5 ;  /* 0x00005b000b057a11 */ /* 0x002fe400028f0eff */
[----:B------:R-:W4:Y:S04]  /*d050*/  LDL.LU R11, [R1+0x348] ;  /* 0x00034800010b7983 */ /* 0x000f280000300800 */
[----:B------:R0:W-:Y:S04]  /*d060*/  STL [R1+0xfbc], R4 ;  /* 0x000fbc0401007387 */ /* 0x0001e80000100800 */
[----:B------:R1:W-:Y:S01]  /*d070*/  STL [R1+0xe60], R5 ;  /* 0x000e600501007387 */ /* 0x0003e20000100800 */
[----:B0-----:R-:W-:-:S02]  /*d080*/  LEA R4, P5, R7, c[0x0][0x168], 0x1 ;  /* 0x00005a0007047a11 */ /* 0x001fc400078a08ff */
[----:B-1----:R-:W-:Y:S02]  /*d090*/  LEA.HI.X.SX32 R5, R9, c[0x0][0x16c], 0x1, P6 ;  /* 0x00005b0009057a11 */ /* 0x002fe400030f0eff */
[----:B------:R-:W4:Y:S04]  /*d0a0*/  LDL.LU R9, [R1+0x344] ;  /* 0x0003440001097983 */ /* 0x000f280000300800 */
[----:B------:R-:W-:Y:S04]  /*d0b0*/  STL [R1+0xd1c], R4 ;  /* 0x000d1c0401007387 */ /* 0x000fe80000100800 */
[----:B------:R0:W-:Y:S02]  /*d0c0*/  STL [R1+0xc60], R5 ;  /* 0x000c600501007387 */ /* 0x0001e40000100800 */
[----:B0-----:R-:W-:-:S02]  /*d0d0*/  LEA.HI.X.SX32 R5, R0, c[0x0][0x16c], 0x1, P0 ;  /* 0x00005b0000057a11 */ /* 0x001fc400000f0eff */
[----:B------:R-:W4:Y:S01]  /*d0e0*/  LDL.LU R0, [R1+0x340] ;  /* 0x0003400001007983 */ /* 0x000f220000300800 */
[----:B------:R-:W-:-:S05]  /*d0f0*/  LEA R4, P6, R6, c[0x0][0x168], 0x1 ;  /* 0x00005a0006047a11 */ /* 0x000fca00078c08ff */
[----:B------:R-:W-:Y:S04]  /*d100*/  STL [R1+0xe74], R4 ;  /* 0x000e740401007387 */ /* 0x000fe80000100800 */
[----:B------:R0:W-:Y:S02]  /*d110*/  STL [R1+0xd10], R5 ;  /* 0x000d100501007387 */ /* 0x0001e40000100800 */
[----:B0-----:R-:W-:Y:S02]  /*d120*/  LEA.HI.X.SX32 R5, R3, c[0x0][0x16c], 0x1, P1 ;  /* 0x00005b0003057a11 */ /* 0x001fe400008f0eff */
        /* <DEDUP_REMOVED lines=12> */
[----:B------:R0:W-:Y:S04]  /*d1f0*/  STL [R1+0xe7c], R4 ;  /* 0x000e7c0401007387 */ /* 0x0001e80000100800 */
[----:B------:R1:W-:Y:S01]  /*d200*/  STL [R1+0xd18], R5 ;  /* 0x000d180501007387 */ /* 0x0003e20000100800 */
[----:B0-----:R-:W-:Y:S02]  /*d210*/  LEA R4, P3, R18, c[0x0][0x168], 0x1 ;  /* 0x00005a0012047a11 */ /* 0x001fe400078608ff */
[----:B-1----:R-:W-:Y:S02]  /*d220*/  LEA.HI.X.SX32 R5, R23, c[0x0][0x16c], 0x1, P4 ;  /* 0x00005b0017057a11 */ /* 0x002fe400020f0eff */
[----:B------:R-:W4:Y:S04]  /*d230*/  LDL.LU R23, [R1+0x300] ;  /* 0x0003000001177983 */ /* 0x000f280000300800 */
[----:B------:R-:W-:Y:S04]  /*d240*/  STL [R1+0xfc4], R4 ;  /* 0x000fc40401007387 */ /* 0x000fe80000100800 */
[----:B------:R0:W-:Y:S02]  /*d250*/  STL [R1+0xe70], R5 ;  /* 0x000e700501007387 */ /* 0x0001e40000100800 */
[----:B0-----:R-:W-:-:S02]  /*d260*/  LEA.HI.X.SX32 R5, R7, c[0x0][0x16c], 0x1, P5 ;  /* 0x00005b0007057a11 */ /* 0x001fc400028f0eff */
[----:B------:R-:W4:Y:S01]  /*d270*/  LDL.LU R7, [R1+0x22c] ;  /* 0x00022c0001077983 */ /* 0x000f220000300800 */
[----:B--2---:R-:W-:-:S05]  /*d280*/  LEA R4, P4, R17, c[0x0][0x168], 0x1 ;  /* 0x00005a0011047a11 */ /* 0x004fca00078808ff */
[----:B------:R-:W-:Y:S04]  /*d290*/  STL [R1+0xd2c], R4 ;  /* 0x000d2c0401007387 */ /* 0x000fe80000100800 */
[----:B------:R0:W-:Y:S02]  /*d2a0*/  STL [R1+0xc68], R5 ;  /* 0x000c680501007387 */ /* 0x0001e40000100800 */
[----:B0-----:R-:W-:Y:S02]  /*d2b0*/  LEA.HI.X.SX32 R5, R6, c[0x0][0x16c], 0x1, P6 ;  /* 0x00005b0006057a11 */ /* 0x001fe400030f0eff */
[----:B------:R-:W2:Y:S01]  /*d2c0*/  LDL.LU R6, [R1+0x228] ;  /* 0x0002280001067983 */ /* 0x000ea20000300800 */
[----:B---3--:R-:W-:-:S05]  /*d2d0*/  LEA R4, P5, R15, c[0x0][0x168], 0x1 ;  /* 0x00005a000f047a11 */ /* 0x008fca00078a08ff */
[----:B------:R0:W-:Y:S04]  /*d2e0*/  STL [R1+0xe84], R4 ;  /* 0x000e840401007387 */ /* 0x0001e80000100800 */
[----:B------:R1:W-:Y:S01]  /*d2f0*/  STL [R1+0xd20], R5 ;  /* 0x000d200501007387 */ /* 0x0003e20000100800 */
[----:B0-----:R-:W-:Y:S02]  /*d300*/  LEA R4, P6, R14, c[0x0][0x168], 0x1 ;  /* 0x00005a000e047a11 */ /* 0x001fe400078c08ff */
[----:B-1----:R-:W-:Y:S02]  /*d310*/  LEA.HI.X.SX32 R5, R8, c[0x0][0x16c], 0x1, P0 ;  /* 0x00005b0008057a11 */ /* 0x002fe400000f0eff */
[----:B------:R-:W3:Y:S04]  /*d320*/  LDL.LU R8, [R1+0x224] ;  /* 0x0002240001087983 */ /* 0x000ee80000300800 */
[----:B------:R0:W-:Y:S04]  /*d330*/  STL [R1+0xfc8], R4 ;  /* 0x000fc80401007387 */ /* 0x0001e80000100800 */
[----:B------:R1:W-:Y:S01]  /*d340*/  STL [R1+0xe78], R5 ;  /* 0x000e780501007387 */ /* 0x0003e20000100800 */
[----:B0-----:R-:W-:-:S02]  /*d350*/  LEA R4, P0, R12, c[0x0][0x168], 0x1 ;  /* 0x00005a000c047a11 */ /* 0x001fc400078008ff */
[----:B-1----:R-:W-:Y:S02]  /*d360*/  LEA.HI.X.SX32 R5, R20, c[0x0][0x16c], 0x1, P1 ;  /* 0x00005b0014057a11 */ /* 0x002fe400008f0eff */
[----:B------:R-:W3:Y:S04]  /*d370*/  LDL.LU R20, [R1+0x220] ;  /* 0x0002200001147983 */ /* 0x000ee80000300800 */
[----:B------:R-:W-:Y:S04]  /*d380*/  STL [R1+0xd34], R4 ;  /* 0x000d340401007387 */ /* 0x000fe80000100800 */
[----:B------:R0:W-:Y:S02]  /*d390*/  STL [R1+0xc6c], R5 ;  /* 0x000c6c0501007387 */ /* 0x0001e40000100800 */
[----:B0-----:R-:W-:-:S02]  /*d3a0*/  LEA.HI.X.SX32 R5, R21, c[0x0][0x16c], 0x1, P2 ;  /* 0x00005b0015057a11 */ /* 0x001fc400010f0eff */
[----:B------:R-:W3:Y:S01]  /*d3b0*/  LDL.LU R21, [R1+0x1dc] ;  /* 0x0001dc0001157983 */ /* 0x000ee20000300800 */
[----:B----4-:R-:W-:-:S05]  /*d3c0*/  LEA R4, P1, R11, c[0x0][0x168], 0x1 ;  /* 0x00005a000b047a11 */ /* 0x010fca00078208ff */
        /* <DEDUP_REMOVED lines=45> */
[----:B------:R-:W-:Y:S04]  /*d6a0*/  STL [R1+0xea4], R4 ;  /* 0x000ea40401007387 */ /* 0x000fe80000100800 */
[----:B------:R0:W-:Y:S02]  /*d6b0*/  STL [R1+0xd40], R5 ;  /* 0x000d400501007387 */ /* 0x0001e40000100800 */
[----:B0-----:R-:W-:Y:S02]  /*d6c0*/  LEA.HI.X.SX32 R5, R2, c[0x0][0x16c], 0x1, P5 ;  /* 0x00005b0002057a11 */ /* 0x001fe400028f0eff */
[----:B------:R-:W-:Y:S01]  /*d6d0*/  LEA R4, P4, R20, c[0x0][0x168], 0x1 ;  /* 0x00005a0014047a11 */ /* 0x000fe200078808ff */
[----:B------:R-:W3:Y:S04]  /*d6e0*/  LDL.LU R2, [R1+0x128] ;  /* 0x0001280001027983 */ /* 0x000ee80000300800 */
[----:B------:R0:W-:Y:S04]  /*d6f0*/  STL [R1+0xfd8], R4 ;  /* 0x000fd80401007387 */ /* 0x0001e80000100800 */
[----:B------:R1:W-:Y:S04]  /*d700*/  STL [R1+0xe98], R5 ;  /* 0x000e980501007387 */ /* 0x0003e80000100800 */
[----:B------:R-:W3:Y:S01]  /*d710*/  LDL.LU R13, [R1+0x124] ;  /* 0x00012400010d7983 */ /* 0x000ee20000300800 */
[----:B0-----:R-:W-:-:S02]  /*d720*/  LEA R4, P5, R21, c[0x0][0x168], 0x1 ;  /* 0x00005a0015047a11 */ /* 0x001fc400078a08ff */
[----:B-1----:R-:W-:-:S03]  /*d730*/  LEA.HI.X.SX32 R5, R10, c[0x0][0x16c], 0x1, P6 ;  /* 0x00005b000a057a11 */ /* 0x002fc600030f0eff */
[----:B------:R-:W-:Y:S04]  /*d740*/  STL [R1+0xd54], R4 ;  /* 0x000d540401007387 */ /* 0x000fe80000100800 */
[----:B------:R0:W-:Y:S02]  /*d750*/  STL [R1+0xc7c], R5 ;  /* 0x000c7c0501007387 */ /* 0x0001e40000100800 */
[----:B0-----:R-:W-:Y:S02]  /*d760*/  LEA.HI.X.SX32 R5, R23, c[0x0][0x16c], 0x1, P0 ;  /* 0x00005b0017057a11 */ /* 0x001fe400000f0eff */
[----:B------:R-:W3:Y:S01]  /*d770*/  LDL.LU R23, [R1+0x120] ;  /* 0x0001200001177983 */ /* 0x000ee20000300800 */
[----:B----4-:R-:W-:-:S05]  /*d780*/  LEA R4, P6, R18, c[0x0][0x168], 0x1 ;  /* 0x00005a0012047a11 */ /* 0x010fca00078c08ff */
[----:B------:R-:W-:Y:S04]  /*d790*/  STL [R1+0xeac], R4 ;  /* 0x000eac0401007387 */ /* 0x000fe80000100800 */
[----:B------:R0:W-:Y:S04]  /*d7a0*/  STL [R1+0xd48], R5 ;  /* 0x000d480501007387 */ /* 0x0001e80000100800 */
[----:B------:R-:W4:Y:S01]  /*d7b0*/  LDL.LU R10, [R1+0x11c] ;  /* 0x00011c00010a7983 */ /* 0x000f220000300800 */
[----:B0-----:R-:W-:Y:S02]  /*d7c0*/  LEA.HI.X.SX32 R5, R7, c[0x0][0x16c], 0x1, P1 ;  /* 0x00005b0007057a11 */ /* 0x001fe400008f0eff */
[----:B------:R-:W-:-:S05]  /*d7d0*/  LEA R4, P0, R17, c[0x0][0x168], 0x1 ;  /* 0x00005a0011047a11 */ /* 0x000fca00078008ff */
        /* <DEDUP_REMOVED lines=34> */
[----:B--2---:R-:W-:-:S05]  /*da00*/  LEA R4, P0, R3, c[0x0][0x168], 0x1 ;  /* 0x00005a0003047a11 */ /* 0x004fca00078008ff */
[----:B------:R-:W-:Y:S04]  /*da10*/  STL [R1+0xd6c], R4 ;  /* 0x000d6c0401007387 */ /* 0x000fe80000100800 */
[----:B------:R0:W-:Y:S04]  /*da20*/  STL [R1+0xc88], R5 ;  /* 0x000c880501007387 */ /* 0x0001e80000100800 */
[----:B------:R-:W2:Y:S01]  /*da30*/  LDL.LU R15, [R1+0xfc] ;  /* 0x0000fc00010f7983 */ /* 0x000ea20000300800 */
[----:B0-----:R-:W-:Y:S02]  /*da40*/  LEA.HI.X.SX32 R5, R14, c[0x0][0x16c], 0x1, P2 ;  /* 0x00005b000e057a11 */ /* 0x001fe400010f0eff */
[----:B---3--:R-:W-:-:S05]  /*da50*/  LEA R4, P1, R2, c[0x0][0x168], 0x1 ;  /* 0x00005a0002047a11 */ /* 0x008fca00078208ff */
[----:B------:R0:W-:Y:S04]  /*da60*/  STL [R1+0xec4], R4 ;  /* 0x000ec40401007387 */ /* 0x0001e80000100800 */
[----:B------:R1:W-:Y:S04]  /*da70*/  STL [R1+0xd60], R5 ;  /* 0x000d600501007387 */ /* 0x0003e80000100800 */
[----:B------:R-:W3:Y:S01]  /*da80*/  LDL.LU R14, [R1+0xf4] ;  /* 0x0000f400010e7983 */ /* 0x000ee20000300800 */
[----:B0-----:R-:W-:Y:S02]  /*da90*/  LEA R4, P2, R13, c[0x0][0x168], 0x1 ;  /* 0x00005a000d047a11 */ /* 0x001fe400078408ff */
[----:B-1----:R-:W-:-:S03]  /*daa0*/  LEA.HI.X.SX32 R5, R12, c[0x0][0x16c], 0x1, P3 ;  /* 0x00005b000c057a11 */ /* 0x002fc600018f0eff */
[----:B------:R-:W-:Y:S04]  /*dab0*/  STL [R1+0xfe8], R4 ;  /* 0x000fe80401007387 */ /* 0x000fe80000100800 */
[----:B------:R0:W-:Y:S04]  /*dac0*/  STL [R1+0xeb8], R5 ;  /* 0x000eb80501007387 */ /* 0x0001e80000100800 */
[----:B------:R-:W3:Y:S01]  /*dad0*/  LDL.LU R12, [R1+0xf0] ;  /* 0x0000f000010c7983 */ /* 0x000ee20000300800 */
[----:B0-----:R-:W-:Y:S02]  /*dae0*/  LEA.HI.X.SX32 R5, R11, c[0x0][0x16c], 0x1, P4 ;  /* 0x00005b000b057a11 */ /* 0x001fe400020f0eff */
[----:B------:R-:W-:-:S05]  /*daf0*/  LEA R4, P3, R23, c[0x0][0x168], 0x1 ;  /* 0x00005a0017047a11 */ /* 0x000fca00078608ff */
[----:B------:R-:W-:Y:S04]  /*db00*/  STL [R1+0xd74], R4 ;  /* 0x000d740401007387 */ /* 0x000fe80000100800 */
[----:B------:R0:W-:Y:S04]  /*db10*/  STL [R1+0xc8c], R5 ;  /* 0x000c8c0501007387 */ /* 0x0001e80000100800 */
[----:B------:R-:W3:Y:S01]  /*db20*/  LDL.LU R11, [R1+0xec] ;  /* 0x0000ec00010b7983 */ /* 0x000ee20000300800 */
[----:B0-----:R-:W-:Y:S02]  /*db30*/  LEA.HI.X.SX32 R5, R9, c[0x0][0x16c], 0x1, P5 ;  /* 0x00005b0009057a11 */ /* 0x001fe400028f0eff */
[----:B----4-:R-:W-:-:S05]  /*db40*/  LEA R4, P4, R10, c[0x0][0x168], 0x1 ;  /* 0x00005a000a047a11 */ /* 0x010fca00078808ff */
[----:B------:R0:W-:Y:S04]  /*db50*/  STL [R1+0xecc], R4 ;  /* 0x000ecc0401007387 */ /* 0x0001e80000100800 */
[----:B------:R-:W4:Y:S04]  /*db60*/  LDL.LU R9, [R1+0xe8] ;  /* 0x0000e80001097983 */ /* 0x000f280000300800 */
[----:B------:R1:W-:Y:S01]  /*db70*/  STL [R1+0xd68], R5 ;  /* 0x000d680501007387 */ /* 0x0003e20000100800 */
[----:B0-----:R-:W-:Y:S02]  /*db80*/  LEA R4, P5, R7, c[0x0][0x168], 0x1 ;  /* 0x00005a0007047a11 */ /* 0x001fe400078a08ff */
[----:B-1----:R-:W-:-:S03]  /*db90*/  LEA.HI.X.SX32 R5, R0, c[0x0][0x16c], 0x1, P6 ;  /* 0x00005b0000057a11 */ /* 0x002fc600030f0eff */
        /* <DEDUP_REMOVED lines=11> */
[----:B------:R-:W4:Y:S01]  /*dc50*/  LDL.LU R2, [R1+0xdc] ;  /* 0x0000dc0001027983 */ /* 0x000f220000300800 */
[----:B------:R-:W-:-:S03]  /*dc60*/  LEA.HI.X.SX32 R13, R13, c[0x0][0x16c], 0x1, P2 ;  /* 0x00005b000d0d7a11 */ /* 0x000fc600010f0eff */
[----:B------:R-:W-:Y:S01]  /*dc70*/  STL [R1+0xd70], R5 ;  /* 0x000d700501007387 */ /* 0x000fe20000100800 */
[----:B0-----:R-:W-:-:S05]  /*dc80*/  LEA R4, P1, R20, c[0x0][0x168], 0x1 ;  /* 0x00005a0014047a11 */ /* 0x001fca00078208ff */
[----:B------:R0:W-:Y:S04]  /*dc90*/  STL [R1+0xff0], R4 ;  /* 0x000ff00401007387 */ /* 0x0001e80000100800 */
[----:B------:R-:W-:Y:S01]  /*dca0*/  STL [R1+0xec8], R13 ;  /* 0x000ec80d01007387 */ /* 0x000fe20000100800 */
[----:B0-----:R-:W-:-:S03]  /*dcb0*/  LEA.HI.X.SX32 R4, R23, c[0x0][0x16c], 0x1, P3 ;  /* 0x00005b0017047a11 */ /* 0x001fc600018f0eff */
[----:B------:R-:W4:Y:S01]  /*dcc0*/  LDL.LU R23, [R1+0xd8] ;  /* 0x0000d80001177983 */ /* 0x000f220000300800 */
        /* <DEDUP_REMOVED lines=22> */
[----:B------:R-:W-:Y:S01]  /*de30*/  STL [R1+0xd80], R4 ;  /* 0x000d800401007387 */ /* 0x000fe20000100800 */
[----:B------:R-:W-:Y:S02]  /*de40*/  LEA R6, P0, R12, c[0x0][0x168], 0x1 ;  /* 0x00005a000c067a11 */ /* 0x000fe400078008ff */
[----:B0-----:R-:W-:-:S03]  /*de50*/  LEA.HI.X.SX32 R5, R20, c[0x0][0x16c], 0x1, P1 ;  /* 0x00005b0014057a11 */ /* 0x001fc600008f0eff */
[----:B------:R0:W-:Y:S04]  /*de60*/  STL [R1+0xff8], R6 ;  /* 0x000ff80601007387 */ /* 0x0001e80000100800 */
[----:B0-----:R-:W3:Y:S04]  /*de70*/  LDL.LU R6, [R1+0xc4] ;  /* 0x0000c40001067983 */ /* 0x001ee80000300800 */
[----:B------:R0:W-:Y:S01]  /*de80*/  STL [R1+0xed8], R5 ;  /* 0x000ed80501007387 */ /* 0x0001e20000100800 */
[----:B------:R-:W-:-:S05]  /*de90*/  LEA R4, P1, R11, c[0x0][0x168], 0x1 ;  /* 0x00005a000b047a11 */ /* 0x000fca00078208ff */
[----:B------:R4:W-:Y:S04]  /*dea0*/  STL [R1+0xd94], R4 ;  /* 0x000d940401007387 */ /* 0x0009e80000100800 */
[----:B------:R-:W3:Y:S01]  /*deb0*/  LDL.LU R8, [R1+0xc0] ;  /* 0x0000c00001087983 */ /* 0x000ee20000300800 */
[----:B0-----:R-:W-:-:S05]  /*dec0*/  LEA.HI.X.SX32 R5, R21, c[0x0][0x16c], 0x1, P2 ;  /* 0x00005b0015057a11 */ /* 0x001fca00010f0eff */
[----:B------:R0:W-:Y:S01]  /*ded0*/  STL [R1+0xc9c], R5 ;  /* 0x000c9c0501007387 */ /* 0x0001e20000100800 */
[----:B----4-:R-:W-:-:S05]  /*dee0*/  LEA R4, P2, R9, c[0x0][0x168], 0x1 ;  /* 0x00005a0009047a11 */ /* 0x010fca00078408ff */
[----:B------:R1:W-:Y:S04]  /*def0*/  STL [R1+0xeec], R4 ;  /* 0x000eec0401007387 */ /* 0x0003e80000100800 */
[----:B------:R-:W4:Y:S01]  /*df00*/  LDL.LU R20, [R1+0xbc] ;  /* 0x0000bc0001147983 */ /* 0x000f220000300800 */
[----:B0-----:R-:W-:-:S05]  /*df10*/  LEA.HI.X.SX32 R5, R18, c[0x0][0x16c], 0x1, P3 ;  /* 0x00005b0012057a11 */ /* 0x001fca00018f0eff */
[----:B------:R0:W-:Y:S01]  /*df20*/  STL [R1+0xd88], R5 ;  /* 0x000d880501007387 */ /* 0x0001e20000100800 */
[----:B-1----:R-:W-:Y:S02]  /*df30*/  LEA R4, P3, R0, c[0x0][0x168], 0x1 ;  /* 0x00005a0000047a11 */ /* 0x002fe400078608ff */
[----:B0-----:R-:W-:-:S03]  /*df40*/  LEA.HI.X.SX32 R5, R17, c[0x0][0x16c], 0x1, P4 ;  /* 0x00005b0011057a11 */ /* 0x001fc600020f0eff */
[----:B------:R0:W-:Y:S04]  /*df50*/  STL [R1+0xffc], R4 ;  /* 0x000ffc0401007387 */ /* 0x0001e80000100800 */
[----:B------:R-:W4:Y:S04]  /*df60*/  LDL.LU R21, [R1+0xb8] ;  /* 0x0000b80001157983 */ /* 0x000f280000300800 */
[----:B------:R1:W-:Y:S01]  /*df70*/  STL [R1+0xee0], R5 ;  /* 0x000ee00501007387 */ /* 0x0003e20000100800 */
[----:B0-----:R-:W-:-:S05]  /*df80*/  LEA R4, P4, R3, c[0x0][0x168], 0x1 ;  /* 0x00005a0003047a11 */ /* 0x001fca00078808ff */
[----:B------:R0:W-:Y:S04]  /*df90*/  STL [R1+0xd9c], R4 ;  /* 0x000d9c0401007387 */ /* 0x0001e80000100800 */
[----:B------:R-:W4:Y:S01]  /*dfa0*/  LDL.LU R18, [R1+0xb4] ;  /* 0x0000b40001127983 */ /* 0x000f220000300800 */
[----:B-1----:R-:W-:-:S05]  /*dfb0*/  LEA.HI.X.SX32 R5, R15, c[0x0][0x16c], 0x1, P5 ;  /* 0x00005b000f057a11 */ /* 0x002fca00028f0eff */
[----:B------:R1:W-:Y:S01]  /*dfc0*/  STL [R1+0xca0], R5 ;  /* 0x000ca00501007387 */ /* 0x0003e20000100800 */
[----:B0-----:R-:W-:-:S05]  /*dfd0*/  LEA R4, P5, R2, c[0x0][0x168], 0x1 ;  /* 0x00005a0002047a11 */ /* 0x001fca00078a08ff */
[----:B------:R-:W-:Y:S04]  /*dfe0*/  STL [R1+0xef4], R4 ;  /* 0x000ef40401007387 */ /* 0x000fe80000100800 */
[----:B------:R-:W4:Y:S01]  /*dff0*/  LDL.LU R17, [R1+0xb0] ;  /* 0x0000b00001117983 */ /* 0x000f220000300800 */
[----:B-1----:R-:W-:-:S05]  /*e000*/  LEA.HI.X.SX32 R5, R14, c[0x0][0x16c], 0x1, P6 ;  /* 0x00005b000e057a11 */ /* 0x002fca00030f0eff */
[----:B------:R0:W-:Y:S04]  /*e010*/  STL [R1+0xd90], R5 ;  /* 0x000d900501007387 */ /* 0x0001e80000100800 */
[----:B------:R-:W4:Y:S01]  /*e020*/  LDL.LU R15, [R1+0xac] ;  /* 0x0000ac00010f7983 */ /* 0x000f220000300800 */
[----:B0-----:R-:W-:Y:S02]  /*e030*/  LEA.HI.X.SX32 R5, R12, c[0x0][0x16c], 0x1, P0 ;  /* 0x00005b000c057a11 */ /* 0x001fe400000f0eff */
[----:B------:R-:W-:-:S05]  /*e040*/  LEA R4, P6, R23, c[0x0][0x168], 0x1 ;  /* 0x00005a0017047a11 */ /* 0x000fca00078c08ff */
[----:B------:R0:W-:Y:S04]  /*e050*/  STL [R1+0x1000], R4 ;  /* 0x0010000401007387 */ /* 0x0001e80000100800 */
[----:B------:R1:W-:Y:S04]  /*e060*/  STL [R1+0xee8], R5 ;  /* 0x000ee80501007387 */ /* 0x0003e80000100800 */
[----:B------:R-:W4:Y:S01]  /*e070*/  LDL.LU R14, [R1+0xa4] ;  /* 0x0000a400010e7983 */ /* 0x000f220000300800 */
[----:B0-----:R-:W-:Y:S02]  /*e080*/  LEA R4, P0, R16, c[0x0][0x168], 0x1 ;  /* 0x00005a0010047a11 */ /* 0x001fe400078008ff */
[----:B-1----:R-:W-:-:S03]  /*e090*/  LEA.HI.X.SX32 R5, R11, c[0x0][0x16c], 0x1, P1 ;  /* 0x00005b000b057a11 */ /* 0x002fc600008f0eff */
[----:B------:R0:W-:Y:S04]  /*e0a0*/  STL [R1+0xda4], R4 ;  /* 0x000da40401007387 */ /* 0x0001e80000100800 */
[----:B------:R1:W-:Y:S04]  /*e0b0*/  STL [R1+0xca4], R5 ;  /* 0x000ca40501007387 */ /* 0x0003e80000100800 */
[----:B------:R-:W4:Y:S01]  /*e0c0*/  LDL.LU R12, [R1+0xa0] ;  /* 0x0000a000010c7983 */ /* 0x000f220000300800 */
[----:B0-----:R-:W-:Y:S02]  /*e0d0*/  LEA R4, P1, R13, c[0x0][0x168], 0x1 ;  /* 0x00005a000d047a11 */ /* 0x001fe400078208ff */
[----:B-1----:R-:W-:-:S03]  /*e0e0*/  LEA.HI.X.SX32 R5, R9, c[0x0][0x16c], 0x1, P2 ;  /* 0x00005b0009057a11 */ /* 0x002fc600010f0eff */
[----:B------:R0:W-:Y:S04]  /*e0f0*/  STL [R1+0xefc], R4 ;  /* 0x000efc0401007387 */ /* 0x0001e80000100800 */
[----:B------:R-:W4:Y:S04]  /*e100*/  LDL.LU R9, [R1+0x88] ;  /* 0x0000880001097983 */ /* 0x000f280000300800 */
[----:B------:R1:W-:Y:S01]  /*e110*/  STL [R1+0xd98], R5 ;  /* 0x000d980501007387 */ /* 0x0003e20000100800 */
[----:B0-----:R-:W-:Y:S02]  /*e120*/  LEA R4, P2, R10, c[0x0][0x168], 0x1 ;  /* 0x00005a000a047a11 */ /* 0x001fe400078408ff */
[----:B-1----:R-:W-:-:S03]  /*e130*/  LEA.HI.X.SX32 R5, R0, c[0x0][0x16c], 0x1, P3 ;  /* 0x00005b0000057a11 */ /* 0x002fc600018f0eff */
[----:B------:R-:W-:Y:S04]  /*e140*/  STL [R1+0x1004], R4 ;  /* 0x0010040401007387 */ /* 0x000fe80000100800 */
[----:B------:R-:W4:Y:S04]  /*e150*/  LDL.LU R0, [R1+0x84] ;  /* 0x0000840001007983 */ /* 0x000f280000300800 */
[----:B------:R0:W-:Y:S02]  /*e160*/  STL [R1+0xef0], R5 ;  /* 0x000ef00501007387 */ /* 0x0001e40000100800 */
[----:B0-----:R-:W-:-:S02]  /*e170*/  LEA.HI.X.SX32 R5, R3, c[0x0][0x16c], 0x1, P4 ;  /* 0x00005b0003057a11 */ /* 0x001fc400020f0eff */
[----:B--2---:R-:W-:-:S05]  /*e180*/  LEA R4, P3, R7, c[0x0][0x168], 0x1 ;  /* 0x00005a0007047a11 */ /* 0x004fca00078608ff */
[----:B------:R-:W-:Y:S04]  /*e190*/  STL [R1+0xdac], R4 ;  /* 0x000dac0401007387 */ /* 0x000fe80000100800 */
[----:B------:R-:W2:Y:S04]  /*e1a0*/  LDL.LU R3, [R1+0x80] ;  /* 0x0000800001037983 */ /* 0x000ea80000300800 */
[----:B------:R0:W-:Y:S02]  /*e1b0*/  STL [R1+0xca8], R5 ;  /* 0x000ca80501007387 */ /* 0x0001e40000100800 */
[----:B0-----:R-:W-:-:S02]  /*e1c0*/  LEA.HI.X.SX32 R5, R2, c[0x0][0x16c], 0x1, P5 ;  /* 0x00005b0002057a11 */ /* 0x001fc400028f0eff */
[----:B------:R-:W2:Y:S01]  /*e1d0*/  LDL.LU R2, [R1+0x7c] ;  /* 0x00007c0001027983 */ /* 0x000ea20000300800 */
[----:B---3--:R-:W-:-:S05]  /*e1e0*/  LEA R4, P4, R6, c[0x0][0x168], 0x1 ;  /* 0x00005a0006047a11 */ /* 0x008fca00078808ff */
[----:B------:R-:W-:Y:S04]  /*e1f0*/  STL [R1+0xf04], R4 ;  /* 0x000f040401007387 */ /* 0x000fe80000100800 */
[----:B------:R0:W-:Y:S02]  /*e200*/  STL [R1+0xda0], R5 ;  /* 0x000da00501007387 */ /* 0x0001e40000100800 */
[----:B0-----:R-:W-:Y:S02]  /*e210*/  LEA.HI.X.SX32 R5, R23, c[0x0][0x16c], 0x1, P6 ;  /* 0x00005b0017057a11 */ /* 0x001fe400030f0eff */
[----:B------:R-:W3:Y:S01]  /*e220*/  LDL.LU R23, [R1+0x74] ;  /* 0x0000740001177983 */ /* 0x000ee20000300800 */
[----:B------:R-:W-:-:S05]  /*e230*/  LEA R4, P5, R8, c[0x0][0x168], 0x1 ;  /* 0x00005a0008047a11 */ /* 0x000fca00078a08ff */
[----:B------:R-:W-:Y:S04]  /*e240*/  STL [R1+0x1008], R4 ;  /* 0x0010080401007387 */ /* 0x000fe80000100800 */
[----:B------:R0:W-:Y:S04]  /*e250*/  STL [R1+0xef8], R5 ;  /* 0x000ef80501007387 */ /* 0x0001e80000100800 */
[----:B------:R-:W3:Y:S01]  /*e260*/  LDL.LU R11, [R1+0x68] ;  /* 0x00006800010b7983 */ /* 0x000ee20000300800 */
[----:B0-----:R-:W-:Y:S02]  /*e270*/  LEA.HI.X.SX32 R5, R16, c[0x0][0x16c], 0x1, P0 ;  /* 0x00005b0010057a11 */ /* 0x001fe400000f0eff */
[----:B----4-:R-:W-:-:S05]  /*e280*/  LEA R4, P6, R20, c[0x0][0x168], 0x1 ;  /* 0x00005a0014047a11 */ /* 0x010fca00078c08ff */
[----:B------:R-:W-:Y:S04]  /*e290*/  STL [R1+0xdb4], R4 ;  /* 0x000db40401007387 */ /* 0x000fe80000100800 */
[----:B------:R0:W-:Y:S04]  /*e2a0*/  STL [R1+0xcac], R5 ;  /* 0x000cac0501007387 */ /* 0x0001e80000100800 */
[----:B0-----:R-:W4:Y:S01]  /*e2b0*/  LDL.LU R5, [R1+0x64] ;  /* 0x0000640001057983 */ /* 0x001f220000300800 */
[----:B------:R-:W-:Y:S02]  /*e2c0*/  LEA.HI.X.SX32 R4, R13, c[0x0][0x16c], 0x1, P1 ;  /* 0x00005b000d047a11 */ /* 0x000fe400008f0eff */
[----:B------:R-:W-:-:S05]  /*e2d0*/  LEA R16, P0, R21, c[0x0][0x168], 0x1 ;  /* 0x00005a0015107a11 */ /* 0x000fca00078008ff */
[----:B------:R-:W-:Y:S04]  /*e2e0*/  STL [R1+0xf0c], R16 ;  /* 0x000f0c1001007387 */ /* 0x000fe80000100800 */
[----:B------:R0:W-:Y:S01]  /*e2f0*/  STL [R1+0xda8], R4 ;  /* 0x000da80401007387 */ /* 0x0001e20000100800 */
[----:B------:R-:W-:Y:S02]  /*e300*/  LEA.HI.X.SX32 R10, R10, c[0x0][0x16c], 0x1, P2 ;  /* 0x00005b000a0a7a11 */ /* 0x000fe400010f0eff */
[----:B------:R-:W-:-:S05]  /*e310*/  LEA R13, P1, R18, c[0x0][0x168], 0x1 ;  /* 0x00005a00120d7a11 */ /* 0x000fca00078208ff */
[----:B------:R-:W-:Y:S04]  /*e320*/  STL [R1+0x100c], R13 ;  /* 0x00100c0d01007387 */ /* 0x000fe80000100800 */
[----:B------:R-:W4:Y:S04]  /*e330*/  LDL.LU R19, [R1+0x60] ;  /* 0x0000600001137983 */ /* 0x000f280000300800 */
[----:B------:R1:W-:Y:S01]  /*e340*/  STL [R1+0xf00], R10 ;  /* 0x000f000a01007387 */ /* 0x0003e20000100800 */
[----:B0-----:R-:W-:Y:S02]  /*e350*/  LEA R4, P2, R17, c[0x0][0x168], 0x1 ;  /* 0x00005a0011047a11 */ /* 0x001fe400078408ff */
[----:B-1----:R-:W-:-:S03]  /*e360*/  LEA.HI.X.SX32 R10, R7, c[0x0][0x16c], 0x1, P3 ;  /* 0x00005b00070a7a11 */ /* 0x002fc600018f0eff */
[----:B------:R0:W-:Y:S04]  /*e370*/  STL [R1+0xdbc], R4 ;  /* 0x000dbc0401007387 */ /* 0x0001e80000100800 */
[----:B------:R-:W-:Y:S04]  /*e380*/  STL [R1+0xcb0], R10 ;  /* 0x000cb00a01007387 */ /* 0x000fe80000100800 */
[----:B------:R-:W4:Y:S01]  /*e390*/  LDL.LU R16, [R1+0x5c] ;  /* 0x00005c0001107983 */ /* 0x000f220000300800 */
[----:B------:R-:W-:Y:S02]  /*e3a0*/  LEA R7, P3, R15, c[0x0][0x168], 0x1 ;  /* 0x00005a000f077a11 */ /* 0x000fe400078608ff */
[----:B0-----:R-:W-:-:S03]  /*e3b0*/  LEA.HI.X.SX32 R4, R6, c[0x0][0x16c], 0x1, P4 ;  /* 0x00005b0006047a11 */ /* 0x001fc600020f0eff */
[----:B------:R0:W-:Y:S04]  /*e3c0*/  STL [R1+0xf14], R7 ;  /* 0x000f140701007387 */ /* 0x0001e80000100800 */
[----:B------:R-:W-:Y:S01]  /*e3d0*/  STL [R1+0xdb0], R4 ;  /* 0x000db00401007387 */ /* 0x000fe20000100800 */
[----:B0-----:R-:W-:-:S05]  /*e3e0*/  LEA R7, P4, R14, c[0x0][0x168], 0x1 ;  /* 0x00005a000e077a11 */ /* 0x001fca00078808ff */
[----:B------:R0:W-:Y:S04]  /*e3f0*/  STL [R1+0x1010], R7 ;  /* 0x0010100701007387 */ /* 0x0001e80000100800 */
[----:B------:R-:W4:Y:S01]  /*e400*/  LDL.LU R13, [R1+0x58] ;  /* 0x00005800010d7983 */ /* 0x000f220000300800 */
[----:B------:R-:W-:Y:S02]  /*e410*/  LEA.HI.X.SX32 R6, R8, c[0x0][0x16c], 0x1, P5 ;  /* 0x00005b0008067a11 */ /* 0x000fe400028f0eff */
[----:B0-----:R-:W-:Y:S02]  /*e420*/  LEA.HI.X.SX32 R7, R20, c[0x0][0x16c], 0x1, P6 ;  /* 0x00005b0014077a11 */ /* 0x001fe400030f0eff */
[----:B------:R-:W-:Y:S01]  /*e430*/  LEA R4, P5, R12, c[0x0][0x168], 0x1 ;  /* 0x00005a000c047a11 */ /* 0x000fe200078a08ff */
[----:B------:R-:W-:Y:S04]  /*e440*/  STL [R1+0xf08], R6 ;  /* 0x000f080601007387 */ /* 0x000fe80000100800 */
[----:B------:R0:W-:Y:S04]  /*e450*/  STL [R1+0xdc4], R4 ;  /* 0x000dc40401007387 */ /* 0x0001e80000100800 */
[----:B------:R1:W-:Y:S04]  /*e460*/  STL [R1+0xcb4], R7 ;  /* 0x000cb40701007387 */ /* 0x0003e80000100800 */
[----:B------:R-:W4:Y:S01]  /*e470*/  LDL.LU R10, [R1+0x54] ;  /* 0x00005400010a7983 */ /* 0x000f220000300800 */
[----:B0-----:R-:W-:-:S02]  /*e480*/  LEA.HI.X.SX32 R4, R21, c[0x0][0x16c], 0x1, P0 ;  /* 0x00005b0015047a11 */ /* 0x001fc400000f0eff */
[----:B------:R-:W-:-:S05]  /*e490*/  LEA R6, P6, R9, c[0x0][0x168], 0x1 ;  /* 0x00005a0009067a11 */ /* 0x000fca00078c08ff */
[----:B------:R0:W-:Y:S04]  /*e4a0*/  STL [R1+0xf1c], R6 ;  /* 0x000f1c0601007387 */ /* 0x0001e80000100800 */
[----:B------:R-:W-:Y:S01]  /*e4b0*/  STL [R1+0xdb8], R4 ;  /* 0x000db80401007387 */ /* 0x000fe20000100800 */
[----:B-1----:R-:W-:-:S05]  /*e4c0*/  LEA R7, P0, R0, c[0x0][0x168], 0x1 ;  /* 0x00005a0000077a11 */ /* 0x002fca00078008ff */
[----:B------:R1:W-:Y:S01]  /*e4d0*/  STL [R1+0x1014], R7 ;  /* 0x0010140701007387 */ /* 0x0003e20000100800 */
[----:B0-----:R-:W-:-:S03]  /*e4e0*/  LEA.HI.X.SX32 R6, R18, c[0x0][0x16c], 0x1, P1 ;  /* 0x00005b0012067a11 */ /* 0x001fc600008f0eff */
[----:B-1----:R-:W4:Y:S04]  /*e4f0*/  LDL.LU R7, [R1+0x50] ;  /* 0x0000500001077983 */ /* 0x002f280000300800 */
[----:B------:R0:W-:Y:S02]  /*e500*/  STL [R1+0xf10], R6 ;  /* 0x000f100601007387 */ /* 0x0001e40000100800 */
[----:B0-----:R-:W-:Y:S02]  /*e510*/  LEA.HI.X.SX32 R6, R17, c[0x0][0x16c], 0x1, P2 ;  /* 0x00005b0011067a11 */ /* 0x001fe400010f0eff */
[----:B--2---:R-:W-:-:S05]  /*e520*/  LEA R4, P1, R3, c[0x0][0x168], 0x1 ;  /* 0x00005a0003047a11 */ /* 0x004fca00078208ff */
[----:B------:R-:W-:Y:S04]  /*e530*/  STL [R1+0xdcc], R4 ;  /* 0x000dcc0401007387 */ /* 0x000fe80000100800 */
[----:B------:R0:W-:Y:S04]  /*e540*/  STL [R1+0xcb8], R6 ;  /* 0x000cb80601007387 */ /* 0x0001e80000100800 */
[----:B0-----:R-:W2:Y:S01]  /*e550*/  LDL.LU R6, [R1+0x4c] ;  /* 0x00004c0001067983 */ /* 0x001ea20000300800 */
[----:B------:R-:W-:Y:S02]  /*e560*/  LEA R8, P2, R2, c[0x0][0x168], 0x1 ;  /* 0x00005a0002087a11 */ /* 0x000fe400078408ff */
[----:B------:R-:W-:-:S03]  /*e570*/  LEA.HI.X.SX32 R4, R15, c[0x0][0x16c], 0x1, P3 ;  /* 0x00005b000f047a11 */ /* 0x000fc600018f0eff */
[----:B------:R3:W-:Y:S01]  /*e580*/  STL [R1+0xf24], R8 ;  /* 0x000f240801007387 */ /* 0x0007e20000100800 */
[----:B------:R-:W-:-:S03]  /*e590*/  LEA.HI.X.SX32 R14, R14, c[0x0][0x16c], 0x1, P4 ;  /* 0x00005b000e0e7a11 */ /* 0x000fc600020f0eff */
[----:B------:R-:W-:Y:S01]  /*e5a0*/  STL [R1+0xdc0], R4 ;  /* 0x000dc00401007387 */ /* 0x000fe20000100800 */
[----:B------:R-:W-:Y:S02]  /*e5b0*/  LEA.HI.X.SX32 R12, R12, c[0x0][0x16c], 0x1, P5 ;  /* 0x00005b000c0c7a11 */ /* 0x000fe400028f0eff */
[----:B---3--:R-:W-:-:S05]  /*e5c0*/  LEA R8, P3, R23, c[0x0][0x168], 0x1 ;  /* 0x00005a0017087a11 */ /* 0x008fca00078608ff */
[----:B------:R0:W-:Y:S04]  /*e5d0*/  STL [R1+0x1018], R8 ;  /* 0x0010180801007387 */ /* 0x0001e80000100800 */
[----:B0-----:R-:W3:Y:S01]  /*e5e0*/  LDL.LU R8, [R1+0x48] ;  /* 0x0000480001087983 */ /* 0x001ee20000300800 */
[----:B------:R-:W-:-:S03]  /*e5f0*/  LEA R4, P4, R11, c[0x0][0x168], 0x1 ;  /* 0x00005a000b047a11 */ /* 0x000fc600078808ff */
[----:B------:R-:W-:Y:S04]  /*e600*/  STL [R1+0xf18], R14 ;  /* 0x000f180e01007387 */ /* 0x000fe80000100800 */
[----:B------:R4:W-:Y:S04]  /*e610*/  STL [R1+0xdd4], R4 ;  /* 0x000dd40401007387 */ /* 0x0009e80000100800 */
[----:B------:R-:W3:Y:S04]  /*e620*/  LDL.LU R20, [R1+0x44] ;  /* 0x0000440001147983 */ /* 0x000ee80000300800 */
[----:B------:R-:W-:Y:S04]  /*e630*/  STL [R1+0xcbc], R12 ;  /* 0x000cbc0c01007387 */ /* 0x000fe80000100800 */
[----:B------:R-:W3:Y:S01]  /*e640*/  LDL.LU R21, [R1+0x40] ;  /* 0x0000400001157983 */ /* 0x000ee20000300800 */
[----:B------:R-:W-:-:S02]  /*e650*/  LEA.HI.X.SX32 R9, R9, c[0x0][0x16c], 0x1, P6 ;  /* 0x00005b0009097a11 */ /* 0x000fc400030f0eff */
[----:B----4-:R-:W-:-:S05]  /*e660*/  LEA R4, P5, R5, c[0x0][0x168], 0x1 ;  /* 0x00005a0005047a11 */ /* 0x010fca00078a08ff */
[----:B------:R0:W-:Y:S04]  /*e670*/  STL [R1+0xf2c], R4 ;  /* 0x000f2c0401007387 */ /* 0x0001e80000100800 */
[----:B------:R-:W4:Y:S04]  /*e680*/  LDL.LU R18, [R1+0x3c] ;  /* 0x00003c0001127983 */ /* 0x000f280000300800 */
[----:B------:R-:W-:Y:S04]  /*e690*/  STL [R1+0xdc8], R9 ;  /* 0x000dc80901007387 */ /* 0x000fe80000100800 */
[----:B------:R-:W4:Y:S01]  /*e6a0*/  LDL.LU R17, [R1+0x38] ;  /* 0x0000380001117983 */ /* 0x000f220000300800 */
[----:B------:R-:W-:-:S02]  /*e6b0*/  LEA.HI.X.SX32 R0, R0, c[0x0][0x16c], 0x1, P0 ;  /* 0x00005b0000007a11 */ /* 0x000fc400000f0eff */
[----:B0-----:R-:W-:-:S05]  /*e6c0*/  LEA R4, P6, R19, c[0x0][0x168], 0x1 ;  /* 0x00005a0013047a11 */ /* 0x001fca00078c08ff */
[----:B------:R0:W-:Y:S04]  /*e6d0*/  STL [R1+0x101c], R4 ;  /* 0x00101c0401007387 */ /* 0x0001e80000100800 */
[----:B------:R-:W4:Y:S04]  /*e6e0*/  LDL.LU R15, [R1+0x34] ;  /* 0x00003400010f7983 */ /* 0x000f280000300800 */
[----:B------:R1:W-:Y:S04]  /*e6f0*/  STL [R1+0xf20], R0 ;  /* 0x000f200001007387 */ /* 0x0003e80000100800 */
[----:B------:R-:W4:Y:S01]  /*e700*/  LDL.LU R14, [R1+0x2c] ;  /* 0x00002c00010e7983 */ /* 0x000f220000300800 */
[----:B0-----:R-:W-:-:S02]  /*e710*/  LEA R4, P0, R16, c[0x0][0x168], 0x1 ;  /* 0x00005a0010047a11 */ /* 0x001fc400078008ff */
[----:B-1----:R-:W-:-:S03]  /*e720*/  LEA.HI.X.SX32 R0, R3, c[0x0][0x16c], 0x1, P1 ;  /* 0x00005b0003007a11 */ /* 0x002fc600008f0eff */
[----:B------:R-:W-:Y:S04]  /*e730*/  STL [R1+0xddc], R4 ;  /* 0x000ddc0401007387 */ /* 0x000fe80000100800 */
[----:B------:R-:W4:Y:S04]  /*e740*/  LDL.LU R12, [R1+0x28] ;  /* 0x00002800010c7983 */ /* 0x000f280000300800 */
[----:B------:R0:W-:Y:S04]  /*e750*/  STL [R1+0xcc0], R0 ;  /* 0x000cc00001007387 */ /* 0x0001e80000100800 */
[----:B------:R-:W4:Y:S01]  /*e760*/  LDL.LU R3, [R1+0x24] ;  /* 0x0000240001037983 */ /* 0x000f220000300800 */
[----:B0-----:R-:W-:-:S02]  /*e770*/  LEA.HI.X.SX32 R0, R2, c[0x0][0x16c], 0x1, P2 ;  /* 0x00005b0002007a11 */ /* 0x001fc400010f0eff */
[----:B------:R-:W-:-:S05]  /*e780*/  LEA R4, P1, R13, c[0x0][0x168], 0x1 ;  /* 0x00005a000d047a11 */ /* 0x000fca00078208ff */
[----:B------:R-:W-:Y:S04]  /*e790*/  STL [R1+0xf34], R4 ;  /* 0x000f340401007387 */ /* 0x000fe80000100800 */
[----:B------:R-:W4:Y:S04]  /*e7a0*/  LDL.LU R2, [R1+0x20] ;  /* 0x0000200001027983 */ /* 0x000f280000300800 */
[----:B------:R0:W-:Y:S01]  /*e7b0*/  STL [R1+0xdd0], R0 ;  /* 0x000dd00001007387 */ /* 0x0001e20000100800 */
[----:B------:R-:W-:-:S03]  /*e7c0*/  LEA.HI.X.SX32 R9, R23, c[0x0][0x16c], 0x1, P3 ;  /* 0x00005b0017097a11 */ /* 0x000fc600018f0eff */
[----:B0-----:R-:W4:Y:S01]  /*e7d0*/  LDL.LU R0, [R1+0x18] ;  /* 0x0000180001007983 */ /* 0x001f220000300800 */
        /* <DEDUP_REMOVED lines=9> */
[----:B------:R0:W-:Y:S04]  /*e870*/  STL [R1+0xcc4], R24 ;  /* 0x000cc41801007387 */ /* 0x0001e80000100800 */
[----:B0-----:R-:W4:Y:S01]  /*e880*/  LDL.LU R24, [R1+0x8] ;  /* 0x0000080001187983 */ /* 0x001f220000300800 */
[----:B--2---:R-:W-:-:S05]  /*e890*/  LEA R4, P4, R6, c[0x0][0x168], 0x1 ;  /* 0x00005a0006047a11 */ /* 0x004fca00078808ff */
[----:B------:R0:W-:Y:S04]  /*e8a0*/  STL [R1+0xf3c], R4 ;  /* 0x000f3c0401007387 */ /* 0x0001e80000100800 */
[----:B0-----:R-:W2:Y:S01]  /*e8b0*/  LDL.LU R4, [R1+0x4] ;  /* 0x0000040001047983 */ /* 0x001ea20000300800 */
[----:B------:R-:W-:Y:S02]  /*e8c0*/  LEA.HI.X.SX32 R5, R5, c[0x0][0x16c], 0x1, P5 ;  /* 0x00005b0005057a11 */ /* 0x000fe400028f0eff */
[----:B------:R-:W-:-:S03]  /*e8d0*/  LEA.HI.X.SX32 R19, R19, c[0x0][0x16c], 0x1, P6 ;  /* 0x00005b0013137a11 */ /* 0x000fc600030f0eff */
[----:B------:R3:W-:Y:S01]  /*e8e0*/  STL [R1+0xdd8], R5 ;  /* 0x000dd80501007387 */ /* 0x0007e20000100800 */
[----:B------:R-:W-:Y:S02]  /*e8f0*/  LEA.HI.X.SX32 R16, R16, c[0x0][0x16c], 0x1, P0 ;  /* 0x00005b0010107a11 */ /* 0x000fe400000f0eff */
[----:B------:R-:W-:Y:S02]  /*e900*/  LEA.HI.X.SX32 R13, R13, c[0x0][0x16c], 0x1, P1 ;  /* 0x00005b000d0d7a11 */ /* 0x000fe400008f0eff */
[----:B---3--:R-:W-:-:S05]  /*e910*/  LEA R5, P5, R8, c[0x0][0x168], 0x1 ;  /* 0x00005a0008057a11 */ /* 0x008fca00078a08ff */
[----:B------:R0:W-:Y:S04]  /*e920*/  STL [R1+0x1024], R5 ;  /* 0x0010240501007387 */ /* 0x0001e80000100800 */
[----:B0-----:R-:W3:Y:S04]  /*e930*/  LDL.LU R5, [R1+0x10ec] ;  /* 0x0010ec0001057983 */ /* 0x001ee80000300800 */
[----:B------:R0:W-:Y:S02]  /*e940*/  STL [R1+0xf30], R19 ;  /* 0x000f301301007387 */ /* 0x0001e40000100800 */
[----:B0-----:R-:W-:-:S05]  /*e950*/  LEA R19, P6, R20, c[0x0][0x168], 0x1 ;  /* 0x00005a0014137a11 */ /* 0x001fca00078c08ff */
[----:B------:R0:W-:Y:S04]  /*e960*/  STL [R1+0xdec], R19 ;  /* 0x000dec1301007387 */ /* 0x0001e80000100800 */
[----:B0-----:R-:W2:Y:S04]  /*e970*/  LDL.LU R19, [R1+0x10e8] ;  /* 0x0010e80001137983 */ /* 0x001ea80000300800 */
[----:B------:R0:W-:Y:S02]  /*e980*/  STL [R1+0xcc8], R16 ;  /* 0x000cc81001007387 */ /* 0x0001e40000100800 */
[----:B0-----:R-:W-:-:S05]  /*e990*/  LEA R16, P0, R21, c[0x0][0x168], 0x1 ;  /* 0x00005a0015107a11 */ /* 0x001fca00078008ff */
[----:B------:R0:W-:Y:S01]  /*e9a0*/  STL [R1+0xf44], R16 ;  /* 0x000f441001007387 */ /* 0x0001e20000100800 */
[----:B------:R-:W-:-:S03]  /*e9b0*/  LEA.HI.X.SX32 R10, R10, c[0x0][0x16c], 0x1, P2 ;  /* 0x00005b000a0a7a11 */ /* 0x000fc600010f0eff */
[----:B0-----:R-:W2:Y:S04]  /*e9c0*/  LDL.LU R16, [R1+0x10e4] ;  /* 0x0010e40001107983 */ /* 0x001ea80000300800 */
[----:B------:R4:W-:Y:S02]  /*e9d0*/  STL [R1+0xde0], R13 ;  /* 0x000de00d01007387 */ /* 0x0009e40000100800 */
[----:B----4-:R-:W-:-:S05]  /*e9e0*/  LEA R13, P1, R18, c[0x0][0x168], 0x1 ;  /* 0x00005a00120d7a11 */ /* 0x010fca00078208ff */
[----:B------:R0:W-:Y:S01]  /*e9f0*/  STL [R1+0x1028], R13 ;  /* 0x0010280d01007387 */ /* 0x0001e20000100800 */
[----:B------:R-:W-:-:S03]  /*ea00*/  LEA.HI.X.SX32 R7, R7, c[0x0][0x16c], 0x1, P3 ;  /* 0x00005b0007077a11 */ /* 0x000fc600018f0eff */
[----:B0-----:R-:W4:Y:S04]  /*ea10*/  LDL.LU R13, [R1+0x10e0] ;  /* 0x0010e000010d7983 */ /* 0x001f280000300800 */
[----:B------:R0:W-:Y:S02]  /*ea20*/  STL [R1+0xf38], R10 ;  /* 0x000f380a01007387 */ /* 0x0001e40000100800 */
[----:B0-----:R-:W-:-:S05]  /*ea30*/  LEA R10, P2, R17, c[0x0][0x168], 0x1 ;  /* 0x00005a00110a7a11 */ /* 0x001fca00078408ff */
[----:B------:R0:W-:Y:S01]  /*ea40*/  STL [R1+0xdf4], R10 ;  /* 0x000df40a01007387 */ /* 0x0001e20000100800 */
[----:B------:R-:W-:-:S03]  /*ea50*/  LEA.HI.X.SX32 R6, R6, c[0x0][0x16c], 0x1, P4 ;  /* 0x00005b0006067a11 */ /* 0x000fc600020f0eff */
[----:B0-----:R-:W2:Y:S04]  /*ea60*/  LDL.LU R10, [R1+0x10dc] ;  /* 0x0010dc00010a7983 */ /* 0x001ea80000300800 */
[----:B------:R0:W-:Y:S02]  /*ea70*/  STL [R1+0xccc], R7 ;  /* 0x000ccc0701007387 */ /* 0x0001e40000100800 */
[----:B0-----:R-:W-:-:S05]  /*ea80*/  LEA R7, P3, R15, c[0x0][0x168], 0x1 ;  /* 0x00005a000f077a11 */ /* 0x001fca00078608ff */
[----:B------:R0:W-:Y:S01]  /*ea90*/  STL [R1+0xf4c], R7 ;  /* 0x000f4c0701007387 */ /* 0x0001e20000100800 */
[----:B------:R-:W-:-:S03]  /*eaa0*/  LEA.HI.X.SX32 R8, R8, c[0x0][0x16c], 0x1, P5 ;  /* 0x00005b0008087a11 */ /* 0x000fc600028f0eff */
[----:B0-----:R-:W3:Y:S04]  /*eab0*/  LDL.LU R7, [R1+0x10d8] ;  /* 0x0010d80001077983 */ /* 0x001ee80000300800 */
        /* <DEDUP_REMOVED lines=42> */
[----:B------:R0:W-:Y:S04]  /*ed60*/  STL [R1+0xf64], R12 ;  /* 0x000f640c01007387 */ /* 0x0001e80000100800 */
[----:B0-----:R-:W3:Y:S04]  /*ed70*/  LDL.LU R12, [R1+0x10b4] ;  /* 0x0010b400010c7983 */ /* 0x001ee80000300800 */
[----:B------:R2:W-:Y:S02]  /*ed80*/  STL [R1+0xe00], R3 ;  /* 0x000e000301007387 */ /* 0x0005e40000100800 */
[----:B--2---:R-:W-:-:S05]  /*ed90*/  LEA R3, P6, R4, c[0x0][0x168], 0x1 ;  /* 0x00005a0004037a11 */ /* 0x004fca00078c08ff */
[----:B------:R0:W-:Y:S04]  /*eda0*/  STL [R1+0x1038], R3 ;  /* 0x0010380301007387 */ /* 0x0001e80000100800 */
[----:B0-----:R-:W2:Y:S01]  /*edb0*/  LDL.LU R3, [R1+0x10b0] ;  /* 0x0010b00001037983 */ /* 0x001ea20000300800 */
[----:B------:R-:W-:-:S05]  /*edc0*/  LEA.HI.X.SX32 R2, R2, c[0x0][0x16c], 0x1, P0 ;  /* 0x00005b0002027a11 */ /* 0x000fca00000f0eff */
        /* <DEDUP_REMOVED lines=25> */
[----:B------:R2:W-:Y:S01]  /*ef60*/  STL [R1+0xe10], R24 ;  /* 0x000e101801007387 */ /* 0x0005e20000100800 */
[----:B------:R-:W-:Y:S01]  /*ef70*/  IMAD R27, R27, c[0x0][0x190], RZ ;  /* 0x000064001b1b7a24 */ /* 0x000fe200078e02ff */
[----:B--2---:R-:W-:-:S05]  /*ef80*/  LEA R24, P5, R11, c[0x0][0x168], 0x1 ;  /* 0x00005a000b187a11 */ /* 0x004fca00078a08ff */
[----:B------:R0:W-:Y:S02]  /*ef90*/  STL [R1+0x1040], R24 ;  /* 0x0010401801007387 */ /* 0x0001e40000100800 */
[----:B0-----:R-:W-:-:S05]  /*efa0*/  LEA.HI.X.SX32 R24, R4, c[0x0][0x16c], 0x1, P6 ;  /* 0x00005b0004187a11 */ /* 0x001fca00030f0eff */
        /* <DEDUP_REMOVED lines=8> */
[----:B------:R0:W5:Y:S04]  /*f030*/  LDL.LU R2, [R1+0x1094] ;  /* 0x0010940001027983 */ /* 0x0001680000300800 */
[----:B------:R1:W-:Y:S04]  /*f040*/  STL [R1+0xf7c], R4 ;  /* 0x000f7c0401007387 */ /* 0x0003e80000100800 */
[----:B------:R3:W-:Y:S01]  /*f050*/  STL [R1+0xe18], R24 ;  /* 0x000e181801007387 */ /* 0x0007e20000100800 */
[----:B-1----:R-:W-:-:S02]  /*f060*/  LEA R4, P1, R15, c[0x0][0x168], 0x1 ;  /* 0x00005a000f047a11 */ /* 0x002fc400078208ff */
[----:B---3--:R-:W-:Y:S02]  /*f070*/  LEA.HI.X.SX32 R24, R0, c[0x0][0x16c], 0x1, P2 ;  /* 0x00005b0000187a11 */ /* 0x008fe400010f0eff */
[----:B------:R0:W5:Y:S04]  /*f080*/  LDL.LU R0, [R1+0x1090] ;  /* 0x0010900001007983 */ /* 0x0001680000300800 */
[----:B------:R1:W-:Y:S04]  /*f090*/  STL [R1+0x1044], R4 ;  /* 0x0010440401007387 */ /* 0x0003e80000100800 */
[----:B------:R3:W-:Y:S01]  /*f0a0*/  STL [R1+0xf70], R24 ;  /* 0x000f701801007387 */ /* 0x0007e20000100800 */
[----:B-1----:R-:W-:-:S02]  /*f0b0*/  LEA R4, P2, R17, c[0x0][0x168], 0x1 ;  /* 0x00005a0011047a11 */ /* 0x002fc400078408ff */
[----:B---3--:R-:W-:-:S03]  /*f0c0*/  LEA.HI.X.SX32 R24, R23, c[0x0][0x16c], 0x1, P3 ;  /* 0x00005b0017187a11 */ /* 0x008fc600018f0eff */
[----:B------:R1:W-:Y:S01]  /*f0d0*/  STL [R1+0xe2c], R4 ;  /* 0x000e2c0401007387 */ /* 0x0003e20000100800 */
[----:B------:R-:W-:-:S03]  /*f0e0*/  LEA R23, P3, R18, c[0x0][0x168], 0x1 ;  /* 0x00005a0012177a11 */ /* 0x000fc600078608ff */
[----:B------:R-:W-:Y:S01]  /*f0f0*/  STL [R1+0xce8], R24 ;  /* 0x000ce81801007387 */ /* 0x000fe20000100800 */
[----:B------:R-:W-:Y:S02]  /*f100*/  LEA.HI.X.SX32 R11, R11, c[0x0][0x16c], 0x1, P5 ;  /* 0x00005b000b0b7a11 */ /* 0x000fe400028f0eff */
[----:B-1----:R-:W-:Y:S01]  /*f110*/  LEA.HI.X.SX32 R4, R9, c[0x0][0x16c], 0x1, P4 ;  /* 0x00005b0009047a11 */ /* 0x002fe200020f0eff */
[----:B------:R-:W-:Y:S01]  /*f120*/  STL [R1+0xf84], R23 ;  /* 0x000f841701007387 */ /* 0x000fe20000100800 */
[----:B------:R-:W-:-:S03]  /*f130*/  LEA R9, P4, R21, c[0x0][0x168], 0x1 ;  /* 0x00005a0015097a11 */ /* 0x000fc600078808ff */
[----:B------:R1:W-:Y:S04]  /*f140*/  STL [R1+0xe20], R4 ;  /* 0x000e200401007387 */ /* 0x0003e80000100800 */
[----:B------:R3:W-:Y:S01]  /*f150*/  STL [R1+0x1048], R9 ;  /* 0x0010480901007387 */ /* 0x0007e20000100800 */
[----:B-1----:R-:W-:-:S03]  /*f160*/  LEA R4, P5, R20, c[0x0][0x168], 0x1 ;  /* 0x00005a0014047a11 */ /* 0x002fc600078a08ff */
[----:B------:R1:W-:Y:S01]  /*f170*/  STL [R1+0xf78], R11 ;  /* 0x000f780b01007387 */ /* 0x0003e20000100800 */
[----:B---3--:R-:W-:-:S03]  /*f180*/  LEA.HI.X.SX32 R9, R12, c[0x0][0x16c], 0x1, P6 ;  /* 0x00005b000c097a11 */ /* 0x008fc600030f0eff */
[----:B------:R3:W-:Y:S01]  /*f190*/  STL [R1+0xe34], R4 ;  /* 0x000e340401007387 */ /* 0x0007e20000100800 */
[----:B-1----:R-:W-:-:S03]  /*f1a0*/  LEA R11, P6, R8, c[0x0][0x168], 0x1 ;  /* 0x00005a00080b7a11 */ /* 0x002fc600078c08ff */
[----:B------:R1:W-:Y:S01]  /*f1b0*/  STL [R1+0xcec], R9 ;  /* 0x000cec0901007387 */ /* 0x0003e20000100800 */
[----:B---3--:R-:W-:-:S03]  /*f1c0*/  LEA.HI.X.SX32 R4, R14, c[0x0][0x16c], 0x1, P0 ;  /* 0x00005b000e047a11 */ /* 0x008fc600000f0eff */
[----:B------:R3:W-:Y:S04]  /*f1d0*/  STL [R1+0xf8c], R11 ;  /* 0x000f8c0b01007387 */ /* 0x0007e80000100800 */
[----:B------:R0:W-:Y:S01]  /*f1e0*/  STL [R1+0xe28], R4 ;  /* 0x000e280401007387 */ /* 0x0001e20000100800 */
[----:B-1----:R-:W-:Y:S02]  /*f1f0*/  LEA R9, P0, R6, c[0x0][0x168], 0x1 ;  /* 0x00005a0006097a11 */ /* 0x002fe400078008ff */
[----:B---3--:R-:W-:-:S03]  /*f200*/  LEA.HI.X.SX32 R11, R15, c[0x0][0x16c], 0x1, P1 ;  /* 0x00005b000f0b7a11 */ /* 0x008fc600008f0eff */
[----:B------:R1:W-:Y:S01]  /*f210*/  STL [R1+0x104c], R9 ;  /* 0x00104c0901007387 */ /* 0x0003e20000100800 */
[----:B0-----:R-:W-:-:S03]  /*f220*/  LEA R4, P1, R7, c[0x0][0x168], 0x1 ;  /* 0x00005a0007047a11 */ /* 0x001fc600078208ff */
[----:B------:R0:W-:Y:S04]  /*f230*/  STL [R1+0xf80], R11 ;  /* 0x000f800b01007387 */ /* 0x0001e80000100800 */
[----:B------:R3:W-:Y:S01]  /*f240*/  STL [R1+0xe3c], R4 ;  /* 0x000e3c0401007387 */ /* 0x0007e20000100800 */
[----:B-1----:R-:W-:Y:S02]  /*f250*/  LEA.HI.X.SX32 R9, R17, c[0x0][0x16c], 0x1, P2 ;  /* 0x00005b0011097a11 */ /* 0x002fe400010f0eff */
[----:B0-----:R-:W-:-:S03]  /*f260*/  LEA R11, P2, R10, c[0x0][0x168], 0x1 ;  /* 0x00005a000a0b7a11 */ /* 0x001fc600078408ff */
[----:B------:R4:W-:Y:S01]  /*f270*/  STL [R1+0xcf0], R9 ;  /* 0x000cf00901007387 */ /* 0x0009e20000100800 */
[----:B---3--:R-:W-:-:S03]  /*f280*/  LEA.HI.X.SX32 R4, R18, c[0x0][0x16c], 0x1, P3 ;  /* 0x00005b0012047a11 */ /* 0x008fc600018f0eff */
[----:B------:R0:W-:Y:S04]  /*f290*/  STL [R1+0xf94], R11 ;  /* 0x000f940b01007387 */ /* 0x0001e80000100800 */
[----:B------:R1:W-:Y:S01]  /*f2a0*/  STL [R1+0xe30], R4 ;  /* 0x000e300401007387 */ /* 0x0003e20000100800 */
[----:B----4-:R-:W-:Y:S02]  /*f2b0*/  LEA R9, P3, R13, c[0x0][0x168], 0x1 ;  /* 0x00005a000d097a11 */ /* 0x010fe400078608ff */
[----:B0-----:R-:W-:-:S03]  /*f2c0*/  LEA.HI.X.SX32 R11, R21, c[0x0][0x16c], 0x1, P4 ;  /* 0x00005b00150b7a11 */ /* 0x001fc600020f0eff */
[----:B------:R0:W-:Y:S01]  /*f2d0*/  STL [R1+0x1050], R9 ;  /* 0x0010500901007387 */ /* 0x0001e20000100800 */
[----:B-1----:R-:W-:-:S03]  /*f2e0*/  LEA R4, P4, R16, c[0x0][0x168], 0x1 ;  /* 0x00005a0010047a11 */ /* 0x002fc600078808ff */
[----:B------:R1:W-:Y:S04]  /*f2f0*/  STL [R1+0xf88], R11 ;  /* 0x000f880b01007387 */ /* 0x0003e80000100800 */
[----:B------:R3:W-:Y:S01]  /*f300*/  STL [R1+0xe44], R4 ;  /* 0x000e440401007387 */ /* 0x0007e20000100800 */
[----:B0-----:R-:W-:Y:S02]  /*f310*/  LEA.HI.X.SX32 R9, R20, c[0x0][0x16c], 0x1, P5 ;  /* 0x00005b0014097a11 */ /* 0x001fe400028f0eff */
[----:B-1----:R-:W-:-:S03]  /*f320*/  LEA R11, P5, R19, c[0x0][0x168], 0x1 ;  /* 0x00005a00130b7a11 */ /* 0x002fc600078a08ff */
[----:B------:R0:W-:Y:S01]  /*f330*/  STL [R1+0xcf4], R9 ;  /* 0x000cf40901007387 */ /* 0x0001e20000100800 */
[----:B---3--:R-:W-:-:S03]  /*f340*/  LEA.HI.X.SX32 R4, R8, c[0x0][0x16c], 0x1, P6 ;  /* 0x00005b0008047a11 */ /* 0x008fc600030f0eff */
[----:B------:R-:W-:Y:S01]  /*f350*/  STL [R1+0xf9c], R11 ;  /* 0x000f9c0b01007387 */ /* 0x000fe20000100800 */
[----:B------:R-:W-:Y:S01]  /*f360*/  LEA.HI.X.SX32 R8, R6, c[0x0][0x16c], 0x1, P0 ;  /* 0x00005b0006087a11 */ /* 0x000fe200000f0eff */
[----:B------:R-:W-:Y:S02]  /*f370*/  IMAD R26, R26, c[0x0][0x190], RZ ;  /* 0x000064001a1a7a24 */ /* 0x000fe400078e02ff */
[----:B------:R1:W-:Y:S01]  /*f380*/  STL [R1+0xe38], R4 ;  /* 0x000e380401007387 */ /* 0x0003e20000100800 */
[----:B0-----:R-:W-:Y:S01]  /*f390*/  LEA R9, P6, R5, c[0x0][0x168], 0x1 ;  /* 0x00005a0005097a11 */ /* 0x001fe200078c08ff */
[----:B------:R-:W-:Y:S01]  /*f3a0*/  IMAD R25, R25, c[0x0][0x190], RZ ;  /* 0x0000640019197a24 */ /* 0x000fe200078e02ff */
[----:B------:R-:W-:-:S03]  /*f3b0*/  LEA.HI.X.SX32 R6, R7, c[0x0][0x16c], 0x1, P1 ;  /* 0x00005b0007067a11 */ /* 0x000fc600008f0eff */
[----:B------:R-:W-:Y:S01]  /*f3c0*/  STL [R1+0x1054], R9 ;  /* 0x0010540901007387 */ /* 0x000fe20000100800 */
[----:B-1----:R-:W-:-:S03]  /*f3d0*/  LEA R4, P0, R27, c[0x0][0x168], 0x1 ;  /* 0x00005a001b047a11 */ /* 0x002fc600078008ff */
[----:B------:R-:W-:Y:S01]  /*f3e0*/  STL [R1+0xf90], R8 ;  /* 0x000f900801007387 */ /* 0x000fe20000100800 */
[----:B------:R-:W-:Y:S01]  /*f3f0*/  LEA R7, P1, R26, c[0x0][0x168], 0x1 ;  /* 0x00005a001a077a11 */ /* 0x000fe200078208ff */
[----:B------:R-:W-:Y:S02]  /*f400*/  IMAD R22, R22, c[0x0][0x190], RZ ;  /* 0x0000640016167a24 */ /* 0x000fe400078e02ff */
[----:B------:R0:W-:Y:S04]  /*f410*/  STL [R1+0xe4c], R4 ;  /* 0x000e4c0401007387 */ /* 0x0001e80000100800 */
[----:B------:R1:W-:Y:S01]  /*f420*/  STL [R1+0xcf8], R6 ;  /* 0x000cf80601007387 */ /* 0x0003e20000100800 */
[----:B0-----:R-:W-:-:S03]  /*f430*/  LEA.HI.X.SX32 R4, R10, c[0x0][0x16c], 0x1, P2 ;  /* 0x00005b000a047a11 */ /* 0x001fc600010f0eff */
[----:B------:R0:W-:Y:S01]  /*f440*/  STL [R1+0xfa4], R7 ;  /* 0x000fa40701007387 */ /* 0x0001e20000100800 */
[----:B-1----:R-:W-:-:S03]  /*f450*/  LEA R6, P2, R25, c[0x0][0x168], 0x1 ;  /* 0x00005a0019067a11 */ /* 0x002fc600078408ff */
[----:B------:R1:W-:Y:S04]  /*f460*/  STL [R1+0xe40], R4 ;  /* 0x000e400401007387 */ /* 0x0003e80000100800 */
[----:B------:R3:W-:Y:S01]  /*f470*/  STL [R1+0xfa8], R6 ;  /* 0x000fa80601007387 */ /* 0x0007e20000100800 */
[----:B0-----:R-:W-:Y:S02]  /*f480*/  LEA.HI.X.SX32 R7, R13, c[0x0][0x16c], 0x1, P3 ;  /* 0x00005b000d077a11 */ /* 0x001fe400018f0eff */
[----:B-1----:R-:W-:-:S03]  /*f490*/  LEA R4, P3, R22, c[0x0][0x168], 0x1 ;  /* 0x00005a0016047a11 */ /* 0x002fc600078608ff */
[----:B------:R-:W-:Y:S01]  /*f4a0*/  STL [R1+0xf98], R7 ;  /* 0x000f980701007387 */ /* 0x000fe20000100800 */
[----:B---3--:R-:W-:-:S03]  /*f4b0*/  LEA.HI.X.SX32 R6, R16, c[0x0][0x16c], 0x1, P4 ;  /* 0x00005b0010067a11 */ /* 0x008fc600020f0eff */
[----:B------:R0:W-:Y:S04]  /*f4c0*/  STL [R1+0xfac], R4 ;  /* 0x000fac0401007387 */ /* 0x0001e80000100800 */
[----:B------:R1:W-:Y:S01]  /*f4d0*/  STL [R1+0xcfc], R6 ;  /* 0x000cfc0601007387 */ /* 0x0003e20000100800 */
[----:B0-----:R-:W-:Y:S02]  /*f4e0*/  LEA.HI.X.SX32 R4, R19, c[0x0][0x16c], 0x1, P5 ;  /* 0x00005b0013047a11 */ /* 0x001fe400028f0eff */
[----:B-1----:R-:W-:Y:S02]  /*f4f0*/  LEA.HI.X.SX32 R6, R5, c[0x0][0x16c], 0x1, P6 ;  /* 0x00005b0005067a11 */ /* 0x002fe400030f0eff */
[----:B------:R-:W-:Y:S02]  /*f500*/  LEA.HI.X.SX32 R5, R27, c[0x0][0x16c], 0x1, P0 ;  /* 0x00005b001b057a11 */ /* 0x000fe400000f0eff */
[----:B--2---:R-:W-:-:S05]  /*f510*/  LEA R7, P4, R3, c[0x0][0x168], 0x1 ;  /* 0x00005a0003077a11 */ /* 0x004fca00078808ff */
[----:B------:R-:W-:Y:S04]  /*f520*/  STL [R1+0x1058], R7 ;  /* 0x0010580701007387 */ /* 0x000fe80000100800 */
[----:B------:R0:W-:Y:S04]  /*f530*/  STL [R1+0xe48], R4 ;  /* 0x000e480401007387 */ /* 0x0001e80000100800 */
[----:B------:R1:W-:Y:S01]  /*f540*/  STL [R1+0xfa0], R6 ;  /* 0x000fa00601007387 */ /* 0x0003e20000100800 */
[----:B0-----:R-:W-:-:S03]  /*f550*/  LEA.HI.X.SX32 R4, R26, c[0x0][0x16c], 0x1, P1 ;  /* 0x00005b001a047a11 */ /* 0x001fc600008f0eff */
[----:B------:R-:W-:Y:S01]  /*f560*/  STL [R1+0xd00], R5 ;  /* 0x000d000501007387 */ /* 0x000fe20000100800 */
[----:B-1----:R-:W-:-:S03]  /*f570*/  LEA.HI.X.SX32 R6, R25, c[0x0][0x16c], 0x1, P2 ;  /* 0x00005b0019067a11 */ /* 0x002fc600010f0eff */
[----:B------:R0:W-:Y:S04]  /*f580*/  STL [R1+0xe50], R4 ;  /* 0x000e500401007387 */ /* 0x0001e80000100800 */
[----:B------:R-:W-:Y:S01]  /*f590*/  STL [R1+0xe54], R6 ;  /* 0x000e540601007387 */ /* 0x000fe20000100800 */
[----:B0-----:R-:W-:-:S03]  /*f5a0*/  LEA.HI.X.SX32 R4, R3, c[0x0][0x16c], 0x1, P4 ;  /* 0x00005b0003047a11 */ /* 0x001fc600020f0eff */
[----:B------:R-:W2:Y:S01]  /*f5b0*/  LDL.LU R3, [R1+0x108c] ;  /* 0x00108c0001037983 */ /* 0x000ea20000300800 */
[----:B------:R-:W-:-:S05]  /*f5c0*/  LEA.HI.X.SX32 R5, R22, c[0x0][0x16c], 0x1, P3 ;  /* 0x00005b0016057a11 */ /* 0x000fca00018f0eff */
[----:B------:R-:W-:Y:S04]  /*f5d0*/  STL [R1+0xe58], R5 ;  /* 0x000e580501007387 */ /* 0x000fe80000100800 */
[----:B------:R-:W-:Y:S04]  /*f5e0*/  STL [R1+0x1dc], RZ ;  /* 0x0001dcff01007387 */ /* 0x000fe80000100800 */
[----:B------:R0:W-:Y:S04]  /*f5f0*/  STL [R1+0xfb0], R4 ;  /* 0x000fb00401007387 */ /* 0x0001e80000100800 */
[----:B------:R1:W-:Y:S04]  /*f600*/  STL [R1+0x220], RZ ;  /* 0x000220ff01007387 */ /* 0x0003e80000100800 */
[----:B------:R1:W-:Y:S04]  /*f610*/  STL [R1+0x224], RZ ;  /* 0x000224ff01007387 */ /* 0x0003e80000100800 */
[----:B0-----:R-:W0:Y:S04]  /*f620*/  S2R R4, SR_TID.X ;  /* 0x0000000000047919 */ /* 0x001e280000002100 */
        /* <DEDUP_REMOVED lines=11> */
[----:B------:R-:W3:Y:S04]  /*f6e0*/  S2R R23, SR_TID.X ;  /* 0x0000000000177919 */ /* 0x000ee80000002100 */
        /* <DEDUP_REMOVED lines=9> */
[----:B0-----:R-:W-:-:S03]  /*f780*/  LOP3.LUT R4, R4, 0x7f, RZ, 0xc0, !PT ;  /* 0x0000007f04047812 */ /* 0x001fc600078ec0ff */
[----:B------:R1:W-:Y:S04]  /*f790*/  STL [R1+0x8b8], RZ ;  /* 0x0008b8ff01007387 */ /* 0x0003e80000100800 */
[----:B------:R1:W-:Y:S04]  /*f7a0*/  STL [R1+0x8bc], RZ ;  /* 0x0008bcff01007387 */ /* 0x0003e80000100800 */
[----:B------:R1:W-:Y:S04]  /*f7b0*/  STL [R1+0x8a0], RZ ;  /* 0x0008a0ff01007387 */ /* 0x0003e80000100800 */
[----:B------:R1:W-:Y:S04]  /*f7c0*/  STL [R1+0x8a4], RZ ;  /* 0x0008a4ff01007387 */ /* 0x0003e80000100800 */
[----:B------:R1:W-:Y:S01]  /*f7d0*/  STL [R1+0x8a8], RZ ;  /* 0x0008a8ff01007387 */ /* 0x0003e20000100800 */
[----:B------:R-:W-:-:S03]  /*f7e0*/  IMAD.SHL.U32 R24, R4, 0x2, RZ ;  /* 0x0000000204187824 */ /* 0x000fc600078e00ff */
[----:B------:R1:W-:Y:S04]  /*f7f0*/  STL [R1+0x8ac], RZ ;  /* 0x0008acff01007387 */ /* 0x0003e80000100800 */
[----:B------:R1:W-:Y:S04]  /*f800*/  STL [R1+0x890], RZ ;  /* 0x000890ff01007387 */ /* 0x0003e80000100800 */
[----:B------:R1:W-:Y:S04]  /*f810*/  STL [R1+0x894], RZ ;  /* 0x000894ff01007387 */ /* 0x0003e80000100800 */
[----:B------:R1:W-:Y:S04]  /*f820*/  STL [R1+0x898], RZ ;  /* 0x000898ff01007387 */ /* 0x0003e80000100800 */
[----:B------:R1:W-:Y:S01]  /*f830*/  STL [R1+0x89c], RZ ;  /* 0x00089cff01007387 */ /* 0x0003e20000100800 */
[----:B------:R-:W-:-:S03]  /*f840*/  LOP3.LUT R4, R24, 0x10, RZ, 0x3c, !PT ;  /* 0x0000001018047812 */ /* 0x000fc600078e3cff */
[----:B------:R1:W-:Y:S01]  /*f850*/  STL [R1+0x130], RZ ;  /* 0x000130ff01007387 */ /* 0x0003e20000100800 */
[----:B---3--:R-:W-:-:S03]  /*f860*/  LOP3.LUT R4, R23, 0x7, RZ, 0xc0, !PT ;  /* 0x0000000717047812 */ /* 0x008fc600078ec0ff */
[----:B------:R1:W-:Y:S04]  /*f870*/  STL [R1+0x134], RZ ;  /* 0x000134ff01007387 */ /* 0x0003e80000100800 */
[----:B------:R1:W-:Y:S04]  /*f880*/  STL [R1+0x138], RZ ;  /* 0x000138ff01007387 */ /* 0x0003e80000100800 */
[----:B------:R1:W-:Y:S01]  /*f890*/  STL [R1+0x13c], RZ ;  /* 0x00013cff01007387 */ /* 0x0003e20000100800 */
[----:B------:R-:W-:Y:S02]  /*f8a0*/  IMAD R4, R4, 0x110, RZ ;  /* 0x0000011004047824 */ /* 0x000fe400078e02ff */
[----:B------:R-:W-:-:S02]  /*f8b0*/  IMAD.SHL.U32 R9, R23, 0x2, RZ ;  /* 0x0000000217097824 */ /* 0x000fc400078e00ff */
[----:B------:R-:W-:-:S03]  /*f8c0*/  IMAD.SHL.U32 R23, R23, 0x80, RZ ;  /* 0x0000008017177824 */ /* 0x000fc600078e00ff */
[----:B------:R-:W-:Y:S02]  /*f8d0*/  LOP3.LUT R4, R4, 0x10, R9, 0x78, !PT ;  /* 0x0000001004047812 */ /* 0x000fe400078e7809 */
[----:B------:R-:W-:Y:S02]  /*f8e0*/  LOP3.LUT R6, R24, 0x20, RZ, 0x3c, !PT ;  /* 0x0000002018067812 */ /* 0x000fe400078e3cff */
[----:B------:R-:W-:Y:S02]  /*f8f0*/  LOP3.LUT R4, R4, 0x800, R23, 0xf8, !PT ;  /* 0x0000080004047812 */ /* 0x000fe400078ef817 */
[C---:B------:R-:W-:Y:S02]  /*f900*/  LOP3.LUT R5, R24.reuse, 0x30, RZ, 0x3c, !PT ;  /* 0x0000003018057812 */ /* 0x040fe400078e3cff */
[C---:B------:R-:W-:Y:S02]  /*f910*/  LOP3.LUT R6, R24.reuse, 0x40, RZ, 0x3c, !PT ;  /* 0x0000004018067812 */ /* 0x040fe400078e3cff */
[----:B------:R-:W-:-:S02]  /*f920*/  LOP3.LUT R5, R24, 0x50, RZ, 0x3c, !PT ;  /* 0x0000005018057812 */ /* 0x000fc400078e3cff */
[C---:B------:R-:W-:Y:S02]  /*f930*/  LOP3.LUT R6, R24.reuse, 0x60, RZ, 0x3c, !PT ;  /* 0x0000006018067812 */ /* 0x040fe400078e3cff */
[----:B------:R-:W-:Y:S02]  /*f940*/  LOP3.LUT R5, R24, 0x70, RZ, 0x3c, !PT ;  /* 0x0000007018057812 */ /* 0x000fe400078e3cff */
[C---:B------:R-:W-:Y:S02]  /*f950*/  LOP3.LUT R6, R4.reuse, 0x20, RZ, 0x3c, !PT ;  /* 0x0000002004067812 */ /* 0x040fe400078e3cff */
[C---:B------:R-:W-:Y:S02]  /*f960*/  LOP3.LUT R5, R4.reuse, 0x40, RZ, 0x3c, !PT ;  /* 0x0000004004057812 */ /* 0x040fe400078e3cff */
[----:B------:R-:W-:Y:S02]  /*f970*/  LOP3.LUT R4, R4, 0x60, RZ, 0x3c, !PT ;  /* 0x0000006004047812 */ /* 0x000fe400078e3cff */
[----:B-12---:R-:W-:-:S02]  /*f980*/  LOP3.LUT R7, R3, 0x20, RZ, 0x3c, !PT ;  /* 0x0000002003077812 */ /* 0x006fc400078e3cff */
.L_x_2:
[----:B------:R-:W-:Y:S04]  /*f990*/  STL [R1+0x22fc], R17 ;  /* 0x0022fc1101007387 */ /* 0x000fe80000100800 */
[----:B------:R-:W-:Y:S04]  /*f9a0*/  STL [R1+0x22f8], R20 ;  /* 0x0022f81401007387 */ /* 0x000fe80000100800 */
[----:B------:R-:W-:Y:S04]  /*f9b0*/  STL [R1+0x22f4], R13 ;  /* 0x0022f40d01007387 */ /* 0x000fe80000100800 */
[----:B------:R-:W-:Y:S04]  /*f9c0*/  STL [R1+0x22f0], R16 ;  /* 0x0022f01001007387 */ /* 0x000fe80000100800 */
[----:B------:R-:W-:Y:S04]  /*f9d0*/  STL [R1+0x22ec], R18 ;  /* 0x0022ec1201007387 */ /* 0x000fe80000100800 */
[----:B------:R-:W-:Y:S04]  /*f9e0*/  STL [R1+0x22e8], R27 ;  /* 0x0022e81b01007387 */ /* 0x000fe80000100800 */
[----:B-----5:R-:W-:Y:S04]  /*f9f0*/  STL [R1+0x22e4], R2 ;  /* 0x0022e40201007387 */ /* 0x020fe80000100800 */
[----:B------:R-:W-:Y:S04]  /*fa00*/  STL [R1+0x22e0], R0 ;  /* 0x0022e00001007387 */ /* 0x000fe80000100800 */
[----:B------:R-:W-:Y:S04]  /*fa10*/  STL [R1+0x22dc], R25 ;  /* 0x0022dc1901007387 */ /* 0x000fe80000100800 */
[----:B------:R-:W-:Y:S04]  /*fa20*/  STL [R1+0x22d8], R24 ;  /* 0x0022d81801007387 */ /* 0x000fe80000100800 */
[----:B------:R-:W-:Y:S04]  /*fa30*/  STL [R1+0x22d4], R23 ;  /* 0x0022d41701007387 */ /* 0x000fe80000100800 */
[----:B------:R-:W-:Y:S04]  /*fa40*/  STL [R1+0x22d0], R22 ;  /* 0x0022d01601007387 */ /* 0x000fe80000100800 */
[----:B0-----:R0:W-:Y:S04]  /*fa50*/  STL [R1+0x22cc], R21 ;  /* 0x0022cc1501007387 */ /* 0x0011e80000100800 */
[----:B0-----:R-:W2:Y:S01]  /*fa60*/  LDL R21, [R1+0x450] ;  /* 0x0004500001157983 */ /* 0x001ea20000100800 */
[-C--:B------:R-:W-:Y:S01]  /*fa70*/  LOP3.LUT R29, R29, R28.reuse, RZ, 0x3c, !PT ;  /* 0x0000001c1d1d7212 */ /* 0x080fe200078e3cff */
[----:B------:R-:W-:Y:S01]  /*fa80*/  IMAD.MOV.U32 R4, RZ, RZ, c[0x0][0x188] ;  /* 0x00006200ff047624 */ /* 0x000fe200078e00ff */
[----:B------:R-:W-:Y:S01]  /*fa90*/  PRMT R8, RZ, 0x7610, R8 ;  /* 0x00007610ff087816 */ /* 0x000fe20000000008 */
[----:B------:R-:W-:Y:S01]  /*faa0*/  IMAD.MOV.U32 R6, RZ, RZ, c[0x0][0x188] ;  /* 0x00006200ff067624 */ /* 0x000fe200078e00ff */
[C---:B------:R-:W-:Y:S01]  /*fab0*/  LOP3.LUT R28, R29.reuse, R28, RZ, 0x3c, !PT ;  /* 0x0000001c1d1c7212 */ /* 0x040fe200078e3cff */
[----:B------:R-:W-:Y:S01]  /*fac0*/  IMAD.SHL.U32 R4, R4, 0x2, RZ ;  /* 0x0000000204047824 */ /* 0x000fe200078e00ff */
[----:B------:R-:W-:Y:S01]  /*fad0*/  PRMT R9, RZ, 0x7610, R9 ;  /* 0x00007610ff097816 */ /* 0x000fe20000000009 */
[----:B------:R-:W-:Y:S01]  /*fae0*/  STL [R1+0x22c8], R26 ;  /* 0x0022c81a01007387 */ /* 0x000fe20000100800 */
[----:B------:R-:W-:-:S03]  /*faf0*/  LOP3.LUT R29, R29, R28, RZ, 0x3c, !PT ;  /* 0x0000001c1d1d7212 */ /* 0x000fc600078e3cff */
[----:B------:R-:W-:Y:S02]  /*fb00*/  STL [R1+0x21ec], R3 ;  /* 0x0021ec0301007387 */ /* 0x000fe40000100800 */
[--C-:B------:R-:W-:Y:S02]  /*fb10*/  IMAD.WIDE R4, R4, 0x2, R28.reuse ;  /* 0x0000000204047825 */ /* 0x100fe400078e021c */
[----:B------:R-:W-:Y:S02]  /*fb20*/  STL [R1+0x21f0], R3 ;  /* 0x0021f00301007387 */ /* 0x000fe40000100800 */
[----:B------:R-:W-:Y:S02]  /*fb30*/  IMAD.WIDE R6, R6, 0x2, R28 ;  /* 0x0000000206067825 */ /* 0x000fe400078e021c */
[----:B------:R-:W-:Y:S04]  /*fb40*/  STL [R1+0x21f4], R3 ;  /* 0x0021f40301007387 */ /* 0x000fe80000100800 */
        /* <DEDUP_REMOVED lines=25> */
[----:B------:R-:W-:Y:S01]  /*fce0*/  STL [R1+0x22c4], R3 ;  /* 0x0022c40301007387 */ /* 0x000fe20000100800 */
[----:B--2---:R-:W-:-:S02]  /*fcf0*/  ISETP.GT.AND P1, PT, R21, 0x2, PT ;  /* 0x000000021500780c */ /* 0x004fc40003f24270 */
[C---:B------:R-:W-:Y:S02]  /*fd00*/  ISETP.GT.AND P0, PT, R21.reuse, 0x1, PT ;  /* 0x000000011500780c */ /* 0x040fe40003f04270 */
[----:B------:R-:W-:-:S09]  /*fd10*/  ISETP.GT.AND P2, PT, R21, 0x3, PT ;  /* 0x000000031500780c */ /* 0x000fd20003f44270 */
[----:B------:R-:W2:Y:S04]  /*fd20*/  @P1 LDG.E.U16 R8, [R4.64] ;  /* 0x0000000404081981 */ /* 0x000ea8000c1e1500 */
[----:B------:R-:W3:Y:S01]  /*fd30*/  @P0 LDG.E.U16 R9, [R6.64] ;  /* 0x0000000406090981 */ /* 0x000ee2000c1e1500 */
[C---:B------:R-:W-:Y:S02]  /*fd40*/  ISETP.GT.AND P3, PT, R21.reuse, 0x5, PT ;  /* 0x000000051500780c */ /* 0x040fe40003f64270 */
[----:B------:R-:W-:Y:S02]  /*fd50*/  ISETP.GT.AND P1, PT, R21, 0x4, PT ;  /* 0x000000041500780c */ /* 0x000fe40003f24270 */
[----:B------:R-:W-:Y:S02]  /*fd60*/  PRMT R17, RZ, 0x7610, R17 ;  /* 0x00007610ff117816 */ /* 0x000fe40000000011 */
[----:B------:R-:W-:-:S02]  /*fd70*/  PRMT R11, RZ, 0x7610, R11 ;  /* 0x00007610ff0b7816 */ /* 0x000fc4000000000b */
[----:B------:R-:W-:Y:S01]  /*fd80*/  PRMT R20, RZ, 0x7610, R20 ;  /* 0x00007610ff147816 */ /* 0x000fe20000000014 */
[----:B--2---:R0:W-:Y:S02]  /*fd90*/  STL [R1+0x40], R8 ;  /* 0x0000400801007387 */ /* 0x0041e40000100800 */
[----:B0-----:R-:W-:Y:S02]  /*fda0*/  IMAD.MOV.U32 R8, RZ, RZ, c[0x0][0x188] ;  /* 0x00006200ff087624 */ /* 0x001fe400078e00ff */
[----:B---3--:R0:W-:Y:S02]  /*fdb0*/  STL [R1+0x1c], R9 ;  /* 0x00001c0901007387 */ /* 0x0081e40000100800 */
[----:B------:R-:W-:-:S04]  /*fdc0*/  IMAD R8, R8, 0x3, RZ ;  /* 0x0000000308087824 */ /* 0x000fc800078e02ff */
[----:B------:R-:W-:-:S04]  /*fdd0*/  IMAD.WIDE R4, R8, 0x2, R28 ;  /* 0x0000000208047825 */ /* 0x000fc800078e021c */
[----:B0-----:R-:W-:Y:S01]  /*fde0*/  IMAD.MOV.U32 R9, RZ, RZ, c[0x0][0x188] ;  /* 0x00006200ff097624 */ /* 0x001fe200078e00ff */
[----:B------:R0:W2:Y:S01]  /*fdf0*/  @P2 LDG.E.U16 R17, [R4.64] ;  /* 0x0000000404112981 */ /* 0x0000a2000c1e1500 */
[----:B------:R-:W-:Y:S02]  /*fe00*/  IMAD.MOV.U32 R8, RZ, RZ, c[0x0][0x188] ;  /* 0x00006200ff087624 */ /* 0x000fe400078e00ff */
[----:B------:R-:W-:Y:S02]  /*fe10*/  IMAD.SHL.U32 R9, R9, 0x4, RZ ;  /* 0x0000000409097824 */ /* 0x000fe400078e00ff */
[----:B------:R-:W-:Y:S02]  /*fe20*/  IMAD R8, R8, 0x5, RZ ;  /* 0x0000000508087824 */ /* 0x000fe400078e02ff */
[----:B------:R-:W-:-:S04]  /*fe30*/  IMAD.WIDE R6, R9, 0x2, R28 ;  /* 0x0000000209067825 */ /* 0x000fc800078e021c */
[----:B------:R-:W-:-:S04]  /*fe40*/  IMAD.WIDE R8, R8, 0x2, R28 ;  /* 0x0000000208087825 */ /* 0x000fc800078e021c */
[----:B0-----:R-:W-:Y:S01]  /*fe50*/  IMAD.MOV.U32 R4, RZ, RZ, R11 ;  /* 0x000000ffff047224 */ /* 0x001fe200078e000b */
[----:B------:R-:W3:Y:S05]  /*fe60*/  @P3 LDG.E.U16 R20, [R8.64] ;  /* 0x0000000408143981 */ /* 0x000eea000c1e1500 */
[----:B------:R0:W4:Y:S01]  /*fe70*/  @P1 LDG.E.U16 R4, [R6.64] ;  /* 0x0000000406041981 */ /* 0x000122000c1e1500 */
[C---:B------:R-:W-:Y:S01]  /*fe80*/  ISETP.GT.AND P4, PT, R21.reuse, 0x6, PT ;  /* 0x000000061500780c */ /* 0x040fe20003f84270 */
[----:B------:R-:W-:Y:S01]  /*fe90*/  IMAD.MOV.U32 R10, RZ, RZ, c[0x0][0x188] ;  /* 0x00006200ff0a7624 */ /* 0x000fe200078e00ff */
[----:B------:R-:W-:Y:S01]  /*fea0*/  ISETP.GT.AND P0, PT, R21, 0x7, PT ;  /* 0x000000071500780c */ /* 0x000fe20003f04270 */
[----:B------:R-:W-:Y:S01]  /*feb0*/  IMAD.MOV.U32 R5, RZ, RZ, c[0x0][0x188] ;  /* 0x00006200ff057624 */ /* 0x000fe200078e00ff */
[----:B------:R1:W-:Y:S01]  /*fec0*/  STL.S16 [R1+0x54], R11 ;  /* 0x0000540b01007387 */ /* 0x0003e20000100600 */
[----:B------:R-:W-:Y:S01]  /*fed0*/  IMAD R10, R10, 0x6, RZ ;  /* 0x000000060a0a7824 */ /* 0x000fe200078e02ff */
[----:B------:R-:W-:Y:S01]  /*fee0*/  PRMT R13, RZ, 0x7610, R13 ;  /* 0x00007610ff0d7816 */ /* 0x000fe2000000000d */
[----:B------:R-:W-:Y:S01]  /*fef0*/  IMAD R5, R5, 0x7, RZ ;  /* 0x0000000705057824 */ /* 0x000fe200078e02ff */
[----:B0-----:R-:W-:Y:S01]  /*ff00*/  PRMT R6, RZ, 0x7610, R6 ;  /* 0x00007610ff067816 */ /* 0x001fe20000000006 */
[----:B-1----:R-:W-:-:S05]  /*ff10*/  IMAD.WIDE R10, R10, 0x2, R28 ;  /* 0x000000020a0a7825 */ /* 0x002fca00078e021c */
[----:B------:R-:W4:Y:S04]  /*ff20*/  @P4 LDG.E.U16 R13, [R10.64] ;  /* 0x000000040a0d4981 */ /* 0x000f28000c1e1500 */
[----:B--2---:R0:W-:Y:S04]  /*ff30*/  STL [R1+0x4c], R17 ;  /* 0x00004c1101007387 */ /* 0x0041e80000100800 */
[----:B0-----:R-:W2:Y:S04]  /*ff40*/  LDL.LU R17, [R1+0x22fc] ;  /* 0x0022fc0001117983 */ /* 0x001ea80000300800 */
[----:B---3--:R0:W-:Y:S04]  /*ff50*/  STL [R1+0x5c], R20 ;  /* 0x00005c1401007387 */ /* 0x0081e80000100800 */
[----:B0-----:R-:W3:Y:S04]  /*ff60*/  LDL.LU R20, [R1+0x22f8] ;  /* 0x0022f80001147983 */ /* 0x001ee80000300800 */
[----:B----4-:R0:W-:Y:S02]  /*ff70*/  @P1 STL [R1+0x54], R4 ;  /* 0x0000540401001387 */ /* 0x0101e40000100800 */
[----:B0-----:R-:W-:-:S05]  /*ff80*/  IMAD.WIDE R4, R5, 0x2, R28 ;  /* 0x0000000205047825 */ /* 0x001fca00078e021c */
[----:B------:R-:W4:Y:S01]  /*ff90*/  @P0 LDG.E.U16 R6, [R4.64] ;  /* 0x0000000404060981 */ /* 0x000f22000c1e1500 */
[----:B------:R-:W-:-:S03]  /*ffa0*/  ISETP.GT.AND P1, PT, R21, 0x8, PT ;  /* 0x000000081500780c */ /* 0x000fc60003f24270 */
[----:B------:R0:W-:Y:S01]  /*ffb0*/  STL [R1+0x60], R13 ;  /* 0x0000600d01007387 */ /* 0x0001e20000100800 */
[C---:B------:R-:W-:Y:S01]  /*ffc0*/  ISETP.GT.AND P2, PT, R21.reuse, 0x9, PT ;  /* 0x000000091500780c */ /* 0x040fe20003f44270 */
[----:B------:R-:W-:Y:S02]  /*ffd0*/  IMAD.MOV.U32 R7, RZ, RZ, c[0x0][0x188] ;  /* 0x00006200ff077624 */ /* 0x000fe400078e00ff */
[----:B0-----:R-:W2:Y:S01]  /*ffe0*/  LDL.LU R13, [R1+0x22f4] ;  /* 0x0022f400010d7983 */ /* 0x001ea20000300800 */
[----:B------:R-:W-:Y:S01]  /*fff0*/  PRMT R15, RZ, 0x7610, R15 ;  /* 0x00007610ff0f7816 */ /* 0x000fe2000000000f */
[----:B------:R-:W-:Y:S01]  /*10000*/  IMAD.MOV.U32 R9, RZ, RZ, c[0x0][0x188] ;  /* 0x00006200ff097624 */ /* 0x000fe200078e00ff */
[----:B------:R-:W-:Y:S01]  /*10010*/  ISETP.GT.AND P3, PT, R21, 0xa, PT ;  /* 0x0000000a1500780c */ /* 0x000fe20003f64270 */
[----:B------:R-:W-:Y:S01]  /*10020*/  IMAD R7, R7, 0x9, RZ ;  /* 0x0000000907077824 */ /* 0x000fe200078e02ff */
[----:B------:R-:W-:Y:S01]  /*10030*/  PRMT R19, RZ, 0x7610, R19 ;  /* 0x00007610ff137816 */ /* 0x000fe20000000013 */
[----:B------:R-:W-:Y:S01]  /*10040*/  IMAD R9, R9, 0xa, RZ ;  /* 0x0000000a09097824 */ /* 0x000fe200078e02ff */
[----:B------:R-:W-:-:S02]  /*10050*/  ISETP.GT.AND P0, PT, R21, 0xb, PT ;  /* 0x0000000b1500780c */ /* 0x000fc40003f04270 */
[----:B------:R-:W-:Y:S01]  /*10060*/  PRMT R16, RZ, 0x7610, R16 ;  /* 0x00007610ff107816 */ /* 0x000fe20000000010 */
[----:B------:R-:W-:Y:S01]  /*10070*/  IMAD.WIDE R8, R9, 0x2, R28 ;  /* 0x0000000209087825 */ /* 0x000fe200078e021c */
[----:B------:R-:W-:-:S05]  /*10080*/  PRMT R18, RZ, 0x7610, R18 ;  /* 0x00007610ff127816 */ /* 0x000fca0000000012 */
[----:B------:R-:W2:Y:S01]  /*10090*/  @P3 LDG.E.U16 R16, [R8.64] ;  /* 0x0000000408103981 */ /* 0x000ea2000c1e1500 */
[----:B------:R-:W-:Y:S02]  /*100a0*/  PRMT R2, RZ, 0x7610, R2 ;  /* 0x00007610ff027816 */ /* 0x000fe40000000002 */
[----:B------:R-:W-:Y:S02]  /*100b0*/  PRMT R25, RZ, 0x7610, R25 ;  /* 0x00007610ff197816 */ /* 0x000fe40000000019 */
[----:B------:R-:W-:Y:S02]  /*100c0*/  PRMT R10, RZ, 0x7610, R10 ;  /* 0x00007610ff0a7816 */ /* 0x000fe4000000000a */
[----:B------:R-:W-:Y:S02]  /*100d0*/  PRMT R12, RZ, 0x7610, R12 ;  /* 0x00007610ff0c7816 */ /* 0x000fe4000000000c */
[----:B------:R-:W-:Y:S02]  /*100e0*/  ISETP.GT.AND P4, PT, R21, 0xc, PT ;  /* 0x0000000c1500780c */ /* 0x000fe40003f84270 */
[----:B------:R-:W-:-:S02]  /*100f0*/  PRMT R14, RZ, 0x7610, R14 ;  /* 0x00007610ff0e7816 */ /* 0x000fc4000000000e */
[----:B------:R-:W-:Y:S02]  /*10100*/  PRMT R27, RZ, 0x7610, R27 ;  /* 0x00007610ff1b7816 */ /* 0x000fe4000000001b */
[----:B------:R-:W-:Y:S01]  /*10110*/  PRMT R0, RZ, 0x7610, R0 ;  /* 0x00007610ff007816 */ /* 0x000fe20000000000 */
[----:B----4-:R0:W-:Y:S02]  /*10120*/  STL [R1+0x64], R6 ;  /* 0x0000640601007387 */ /* 0x0101e40000100800 */
[----:B0-----:R-:W-:-:S04]  /*10130*/  IMAD.MOV.U32 R6, RZ, RZ, c[0x0][0x188] ;  /* 0x00006200ff067624 */ /* 0x001fc800078e00ff */
[----:B------:R-:W-:-:S04]  /*10140*/  IMAD.SHL.U32 R6, R6, 0x8, RZ ;  /* 0x0000000806067824 */ /* 0x000fc800078e00ff */
[----:B------:R-:W-:-:S04]  /*10150*/  IMAD.WIDE R4, R6, 0x2, R28 ;  /* 0x0000000206047825 */ /* 0x000fc800078e021c */
[----:B------:R-:W-:Y:S01]  /*10160*/  IMAD.WIDE R6, R7, 0x2, R28 ;  /* 0x0000000207067825 */ /* 0x000fe200078e021c */
[----:B------:R0:W4:Y:S04]  /*10170*/  @P1 LDG.E.U16 R15, [R4.64] ;  /* 0x00000004040f1981 */ /* 0x000128000c1e1500 */
[----:B------:R1:W4:Y:S01]  /*10180*/  @P2 LDG.E.U16 R19, [R6.64] ;  /* 0x0000000406132981 */ /* 0x000322000c1e1500 */
[----:B0-----:R-:W-:-:S04]  /*10190*/  IMAD.MOV.U32 R5, RZ, RZ, c[0x0][0x188] ;  /* 0x00006200ff057624 */ /* 0x001fc800078e00ff */
[----:B------:R-:W-:-:S04]  /*101a0*/  IMAD R5, R5, 0xb, RZ ;  /* 0x0000000b05057824 */ /* 0x000fc800078e02ff */
[----:B------:R-:W-:-:S05]  /*101b0*/  IMAD.WIDE R4, R5, 0x2, R28 ;  /* 0x0000000205047825 */ /* 0x000fca00078e021c */
[----:B------:R0:W4:Y:S01]  /*101c0*/  @P0 LDG.E.U16 R18, [R4.64] ;  /* 0x0000000404120981 */ /* 0x000122000c1e1500 */
[----:B------:R-:W-:Y:S01]  /*101d0*/  ISETP.GT.AND P1, PT, R21, 0xd, PT ;  /* 0x0000000d1500780c */ /* 0x000fe20003f24270 */
[----:B0-----:R-:W-:-:S04]  /*101e0*/  IMAD.MOV.U32 R5, RZ, RZ, c[0x0][0x188] ;  /* 0x00006200ff057624 */ /* 0x001fc800078e00ff */
[----:B------:R-:W-:-:S04]  /*101f0*/  IMAD R5, R5, 0xd, RZ ;  /* 0x0000000d05057824 */ /* 0x000fc800078e02ff */
[----:B------:R-:W-:Y:S01]  /*10200*/  IMAD.WIDE R4, R5, 0x2, R28 ;  /* 0x0000000205047825 */ /* 0x000fe200078e021c */
[----:B------:R-:W-:-:S04]  /*10210*/  ISETP.GT.AND P0, PT, R21, 0xf, PT ;  /* 0x0000000f1500780c */ /* 0x000fc80003f04270 */
[----:B------:R0:W4:Y:S02]  /*10220*/  @P1 LDG.E.U16 R2, [R4.64] ;  /* 0x0000000404021981 */ /* 0x000124000c1e1500 */
[----:B0-----:R-:W-:-:S04]  /*10230*/  IMAD.MOV.U32 R5, RZ, RZ, c[0x0][0x188] ;  /* 0x00006200ff057624 */ /* 0x001fc800078e00ff */
[----:B------:R-:W-:-:S04]  /*10240*/  IMAD R5, R5, 0xf, RZ ;  /* 0x0000000f05057824 */ /* 0x000fc800078e02ff */
[----:B------:R-:W-:Y:S01]  /*10250*/  IMAD.WIDE R4, R5, 0x2, R28 ;  /* 0x0000000205047825 */ /* 0x000fe200078e021c */
[----:B------:R-:W-:-:S04]  /*10260*/  ISETP.GT.AND P1, PT, R21, 0x10, PT ;  /* 0x000000101500780c */ /* 0x000fc80003f24270 */
[----:B------:R0:W4:Y:S02]  /*10270*/  @P0 LDG.E.U16 R25, [R4.64] ;  /* 0x0000000404190981 */ /* 0x000124000c1e1500 */
[----:B0-----:R-:W-:-:S04]  /*10280*/  IMAD.MOV.U32 R5, RZ, RZ, c[0x0][0x188] ;  /* 0x00006200ff057624 */ /* 0x001fc800078e00ff */
[----:B------:R-:W-:-:S04]  /*10290*/  IMAD.SHL.U32 R5, R5, 0x10, RZ ;  /* 0x0000001005057824 */ /* 0x000fc800078e00ff */
[----:B------:R-:W-:Y:S01]  /*102a0*/  IMAD.WIDE R4, R5, 0x2, R28 ;  /* 0x0000000205047825 */ /* 0x000fe200078e021c */
[----:B------:R-:W-:-:S04]  /*102b0*/  ISETP.GT.AND P0, PT, R21, 0x11, PT ;  /* 0x000000111500780c */ /* 0x000fc80003f04270 */
[----:B------:R0:W4:Y:S02]  /*102c0*/  @P1 LDG.E.U16 R10, [R4.64] ;  /* 0x00000004040a1981 */ /* 0x000124000c1e1500 */
[----:B0-----:R-:W-:-:S04]  /*102d0*/  IMAD.MOV.U32 R5, RZ, RZ, c[0x0][0x188] ;  /* 0x00006200ff057624 */ /* 0x001fc800078e00ff */
[----:B------:R-:W-:-:S04]  /*102e0*/  IMAD R5, R5, 0x11, RZ ;  /* 0x0000001105057824 */ /* 0x000fc800078e02ff */
[----:B------:R-:W-:Y:S01]  /*102f0*/  IMAD.WIDE R4, R5, 0x2, R28 ;  /* 0x0000000205047825 */ /* 0x000fe200078e021c */
[----:B------:R-:W-:-:S04]  /*10300*/  ISETP.GT.AND P1, PT, R21, 0x12, PT ;  /* 0x000000121500780c */ /* 0x000fc80003f24270 */
[----:B------:R0:W4:Y:S01]  /*10310*/  @P0 LDG.E.U16 R12, [R4.64] ;  /* 0x00000004040c0981 */ /* 0x000122000c1e1500 */
[----:B-1----:R-:W-:Y:S02]  /*10320*/  IMAD.MOV.U32 R7, RZ, RZ, c[0x0][0x188] ;  /* 0x00006200ff077624 */ /* 0x002fe400078e00ff */
[----:B0-----:R-:W-:-:S04]  /*10330*/  IMAD.MOV.U32 R5, RZ, RZ, c[0x0][0x188] ;  /* 0x00006200ff057624 */ /* 0x001fc800078e00ff */
[----:B------:R-:W-:Y:S02]  /*10340*/  IMAD R5, R5, 0x12, RZ ;  /* 0x0000001205057824 */ /* 0x000fe400078e02ff */
[----:B------:R-:W-:Y:S02]  /*10350*/  IMAD R7, R7, 0xc, RZ ;  /* 0x0000000c07077824 */ /* 0x000fe400078e02ff */
[----:B------:R-:W-:Y:S01]  /*10360*/  IMAD.WIDE R4, R5, 0x2, R28 ;  /* 0x0000000205047825 */ /* 0x000fe200078e021c */
[----:B------:R-:W-:-:S03]  /*10370*/  ISETP.GT.AND P0, PT, R21, 0x13, PT ;  /* 0x000000131500780c */ /* 0x000fc60003f04270 */
[----:B------:R-:W-:Y:S01]  /*10380*/  IMAD.WIDE R6, R7, 0x2, R28 ;  /* 0x0000000207067825 */ /* 0x000fe200078e021c */
[----:B------:R0:W4:Y:S01]  /*10390*/  @P1 LDG.E.U16 R14, [R4.64] ;  /* 0x00000004040e1981 */ /* 0x000122000c1e1500 */
[----:B------:R-:W-:-:S03]  /*103a0*/  ISETP.GT.AND P2, PT, R21, 0xe, PT ;  /* 0x0000000e1500780c */ /* 0x000fc60003f44270 */
[----:B------:R1:W4:Y:S01]  /*103b0*/  @P4 LDG.E.U16 R27, [R6.64] ;  /* 0x00000004061b4981 */ /* 0x000322000c1e1500 */
[----:B0-----:R-:W-:Y:S02]  /*103c0*/  IMAD.MOV.U32 R5, RZ, RZ, c[0x0][0x188] ;  /* 0x00006200ff057624 */ /* 0x001fe400078e00ff */
[----:B-1----:R-:W-:Y:S02]  /*103d0*/  IMAD.MOV.U32 R7, RZ, RZ, c[0x0][0x188] ;  /* 0x00006200ff077624 */ /* 0x002fe400078e00ff */
[----:B------:R-:W-:Y:S01]  /*103e0*/  IMAD R5, R5, 0x13, RZ ;  /* 0x0000001305057824 */ /* 0x000fe200078e02ff */
[----:B--2---:R-:W-:Y:S01]  /*103f0*/  PRMT R17, RZ, 0x7610, R17 ;  /* 0x00007610ff117816 */ /* 0x004fe20000000011 */
[----:B------:R-:W-:Y:S02]  /*10400*/  IMAD R7, R7, 0xe, RZ ;  /* 0x0000000e07077824 */ /* 0x000fe400078e02ff */
[----:B------:R-:W-:Y:S01]  /*10410*/  IMAD.WIDE R4, R5, 0x2, R28 ;  /* 0x0000000205047825 */ /* 0x000fe200078e021c */
[----:B------:R-:W-:-:S03]  /*10420*/  ISETP.GT.AND P1, PT, R21, 0x14, PT ;  /* 0x000000141500780c */ /* 0x000fc60003f24270 */
[----:B------:R-:W-:Y:S01]  /*10430*/  IMAD.WIDE R6, R7, 0x2, R28 ;  /* 0x0000000207067825 */ /* 0x000fe200078e021c */
[----:B------:R0:W2:Y:S04]  /*10440*/  @P0 LDG.E.U16 R17, [R4.64] ;  /* 0x0000000404110981 */ /* 0x0000a8000c1e1500 */
[----:B------:R1:W2:Y:S01]  /*10450*/  @P2 LDG.E.U16 R0, [R6.64] ;  /* 0x0000000406002981 */ /* 0x0002a2000c1e1500 */
[----:B0-----:R-:W-:Y:S01]  /*10460*/  IMAD.MOV.U32 R5, RZ, RZ, c[0x0][0x188] ;  /* 0x00006200ff057624 */ /* 0x001fe200078e00ff */
[----:B---3--:R-:W-:-:S03]  /*10470*/  PRMT R20, RZ, 0x7610, R20 ;  /* 0x00007610ff147816 */ /* 0x008fc60000000014 */
[----:B------:R-:W-:-:S04]  /*10480*/  IMAD R5, R5, 0x14, RZ ;  /* 0x0000001405057824 */ /* 0x000fc800078e02ff */
[----:B------:R-:W-:-:S05]  /*10490*/  IMAD.WIDE R4, R5, 0x2, R28 ;  /* 0x0000000205047825 */ /* 0x000fca00078e021c */
[----:B------:R0:W3:Y:S04]  /*104a0*/  @P1 LDG.E.U16 R20, [R4.64] ;  /* 0x0000000404141981 */ /* 0x0000e8000c1e1500 */
[----:B----4-:R-:W-:Y:S04]  /*104b0*/  STL [R1+0x2250], R15 ;  /* 0x0022500f01007387 */ /* 0x010fe80000100800 */
[----:B------:R-:W-:Y:S04]  /*104c0*/  STL [R1+0x2254], R15 ;  /* 0x0022540f01007387 */ /* 0x000fe80000100800 */
[----:B------:R-:W-:Y:S04]  /*104d0*/  STL [R1+0x2258], R15 ;  /* 0x0022580f01007387 */ /* 0x000fe80000100800 */
[----:B------:R-:W-:Y:S04]  /*104e0*/  STL [R1+0x225c], R15 ;  /* 0x00225c0f01007387 */ /* 0x000fe80000100800 */
[----:B------:R-:W-:Y:S04]  /*104f0*/  STL [R1+0x2240], R19 ;  /* 0x0022401301007387 */ /* 0x000fe80000100800 */
[----:B------:R-:W-:Y:S04]  /*10500*/  STL [R1+0x2244], R19 ;  /* 0x0022441301007387 */ /* 0x000fe80000100800 */
[----:B------:R4:W-:Y:S04]  /*10510*/  STL [R1+0x8], R16 ;  /* 0x0000081001007387 */ /* 0x0009e80000100800 */
[----:B----4-:R-:W4:Y:S04]  /*10520*/  LDL.LU R16, [R1+0x22f0] ;  /* 0x0022f00001107983 */ /* 0x010f280000300800 */
[----:B------:R0:W-:Y:S04]  /*10530*/  STL [R1+0x14], R18 ;  /* 0x0000141201007387 */ /* 0x0001e80000100800 */
[----:B0-----:R-:W4:Y:S01]  /*10540*/  LDL.LU R18, [R1+0x22ec] ;  /* 0x0022ec0001127983 */ /* 0x001f220000300800 */
[----:B------:R-:W-:Y:S01]  /*10550*/  ISETP.GT.AND P0, PT, R21, 0x15, PT ;  /* 0x000000151500780c */ /* 0x000fe20003f04270 */
[----:B------:R-:W-:Y:S01]  /*10560*/  IMAD.MOV.U32 R5, RZ, RZ, c[0x0][0x188] ;  /* 0x00006200ff057624 */ /* 0x000fe200078e00ff */
[----:B------:R-:W-:-:S03]  /*10570*/  PRMT R24, RZ, 0x7610, R24 ;  /* 0x00007610ff187816 */ /* 0x000fc60000000018 */
[----:B------:R-:W-:Y:S01]  /*10580*/  IMAD R5, R5, 0x15, RZ ;  /* 0x0000001505057824 */ /* 0x000fe200078e02ff */
[----:B------:R-:W-:-:S03]  /*10590*/  ISETP.GT.AND P1, PT, R21, 0x16, PT ;  /* 0x000000161500780c */ /* 0x000fc60003f24270 */
[----:B------:R-:W-:Y:S01]  /*105a0*/  IMAD.WIDE R4, R5, 0x2, R28 ;  /* 0x0000000205047825 */ /* 0x000fe200078e021c */
[----:B------:R-:W-:-:S04]  /*105b0*/  PRMT R23, RZ, 0x7610, R23 ;  /* 0x00007610ff177816 */ /* 0x000fc80000000017 */
[----:B------:R0:W4:Y:S01]  /*105c0*/  @P0 LDG.E.U16 R24, [R4.64] ;  /* 0x0000000404180981 */ /* 0x000122000c1e1500 */
[----:B------:R-:W-:Y:S02]  /*105d0*/  ISETP.GT.AND P0, PT, R21, 0x17, PT ;  /* 0x000000171500780c */ /* 0x000fe40003f04270 */
[----:B------:R-:W-:Y:S02]  /*105e0*/  PRMT R22, RZ, 0x7610, R22 ;  /* 0x00007610ff167816 */ /* 0x000fe40000000016 */
[----:B-1----:R-:W-:Y:S02]  /*105f0*/  PRMT R7, RZ, 0x7610, R7 ;  /* 0x00007610ff077816 */ /* 0x002fe40000000007 */
[----:B------:R-:W-:Y:S02]  /*10600*/  PRMT R8, RZ, 0x7610, R8 ;  /* 0x00007610ff087816 */ /* 0x000fe40000000008 */
[----:B------:R-:W-:Y:S01]  /*10610*/  PRMT R9, RZ, 0x7610, R9 ;  /* 0x00007610ff097816 */ /* 0x000fe20000000009 */
[----:B------:R1:W-:Y:S04]  /*10620*/  STL [R1+0x34], R27 ;  /* 0x0000341b01007387 */ /* 0x0003e80000100800 */
[----:B-1----:R-:W4:Y:S04]  /*10630*/  LDL.LU R27, [R1+0x22e8] ;  /* 0x0022e800011b7983 */ /* 0x002f280000300800 */
[----:B------:R1:W-:Y:S04]  /*10640*/  STL [R1+0x48], R2 ;  /* 0x0000480201007387 */ /* 0x0003e80000100800 */
[----:B-1----:R-:W4:Y:S04]  /*10650*/  LDL.LU R2, [R1+0x22e4] ;  /* 0x0022e40001027983 */ /* 0x002f280000300800 */
[----:B--2---:R1:W-:Y:S04]  /*10660*/  STL [R1+0x50], R0 ;  /* 0x0000500001007387 */ /* 0x0043e80000100800 */
[----:B-1----:R-:W2:Y:S04]  /*10670*/  LDL.LU R0, [R1+0x22e0] ;  /* 0x0022e00001007983 */ /* 0x002ea80000300800 */
[----:B------:R1:W-:Y:S04]  /*10680*/  STL [R1+0x58], R25 ;  /* 0x0000581901007387 */ /* 0x0003e80000100800 */
[----:B-1----:R-:W2:Y:S04]  /*10690*/  LDL.LU R25, [R1+0x22dc] ;  /* 0x0022dc0001197983 */ /* 0x002ea80000300800 */
[----:B------:R-:W-:Y:S04]  /*106a0*/  STL [R1+0x2248], R12 ;  /* 0x0022480c01007387 */ /* 0x000fe80000100800 */
[----:B------:R-:W-:Y:S04]  /*106b0*/  STL [R1+0x224c], R12 ;  /* 0x00224c0c01007387 */ /* 0x000fe80000100800 */
[----:B------:R-:W-:Y:S04]  /*106c0*/  STL [R1+0x2234], R14 ;  /* 0x0022340e01007387 */ /* 0x000fe80000100800 */
[----:B------:R-:W-:Y:S04]  /*106d0*/  STL [R1+0x2238], R14 ;  /* 0x0022380e01007387 */ /* 0x000fe80000100800 */
[----:B------:R-:W-:Y:S04]  /*106e0*/  STL [R1+0x223c], R14 ;  /* 0x00223c0e01007387 */ /* 0x000fe80000100800 */
[----:B------:R-:W-:Y:S04]  /*106f0*/  STL [R1+0x222c], R17 ;  /* 0x00222c1101007387 */ /* 0x000fe80000100800 */
[----:B------:R-:W-:Y:S04]  /*10700*/  STL [R1+0x2230], R17 ;  /* 0x0022301101007387 */ /* 0x000fe80000100800 */
[----:B---3--:R1:W-:Y:S02]  /*10710*/  STL [R1+0x2228], R20 ;  /* 0x0022281401007387 */ /* 0x0083e40000100800 */
[----:B-1----:R-:W-:-:S04]  /*10720*/  IMAD.MOV.U32 R20, RZ, RZ, c[0x0][0x188] ;  /* 0x00006200ff147624 */ /* 0x002fc800078e00ff */
[----:B------:R-:W-:-:S04]  /*10730*/  IMAD R20, R20, 0x16, RZ ;  /* 0x0000001614147824 */ /* 0x000fc800078e02ff */
[----:B0-----:R-:W-:-:S04]  /*10740*/  IMAD.WIDE R4, R20, 0x2, R28 ;  /* 0x0000000214047825 */ /* 0x001fc800078e021c */
[----:B------:R-:W-:Y:S01]  /*10750*/  IMAD.MOV.U32 R20, RZ, RZ, c[0x0][0x188] ;  /* 0x00006200ff147624 */ /* 0x000fe200078e00ff */
[----:B------:R0:W3:Y:S03]  /*10760*/  @P1 LDG.E.U16 R23, [R4.64] ;  /* 0x0000000404171981 */ /* 0x0000e6000c1e1500 */
[----:B------:R-:W-:Y:S01]  /*10770*/  IMAD R20, R20, 0x17, RZ ;  /* 0x0000001714147824 */ /* 0x000fe200078e02ff */
[----:B------:R-:W-:-:S03]  /*10780*/  ISETP.GT.AND P1, PT, R21, 0x18, PT ;  /* 0x000000181500780c */ /* 0x000fc60003f24270 */
[----:B0-----:R-:W-:-:S04]  /*10790*/  IMAD.WIDE R4, R20, 0x2, R28 ;  /* 0x0000000214047825 */ /* 0x001fc800078e021c */
[----:B------:R-:W-:Y:S01]  /*107a0*/  IMAD.MOV.U32 R20, RZ, RZ, c[0x0][0x188] ;  /* 0x00006200ff147624 */ /* 0x000fe200078e00ff */
[----:B------:R0:W2:Y:S03]  /*107b0*/  @P0 LDG.E.U16 R22, [R4.64] ;  /* 0x0000000404160981 */ /* 0x0000a6000c1e1500 */
        /* <DEDUP_REMOVED lines=16> */
[----:B------:R-:W-:Y:S02]  /*108c0*/  PRMT R11, RZ, 0x7610, R11 ;  /* 0x00007610ff0b7816 */ /* 0x000fe4000000000b */
[----:B------:R-:W-:Y:S01]  /*108d0*/  ISETP.GT.AND P1, PT, R21, 0x1c, PT ;  /* 0x0000001c1500780c */ /* 0x000fe20003f24270 */
        /* <DEDUP_REMOVED lines=10> */
[----:B------:R-:W-:Y:S02]  /*10980*/  ISETP.GT.AND P1, PT, R21, 0x1e, PT ;  /* 0x0000001e1500780c */ /* 0x000fe40003f24270 */
[----:B----4-:R-:W-:Y:S01]  /*10990*/  PRMT R16, RZ, 0x7610, R16 ;  /* 0x00007610ff107816 */ /* 0x010fe20000000010 */
[----:B0-----:R-:W-:-:S04]  /*109a0*/  IMAD.WIDE R4, R20, 0x2, R28 ;  /* 0x0000000214047825 */ /* 0x001fc800078e021c */
[----:B------:R-:W-:Y:S01]  /*109b0*/  IMAD.MOV.U32 R20, RZ, RZ, c[0x0][0x188] ;  /* 0x00006200ff147624 */ /* 0x000fe200078e00ff */
[----:B------:R0:W4:Y:S03]  /*109c0*/  @P0 LDG.E.U16 R16, [R4.64] ;  /* 0x0000000404100981 */ /* 0x000126000c1e1500 */
[----:B------:R-:W-:Y:S01]  /*109d0*/  IMAD R20, R20, 0x1e, RZ ;  /* 0x0000001e14147824 */ /* 0x000fe200078e02ff */
[----:B------:R-:W-:-:S03]  /*109e0*/  PRMT R18, RZ, 0x7610, R18 ;  /* 0x00007610ff127816 */ /* 0x000fc60000000012 */
[----:B0-----:R-:W-:-:S05]  /*109f0*/  IMAD.WIDE R4, R20, 0x2, R28 ;  /* 0x0000000214047825 */ /* 0x001fca00078e021c */
[----:B------:R0:W4:Y:S01]  /*10a00*/  @P1 LDG.E.U16 R18, [R4.64] ;  /* 0x0000000404121981 */ /* 0x000122000c1e1500 */
[----:B------:R-:W-:Y:S01]  /*10a10*/  ISETP.GT.AND P0, PT, R21, 0x1f, PT ;  /* 0x0000001f1500780c */ /* 0x000fe20003f04270 */
[----:B------:R-:W-:-:S04]  /*10a20*/  IMAD.MOV.U32 R20, RZ, RZ, c[0x0][0x188] ;  /* 0x00006200ff147624 */ /* 0x000fc800078e00ff */
[----:B------:R-:W-:Y:S01]  /*10a30*/  IMAD R20, R20, 0x1f, RZ ;  /* 0x0000001f14147824 */ /* 0x000fe200078e02ff */
[----:B------:R1:W-:Y:S03]  /*10a40*/  STL [R1+0x4], R24 ;  /* 0x0000041801007387 */ /* 0x0003e60000100800 */
[----:B0-----:R-:W-:Y:S01]  /*10a50*/  IMAD.WIDE R4, R20, 0x2, R28 ;  /* 0x0000000214047825 */ /* 0x001fe200078e021c */
[----:B-1----:R-:W4:Y:S01]  /*10a60*/  LDL.LU R24, [R1+0x22d8] ;  /* 0x0022d80001187983 */ /* 0x002f220000300800 */
[----:B------:R-:W-:-:S06]  /*10a70*/  PRMT R27, RZ, 0x7610, R27 ;  /* 0x00007610ff1b7816 */ /* 0x000fcc000000001b */
[----:B------:R0:W4:Y:S04]  /*10a80*/  @P0 LDG.E.U16 R27, [R4.64] ;  /* 0x00000004041b0981 */ /* 0x000128000c1e1500 */
[----:B---3--:R1:W-:Y:S04]  /*10a90*/  STL [R1+0x24], R23 ;  /* 0x0000241701007387 */ /* 0x0083e80000100800 */
[----:B-1----:R-:W3:Y:S04]  /*10aa0*/  LDL.LU R23, [R1+0x22d4] ;  /* 0x0022d40001177983 */ /* 0x002ee80000300800 */
[----:B--2---:R1:W-:Y:S04]  /*10ab0*/  STL [R1+0x3c], R22 ;  /* 0x00003c1601007387 */ /* 0x0043e80000100800 */
[----:B-1----:R-:W2:Y:S04]  /*10ac0*/  LDL.LU R22, [R1+0x22d0] ;  /* 0x0022d00001167983 */ /* 0x002ea80000300800 */
[----:B----4-:R-:W-:Y:S04]  /*10ad0*/  STL [R1+0x2214], R16 ;  /* 0x0022141001007387 */ /* 0x010fe80000100800 */
[----:B------:R-:W-:Y:S04]  /*10ae0*/  STL [R1+0x2218], R16 ;  /* 0x0022181001007387 */ /* 0x000fe80000100800 */
[----:B------:R-:W-:Y:S04]  /*10af0*/  STL [R1+0x2204], R18 ;  /* 0x0022041201007387 */ /* 0x000fe80000100800 */
[----:B------:R1:W-:Y:S04]  /*10b00*/  STL [R1+0x2208], R18 ;  /* 0x0022081201007387 */ /* 0x0003e80000100800 */
[----:B0-----:R-:W4:Y:S04]  /*10b10*/  LDL R5, [R1+0xd04] ;  /* 0x000d040001057983 */ /* 0x001f280000100800 */
[----:B------:R-:W0:Y:S04]  /*10b20*/  S2R R4, SR_TID.X ;  /* 0x0000000000047919 */ /* 0x000e280000002100 */
[----:B------:R-:W2:Y:S04]  /*10b30*/  LDL R20, [R1+0x1058] ;  /* 0x0010580001147983 */ /* 0x000ea80000100800 */
[----:B-1----:R-:W2:Y:S01]  /*10b40*/  LDL R18, [R1+0xfb0] ;  /* 0x000fb00001127983 */ /* 0x002ea20000100800 */
[----:B------:R-:W-:-:S02]  /*10b50*/  ISETP.GT.AND P1, PT, R21, RZ, PT ;  /* 0x000000ff1500720c */ /* 0x000fc40003f24270 */
[----:B0-----:R-:W-:-:S04]  /*10b60*/  LOP3.LUT R4, R4, 0x1f, RZ, 0xc0, !PT ;  /* 0x0000001f04047812 */ /* 0x001fc800078ec0ff */
[----:B------:R-:W-:Y:S01]  /*10b70*/  ISETP.GE.AND P0, PT, R4, R21, PT ;  /* 0x000000150400720c */ /* 0x000fe20003f06270 */
        /* <DEDUP_REMOVED lines=8> */
[----:B------:R-:W2:Y:S01]  /*10c00*/  LDL.LU R21, [R1+0x22cc] ;  /* 0x0022cc0001157983 */ /* 0x000ea20000300800 */
[----:B----4-:R-:W-:-:S03]  /*10c10*/  IADD3 R4, P2, R5, R2, RZ ;  /* 0x0000000205047210 */ /* 0x010fc60007f5e0ff */
[----:B------:R-:W4:Y:S01]  /*10c20*/  LDL R5, [R1+0xc5c] ;  /* 0x000c5c0001057983 */ /* 0x000f220000100800 */
[----:B------:R-:W-:-:S06]  /*10c30*/  PRMT R6, RZ, 0x7610, R6 ;  /* 0x00007610ff067816 */ /* 0x000fcc0000000006 */
[----:B------:R0:W2:Y:S01]  /*10c40*/  @P1 LDG.E.U16 R6, [R28.64] ;  /* 0x000000041c061981 */ /* 0x0000a2000c1e1500 */
[----:B------:R-:W-:-:S03]  /*10c50*/  PRMT R26, RZ, 0x7610, R26 ;  /* 0x00007610ff1a7816 */ /* 0x000fc6000000001a */
[----:B------:R0:W-:Y:S04]  /*10c60*/  STL [R1+0x109c], R28 ;  /* 0x00109c1c01007387 */ /* 0x0001e80000100800 */
[----:B0-----:R-:W3:Y:S04]  /*10c70*/  LDL.LU R28, [R1+0xe54] ;  /* 0x000e5400011c7983 */ /* 0x001ee80000300800 */
[----:B------:R0:W-:Y:S04]  /*10c80*/  STL [R1+0x1098], R29 ;  /* 0x0010981d01007387 */ /* 0x0001e80000100800 */
[----:B0-----:R-:W3:Y:S04]  /*10c90*/  LDL.LU R29, [R1+0xfa8] ;  /* 0x000fa800011d7983 */ /* 0x001ee80000300800 */
[----:B------:R-:W-:Y:S01]  /*10ca0*/  BAR.SYNC.DEFER_BLOCKING 0x0 ;  /* 0x0000000000007b1d */ /* 0x000fe20000010000 */
[----:B----4-:R-:W-:-:S05]  /*10cb0*/  IMAD.X R5, R5, 0x1, R0, P2 ;  /* 0x0000000105057824 */ /* 0x010fca00010e0600 */
[----:B------:R2:W4:Y:S01]  /*10cc0*/  @!P0 LDG.E.U16 R26, [R4.64] ;  /* 0x00000004041a8981 */ /* 0x000522000c1e1500 */
[----:B------:R-:W-:Y:S02]  /*10cd0*/  PRMT R25, RZ, 0x7610, R25 ;  /* 0x00007610ff197816 */ /* 0x000fe40000000019 */
[----:B--2---:R-:W-:-:S05]  /*10ce0*/  IADD3 R4, P1, R20, R2, RZ ;  /* 0x0000000214047210 */ /* 0x004fca0007f3e0ff */
[----:B------:R-:W-:-:S05]  /*10cf0*/  IMAD.X R5, R18, 0x1, R0, P1 ;  /* 0x0000000112057824 */ /* 0x000fca00008e0600 */
[----:B------:R3:W2:Y:S01]  /*10d00*/  @!P0 LDG.E.U16 R25, [R4.64] ;  /* 0x0000000404198981 */ /* 0x0006a2000c1e1500 */
[----:B------:R-:W-:Y:S02]  /*10d10*/  PRMT R24, RZ, 0x7610, R24 ;  /* 0x00007610ff187816 */ /* 0x000fe40000000018 */
[----:B---3--:R-:W-:-:S05]  /*10d20*/  IADD3 R4, P1, R29, R2, RZ ;  /* 0x000000021d047210 */ /* 0x008fca0007f3e0ff */
[----:B------:R-:W-:-:S05]  /*10d30*/  IMAD.X R5, R28, 0x1, R0, P1 ;  /* 0x000000011c057824 */ /* 0x000fca00008e0600 */
[----:B------:R0:W3:Y:S04]  /*10d40*/  @!P0 LDG.E.U16 R24, [R4.64] ;  /* 0x0000000404188981 */ /* 0x0000e8000c1e1500 */
[----:B----4-:R1:W-:Y:S04]  /*10d50*/  STL [R1+0x4e0], R26 ;  /* 0x0004e01a01007387 */ /* 0x0103e80000100800 */
[----:B-1----:R-:W4:Y:S04]  /*10d60*/  LDL.LU R26, [R1+0x22c8] ;  /* 0x0022c800011a7983 */ /* 0x002f280000300800 */
[----:B------:R-:W2:Y:S04]  /*10d70*/  LDL R20, [R1+0xf98] ;  /* 0x000f980001147983 */ /* 0x000ea80000100800 */
[----:B------:R-:W2:Y:S04]  /*10d80*/  LDL R18, [R1+0xcf8] ;  /* 0x000cf80001127983 */ /* 0x000ea80000100800 */
[----:B------:R-:W-:Y:S04]  /*10d90*/  STL [R1+0x10c0], R29 ;  /* 0x0010c01d01007387 */ /* 0x000fe80000100800 */
[----:B------:R-:W-:Y:S04]  /*10da0*/  STL [R1+0x10c4], R28 ;  /* 0x0010c41c01007387 */ /* 0x000fe80000100800 */
[----:B0-----:R-:W2:Y:S04]  /*10db0*/  LDL R5, [R1+0xe4c] ;  /* 0x000e4c0001057983 */ /* 0x001ea80000100800 */
[----:B---3--:R-:W-:Y:S01]  /*10dc0*/  STL [R1+0x21e8], R24 ;  /* 0x0021e81801007387 */ /* 0x008fe20000100800 */
[----:B--2---:R-:W-:-:S03]  /*10dd0*/  IADD3 R4, P1, R5, R2, RZ ;  /* 0x0000000205047210 */ /* 0x004fc60007f3e0ff */
[----:B------:R-:W2:Y:S01]  /*10de0*/  LDL R5, [R1+0xd00] ;  /* 0x000d000001057983 */ /* 0x000ea20000100800 */
[----:B------:R-:W-:Y:S01]  /*10df0*/  PRMT R23, RZ, 0x7610, R23 ;  /* 0x00007610ff177816 */ /* 0x000fe20000000017 */
[----:B--2---:R-:W-:-:S05]  /*10e00*/  IMAD.X R5, R5, 0x1, R0, P1 ;  /* 0x0000000105057824 */ /* 0x004fca00008e0600 */
[----:B------:R0:W2:Y:S04]  /*10e10*/  @!P0 LDG.E.U16 R23, [R4.64] ;  /* 0x0000000404178981 */ /* 0x0000a8000c1e1500 */
[----:B0-----:R-:W3:Y:S02]  /*10e20*/  LDL R5, [R1+0xf9c] ;  /* 0x000f9c0001057983 */ /* 0x001ee40000100800 */
[----:B---3--:R-:W-:Y:S02]  /*10e30*/  IADD3 R4, P1, R5, R2, RZ ;  /* 0x0000000205047210 */ /* 0x008fe40007f3e0ff */
[----:B------:R-:W3:Y:S01]  /*10e40*/  LDL R5, [R1+0xe48] ;  /* 0x000e480001057983 */ /* 0x000ee20000100800 */
[----:B------:R-:W-:Y:S02]  /*10e50*/  PRMT R22, RZ, 0x7610, R22 ;  /* 0x00007610ff167816 */ /* 0x000fe40000000016 */
[----:B---3--:R-:W-:-:S05]  /*10e60*/  IMAD.X R5, R5, 0x1, R0, P1 ;  /* 0x0000000105057824 */ /* 0x008fca00008e0600 */
[----:B------:R0:W3:Y:S04]  /*10e70*/  @!P0 LDG.E.U16 R22, [R4.64] ;  /* 0x0000000404168981 */ /* 0x0000e8000c1e1500 */
[----:B0-----:R-:W2:Y:S01]  /*10e80*/  LDL R5, [R1+0x1050] ;  /* 0x0010500001057983 */ /* 0x001ea20000100800 */
[----:B------:R-:W-:-:S03]  /*10e90*/  PRMT R21, RZ, 0x7610, R21 ;  /* 0x00007610ff157816 */ /* 0x000fc60000000015 */
[----:B---3--:R-:W-:Y:S01]  /*10ea0*/  STL [R1+0x21e4], R22 ;  /* 0x0021e41601007387 */ /* 0x008fe20000100800 */
[----:B--2---:R-:W-:-:S05]  /*10eb0*/  IADD3 R4, P1, R5, R2, RZ ;  /* 0x0000000205047210 */ /* 0x004fca0007f3e0ff */
[----:B------:R-:W-:Y:S01]  /*10ec0*/  IMAD.X R5, R20, 0x1, R0, P1 ;  /* 0x0000000114057824 */ /* 0x000fe200008e0600 */
[----:B----4-:R-:W-:Y:S01]  /*10ed0*/  PRMT R26, RZ, 0x7610, R26 ;  /* 0x00007610ff1a7816 */ /* 0x010fe2000000001a */
[----:B------:R-:W2:Y:S04]  /*10ee0*/  LDL R20, [R1+0xcf0] ;  /* 0x000cf00001147983 */ /* 0x000ea80000100800 */
[----:B------:R0:W3:Y:S04]  /*10ef0*/  @!P0 LDG.E.U16 R21, [R4.64] ;  /* 0x0000000404158981 */ /* 0x0000e8000c1e1500 */
[----:B0-----:R-:W4:Y:S04]  /*10f00*/  LDL R5, [R1+0xe3c] ;  /* 0x000e3c0001057983 */ /* 0x001f280000100800 */
[----:B---3--:R-:W-:Y:S01]  /*10f10*/  STL [R1+0x21e0], R21 ;  /* 0x0021e01501007387 */ /* 0x008fe20000100800 */
[----:B----4-:R-:W-:-:S05]  /*10f20*/  IADD3 R4, P1, R5, R2, RZ ;  /* 0x0000000205047210 */ /* 0x010fca0007f3e0ff */
[----:B------:R-:W-:Y:S02]  /*10f30*/  IMAD.X R5, R18, 0x1, R0, P1 ;  /* 0x0000000112057824 */ /* 0x000fe400008e0600 */
[----:B------:R-:W3:Y:S04]  /*10f40*/  LDL R18, [R1+0xe28] ;  /* 0x000e280001127983 */ /* 0x000ee80000100800 */
[----:B------:R0:W4:Y:S04]  /*10f50*/  @!P0 LDG.E.U16 R26, [R4.64] ;  /* 0x00000004041a8981 */ /* 0x000128000c1e1500 */
[----:B0-----:R-:W2:Y:S04]  /*10f60*/  LDL R5, [R1+0xf8c] ;  /* 0x000f8c0001057983 */ /* 0x001ea80000100800 */
[----:B----4-:R-:W-:Y:S01]  /*10f70*/  STL [R1+0x21dc], R26 ;  /* 0x0021dc1a01007387 */ /* 0x010fe20000100800 */
[----:B--2---:R-:W-:-:S03]  /*10f80*/  IADD3 R4, P1, R5, R2, RZ ;  /* 0x0000000205047210 */ /* 0x004fc60007f3e0ff */
[----:B------:R-:W2:Y:S01]  /*10f90*/  LDL R5, [R1+0xe38] ;  /* 0x000e380001057983 */ /* 0x000ea20000100800 */
[----:B------:R-:W-:Y:S01]  /*10fa0*/  PRMT R3, RZ, 0x7610, R3 ;  /* 0x00007610ff037816 */ /* 0x000fe20000000003 */
[----:B--2---:R-:W-:-:S05]  /*10fb0*/  IMAD.X R5, R5, 0x1, R0, P1 ;  /* 0x0000000105057824 */ /* 0x004fca00008e0600 */
[----:B------:R-:W2:Y:S04]  /*10fc0*/  @!P0 LDG.E.U16 R3, [R4.64] ;  /* 0x0000000404038981 */ /* 0x000ea8000c1e1500 */
[----:B--2---:R0:W-:Y:S04]  /*10fd0*/  STL [R1], R3 ;  /* 0x0000000301007387 */ /* 0x0041e80000100800 */
[----:B0-----:R-:W2:Y:S04]  /*10fe0*/  LDL.LU R3, [R1+0x22c4] ;  /* 0x0022c40001037983 */ /* 0x001ea80000300800 */
[----:B------:R-:W4:Y:S02]  /*10ff0*/  LDL R5, [R1+0x1048] ;  /* 0x0010480001057983 */ /* 0x000f240000100800 */
[----:B----4-:R-:W-:-:S02]  /*11000*/  IADD3 R4, P1, R5, R2, RZ ;  /* 0x0000000205047210 */ /* 0x010fc40007f3e0ff */
[----:B------:R-:W4:Y:S01]  /*11010*/  LDL R5, [R1+0xf88] ;  /* 0x000f880001057983 */ /* 0x000f220000100800 */
[----:B--2---:R-:W-:Y:S02]  /*11020*/  PRMT R3, RZ, 0x7610, R3 ;  /* 0x00007610ff037816 */ /* 0x004fe40000000003 */
[----:B----4-:R-:W-:-:S05]  /*11030*/  IMAD.X R5, R5, 0x1, R0, P1 ;  /* 0x0000000105057824 */ /* 0x010fca00008e0600 */
[----:B------:R-:W2:Y:S04]  /*11040*/  @!P0 LDG.E.U16 R3, [R4.64] ;  /* 0x0000000404038981 */ /* 0x000ea8000c1e1500 */
[----:B--2---:R0:W-:Y:S04]  /*11050*/  STL [R1+0xc], R3 ;  /* 0x00000c0301007387 */ /* 0x0041e80000100800 */
[----:B0-----:R-:W2:Y:S04]  /*11060*/  LDL.LU R3, [R1+0x22c0] ;  /* 0x0022c00001037983 */ /* 0x001ea80000300800 */
[----:B------:R-:W4:Y:S01]  /*11070*/  LDL R5, [R1+0xe2c] ;  /* 0x000e2c0001057983 */ /* 0x000f220000100800 */
[----:B--2---:R-:W-:-:S02]  /*11080*/  PRMT R3, RZ, 0x7610, R3 ;  /* 0x00007610ff037816 */ /* 0x004fc40000000003 */
[----:B----4-:R-:W-:-:S05]  /*11090*/  IADD3 R4, P1, R5, R2, RZ ;  /* 0x0000000205047210 */ /* 0x010fca0007f3e0ff */
[----:B------:R-:W-:Y:S02]  /*110a0*/  IMAD.X R5, R20, 0x1, R0, P1 ;  /* 0x0000000114057824 */ /* 0x000fe400008e0600 */
[----:B------:R-:W2:Y:S04]  /*110b0*/  LDL R20, [R1+0xe18] ;  /* 0x000e180001147983 */ /* 0x000ea80000100800 */
[----:B------:R-:W4:Y:S04]  /*110c0*/  @!P0 LDG.E.U16 R3, [R4.64] ;  /* 0x0000000404038981 */ /* 0x000f28000c1e1500 */
[----:B----4-:R0:W-:Y:S04]  /*110d0*/  STL [R1+0x10], R3 ;  /* 0x0000100301007387 */ /* 0x0101e80000100800 */
[----:B0-----:R-:W4:Y:S04]  /*110e0*/  LDL.LU R3, [R1+0x22bc] ;  /* 0x0022bc0001037983 */ /* 0x001f280000300800 */
[----:B------:R-:W2:Y:S01]  /*110f0*/  LDL R5, [R1+0xf7c] ;  /* 0x000f7c0001057983 */ /* 0x000ea20000100800 */
[----:B----4-:R-:W-:-:S02]  /*11100*/  PRMT R3, RZ, 0x7610, R3 ;  /* 0x00007610ff037816 */ /* 0x010fc40000000003 */
[----:B--2---:R-:W-:-:S05]  /*11110*/  IADD3 R4, P1, R5, R2, RZ ;  /* 0x0000000205047210 */ /* 0x004fca0007f3e0ff */
[----:B---3--:R-:W-:Y:S02]  /*11120*/  IMAD.X R5, R18, 0x1, R0, P1 ;  /* 0x0000000112057824 */ /* 0x008fe400008e0600 */
[----:B------:R-:W2:Y:S04]  /*11130*/  LDL R18, [R1+0xf68] ;  /* 0x000f680001127983 */ /* 0x000ea80000100800 */
[----:B------:R-:W3:Y:S04]  /*11140*/  @!P0 LDG.E.U16 R3, [R4.64] ;  /* 0x0000000404038981 */ /* 0x000ee8000c1e1500 */
[----:B---3--:R0:W-:Y:S04]  /*11150*/  STL [R1+0x18], R3 ;  /* 0x0000180301007387 */ /* 0x0081e80000100800 */
[----:B0-----:R-:W3:Y:S04]  /*11160*/  LDL.LU R3, [R1+0x22b8] ;  /* 0x0022b80001037983 */ /* 0x001ee80000300800 */
[----:B------:R-:W4:Y:S02]  /*11170*/  LDL R5, [R1+0x1040] ;  /* 0x0010400001057983 */ /* 0x000f240000100800 */
[----:B----4-:R-:W-:-:S02]  /*11180*/  IADD3 R4, P1, R5, R2, RZ ;  /* 0x0000000205047210 */ /* 0x010fc40007f3e0ff */
[----:B------:R-:W4:Y:S01]  /*11190*/  LDL R5, [R1+0xf78] ;  /* 0x000f780001057983 */ /* 0x000f220000100800 */
[----:B---3--:R-:W-:Y:S02]  /*111a0*/  PRMT R3, RZ, 0x7610, R3 ;  /* 0x00007610ff037816 */ /* 0x008fe40000000003 */
[----:B----4-:R-:W-:-:S05]  /*111b0*/  IMAD.X R5, R5, 0x1, R0, P1 ;  /* 0x0000000105057824 */ /* 0x010fca00008e0600 */
        /* <DEDUP_REMOVED lines=11> */
[----:B------:R-:W4:Y:S01]  /*11270*/  LDL R5, [R1+0xf6c] ;  /* 0x000f6c0001057983 */ /* 0x000f220000100800 */
[----:B---3--:R-:W-:-:S02]  /*11280*/  PRMT R3, RZ, 0x7610, R3 ;  /* 0x00007610ff037816 */ /* 0x008fc40000000003 */
[----:B----4-:R-:W-:-:S05]  /*11290*/  IADD3 R4, P1, R5, R2, RZ ;  /* 0x0000000205047210 */ /* 0x010fca0007f3e0ff */
[----:B------:R-:W-:Y:S02]  /*112a0*/  IMAD.X R5, R20, 0x1, R0, P1 ;  /* 0x0000000114057824 */ /* 0x000fe400008e0600 */
[----:B------:R-:W3:Y:S04]  /*112b0*/  LDL R20, [R1+0xf58] ;  /* 0x000f580001147983 */ /* 0x000ee80000100800 */
[----:B------:R-:W4:Y:S04]  /*112c0*/  @!P0 LDG.E.U16 R3, [R4.64] ;  /* 0x0000000404038981 */ /* 0x000f28000c1e1500 */
[----:B----4-:R0:W-:Y:S04]  /*112d0*/  STL [R1+0x2c], R3 ;  /* 0x00002c0301007387 */ /* 0x0101e80000100800 */
[----:B0-----:R-:W4:Y:S04]  /*112e0*/  LDL.LU R3, [R1+0x22ac] ;  /* 0x0022ac0001037983 */ /* 0x001f280000300800 */
[----:B------:R-:W2:Y:S01]  /*112f0*/  LDL R5, [R1+0x1038] ;  /* 0x0010380001057983 */ /* 0x000ea20000100800 */
[----:B----4-:R-:W-:-:S02]  /*11300*/  PRMT R3, RZ, 0x7610, R3 ;  /* 0x00007610ff037816 */ /* 0x010fc40000000003 */
[----:B--2---:R-:W-:-:S05]  /*11310*/  IADD3 R4, P1, R5, R2, RZ ;  /* 0x0000000205047210 */ /* 0x004fca0007f3e0ff */
[----:B------:R-:W-:Y:S02]  /*11320*/  IMAD.X R5, R18, 0x1, R0, P1 ;  /* 0x0000000112057824 */ /* 0x000fe400008e0600 */
[----:B------:R-:W2:Y:S04]  /*11330*/  LDL R18, [R1+0xcd8] ;  /* 0x000cd80001127983 */ /* 0x000ea80000100800 */
[----:B------:R-:W4:Y:S04]  /*11340*/  @!P0 LDG.E.U16 R3, [R4.64] ;  /* 0x0000000404038981 */ /* 0x000f28000c1e1500 */
[----:B----4-:R0:W-:Y:S04]  /*11350*/  STL [R1+0x30], R3 ;  /* 0x0000300301007387 */ /* 0x0101e80000100800 */
[----:B0-----:R-:W4:Y:S04]  /*11360*/  LDL.LU R3, [R1+0x22a8] ;  /* 0x0022a80001037983 */ /* 0x001f280000300800 */
[----:B------:R-:W2:Y:S02]  /*11370*/  LDL R5, [R1+0xe0c] ;  /* 0x000e0c0001057983 */ /* 0x000ea40000100800 */
[----:B--2---:R-:W-:-:S02]  /*11380*/  IADD3 R4, P1, R5, R2, RZ ;  /* 0x0000000205047210 */ /* 0x004fc40007f3e0ff */
[----:B------:R-:W2:Y:S01]  /*11390*/  LDL R5, [R1+0xce0] ;  /* 0x000ce00001057983 */ /* 0x000ea20000100800 */
[----:B----4-:R-:W-:Y:S02]  /*113a0*/  PRMT R3, RZ, 0x7610, R3 ;  /* 0x00007610ff037816 */ /* 0x010fe40000000003 */
[----:B--2---:R-:W-:-:S05]  /*113b0*/  IMAD.X R5, R5, 0x1, R0, P1 ;  /* 0x0000000105057824 */ /* 0x004fca00008e0600 */
[----:B------:R-:W2:Y:S04]  /*113c0*/  @!P0 LDG.E.U16 R3, [R4.64] ;  /* 0x0000000404038981 */ /* 0x000ea8000c1e1500 */
[----:B--2---:R0:W-:Y:S04]  /*113d0*/  STL [R1+0x38], R3 ;  /* 0x0000380301007387 */ /* 0x0041e80000100800 */
        /* <DEDUP_REMOVED lines=12> */
[----:B---3--:R-:W-:Y:S02]  /*114a0*/  IMAD.X R5, R20, 0x1, R0, P1 ;  /* 0x0000000114057824 */ /* 0x008fe400008e0600 */
[----:B------:R-:W2:Y:S04]  /*114b0*/  LDL R20, [R1+0xcd0] ;  /* 0x000cd00001147983 */ /* 0x000ea80000100800 */
        /* <DEDUP_REMOVED lines=118> */
[----:B------:R-:W-:Y:S02]  /*11c20*/  PRMT R16, RZ, 0x7610, R16 ;  /* 0x00007610ff107816 */ /* 0x000fe40000000010 */
[----:B----4-:R-:W-:-:S05]  /*11c30*/  IMAD.X R5, R5, 0x1, R0, P1 ;  /* 0x0000000105057824 */ /* 0x010fca00008e0600 */
[----:B------:R0:W4:Y:S04]  /*11c40*/  @!P0 LDG.E.U16 R16, [R4.64] ;  /* 0x0000000404108981 */ /* 0x000128000c1e1500 */
[----:B0-----:R-:W3:Y:S01]  /*11c50*/  LDL R5, [R1+0xdac] ;  /* 0x000dac0001057983 */ /* 0x001ee20000100800 */
[----:B--2---:R-:W-:Y:S02]  /*11c60*/  PRMT R3, RZ, 0x7610, R3 ;  /* 0x00007610ff037816 */ /* 0x004fe40000000003 */
[----:B---3--:R-:W-:-:S05]  /*11c70*/  IADD3 R4, P1, R5, R2, RZ ;  /* 0x0000000205047210 */ /* 0x008fca0007f3e0ff */
[----:B------:R-:W-:-:S05]  /*11c80*/  IMAD.X R5, R20, 0x1, R0, P1 ;  /* 0x0000000114057824 */ /* 0x000fca00008e0600 */
[----:B------:R-:W2:Y:S04]  /*11c90*/  @!P0 LDG.E.U16 R3, [R4.64] ;  /* 0x0000000404038981 */ /* 0x000ea8000c1e1500 */
[----:B----4-:R0:W-:Y:S04]  /*11ca0*/  STL [R1+0xf4], R16 ;  /* 0x0000f41001007387 */ /* 0x0101e80000100800 */
[----:B------:R-:W3:Y:S04]  /*11cb0*/  LDL R20, [R1+0xeec] ;  /* 0x000eec0001147983 */ /* 0x000ee80000100800 */
[----:B0-----:R-:W4:Y:S04]  /*11cc0*/  LDL R16, [R1+0xca8] ;  /* 0x000ca80001107983 */ /* 0x001f280000100800 */
[----:B--2---:R0:W-:Y:S04]  /*11cd0*/  STL [R1+0xf8], R3 ;  /* 0x0000f80301007387 */ /* 0x0041e80000100800 */
[----:B0-----:R-:W2:Y:S04]  /*11ce0*/  LDL.LU R3, [R1+0x2260] ;  /* 0x0022600001037983 */ /* 0x001ea80000300800 */
[----:B------:R-:W3:Y:S01]  /*11cf0*/  LDL R5, [R1+0xda8] ;  /* 0x000da80001057983 */ /* 0x000ee20000100800 */
[----:B------:R-:W-:-:S03]  /*11d00*/  IADD3 R4, P1, R18, R2, RZ ;  /* 0x0000000212047210 */ /* 0x000fc60007f3e0ff */
[----:B------:R-:W4:Y:S01]  /*11d10*/  LDL R18, [R1+0xd98] ;  /* 0x000d980001127983 */ /* 0x000f220000100800 */
[----:B--2---:R-:W-:Y:S01]  /*11d20*/  PRMT R3, RZ, 0x7610, R3 ;  /* 0x00007610ff037816 */ /* 0x004fe20000000003 */
[----:B---3--:R-:W-:-:S05]  /*11d30*/  IMAD.X R5, R5, 0x1, R0, P1 ;  /* 0x0000000105057824 */ /* 0x008fca00008e0600 */
[----:B------:R0:W2:Y:S04]  /*11d40*/  @!P0 LDG.E.U16 R3, [R4.64] ;  /* 0x0000000404038981 */ /* 0x0000a8000c1e1500 */
[----:B0-----:R-:W3:Y:S04]  /*11d50*/  LDL R5, [R1+0x1000] ;  /* 0x0010000001057983 */ /* 0x001ee80000100800 */
[----:B--2---:R0:W-:Y:S01]  /*11d60*/  STL [R1+0xfc], R3 ;  /* 0x0000fc0301007387 */ /* 0x0041e20000100800 */
[----:B---3--:R-:W-:-:S03]  /*11d70*/  IADD3 R4, P1, R5, R2, RZ ;  /* 0x0000000205047210 */ /* 0x008fc60007f3e0ff */
[----:B0-----:R-:W2:Y:S04]  /*11d80*/  LDL R3, [R1+0xff8] ;  /* 0x000ff80001037983 */ /* 0x001ea80000100800 */
[----:B------:R-:W3:Y:S01]  /*11d90*/  LDL R5, [R1+0xef8] ;  /* 0x000ef80001057983 */ /* 0x000ee20000100800 */
[----:B------:R-:W-:Y:S01]  /*11da0*/  PRMT R15, RZ, 0x7610, R15 ;  /* 0x00007610ff0f7816 */ /* 0x000fe2000000000f */
[----:B---3--:R-:W-:-:S05]  /*11db0*/  IMAD.X R5, R5, 0x1, R0, P1 ;  /* 0x0000000105057824 */ /* 0x008fca00008e0600 */
[----:B------:R-:W3:Y:S04]  /*11dc0*/  @!P0 LDG.E.U16 R15, [R4.64] ;  /* 0x00000004040f8981 */ /* 0x000ee8000c1e1500 */
[----:B---3--:R0:W-:Y:S04]  /*11dd0*/  STL [R1+0x104], R15 ;  /* 0x0001040f01007387 */ /* 0x0081e80000100800 */
[----:B0-----:R-:W3:Y:S04]  /*11de0*/  LDL.LU R15, [R1+0x225c] ;  /* 0x00225c00010f7983 */ /* 0x001ee80000300800 */
[----:B------:R-:W2:Y:S01]  /*11df0*/  LDL R5, [R1+0xd9c] ;  /* 0x000d9c0001057983 */ /* 0x000ea20000100800 */
[----:B------:R-:W-:-:S02]  /*11e00*/  PRMT R29, RZ, 0x7610, R29 ;  /* 0x00007610ff1d7816 */ /* 0x000fc4000000001d */
[----:B--2---:R-:W-:-:S05]  /*11e10*/  IADD3 R4, P1, R5, R2, RZ ;  /* 0x0000000205047210 */ /* 0x004fca0007f3e0ff */
[----:B----4-:R-:W-:-:S05]  /*11e20*/  IMAD.X R5, R16, 0x1, R0, P1 ;  /* 0x0000000110057824 */ /* 0x010fca00008e0600 */
[----:B------:R0:W2:Y:S01]  /*11e30*/  @!P0 LDG.E.U16 R29, [R4.64] ;  /* 0x00000004041d8981 */ /* 0x0000a2000c1e1500 */
[----:B---3--:R-:W-:Y:S02]  /*11e40*/  PRMT R15, RZ, 0x7610, R15 ;  /* 0x00007610ff0f7816 */ /* 0x008fe4000000000f */
[----:B0-----:R-:W-:-:S05]  /*11e50*/  IADD3 R4, P1, R20, R2, RZ ;  /* 0x0000000214047210 */ /* 0x001fca0007f3e0ff */
[----:B------:R-:W-:-:S05]  /*11e60*/  IMAD.X R5, R18, 0x1, R0, P1 ;  /* 0x0000000112057824 */ /* 0x000fca00008e0600 */
[----:B------:R-:W3:Y:S04]  /*11e70*/  @!P0 LDG.E.U16 R15, [R4.64] ;  /* 0x00000004040f8981 */ /* 0x000ee8000c1e1500 */
[----:B--2---:R0:W-:Y:S04]  /*11e80*/  STL [R1+0x108], R29 ;  /* 0x0001081d01007387 */ /* 0x0041e80000100800 */
[----:B------:R-:W2:Y:S04]  /*11e90*/  LDL R20, [R1+0xd88] ;  /* 0x000d880001147983 */ /* 0x000ea80000100800 */
[----:B0-----:R-:W4:Y:S04]  /*11ea0*/  LDL R29, [R1+0xedc] ;  /* 0x000edc00011d7983 */ /* 0x001f280000100800 */
[----:B---3--:R0:W-:Y:S04]  /*11eb0*/  STL [R1+0x10c], R15 ;  /* 0x00010c0f01007387 */ /* 0x0081e80000100800 */
[----:B0-----:R-:W3:Y:S04]  /*11ec0*/  LDL.LU R15, [R1+0x2258] ;  /* 0x00225800010f7983 */ /* 0x001ee80000300800 */
[----:B------:R-:W2:Y:S01]  /*11ed0*/  LDL R5, [R1+0xee8] ;  /* 0x000ee80001057983 */ /* 0x000ea20000100800 */
[----:B------:R-:W-:-:S02]  /*11ee0*/  IADD3 R4, P1, R3, R2, RZ ;  /* 0x0000000203047210 */ /* 0x000fc40007f3e0ff */
[----:B---3--:R-:W-:-:S03]  /*11ef0*/  PRMT R15, RZ, 0x7610, R15 ;  /* 0x00007610ff0f7816 */ /* 0x008fc6000000000f */
[----:B--2---:R-:W-:-:S05]  /*11f00*/  IMAD.X R5, R5, 0x1, R0, P1 ;  /* 0x0000000105057824 */ /* 0x004fca00008e0600 */
[----:B------:R-:W2:Y:S04]  /*11f10*/  @!P0 LDG.E.U16 R15, [R4.64] ;  /* 0x00000004040f8981 */ /* 0x000ea8000c1e1500 */
[----:B--2---:R0:W-:Y:S04]  /*11f20*/  STL [R1+0x4dc], R15 ;  /* 0x0004dc0f01007387 */ /* 0x0041e80000100800 */
[----:B0-----:R-:W2:Y:S04]  /*11f30*/  LDL.LU R15, [R1+0x2254] ;  /* 0x00225400010f7983 */ /* 0x001ea80000300800 */
[----:B------:R-:W3:Y:S02]  /*11f40*/  LDL R5, [R1+0xd8c] ;  /* 0x000d8c0001057983 */ /* 0x000ee40000100800 */
[----:B---3--:R-:W-:-:S02]  /*11f50*/  IADD3 R4, P1, R5, R2, RZ ;  /* 0x0000000205047210 */ /* 0x008fc40007f3e0ff */
[----:B------:R-:W3:Y:S01]  /*11f60*/  LDL R5, [R1+0xca0] ;  /* 0x000ca00001057983 */ /* 0x000ee20000100800 */
[----:B--2---:R-:W-:Y:S02]  /*11f70*/  PRMT R15, RZ, 0x7610, R15 ;  /* 0x00007610ff0f7816 */ /* 0x004fe4000000000f */
[----:B---3--:R-:W-:-:S05]  /*11f80*/  IMAD.X R5, R5, 0x1, R0, P1 ;  /* 0x0000000105057824 */ /* 0x008fca00008e0600 */
[----:B------:R4:W2:Y:S01]  /*11f90*/  @!P0 LDG.E.U16 R15, [R4.64] ;  /* 0x00000004040f8981 */ /* 0x0008a2000c1e1500 */
[----:B------:R-:W-:Y:S02]  /*11fa0*/  PRMT R19, RZ, 0x7610, R19 ;  /* 0x00007610ff137816 */ /* 0x000fe40000000013 */
[----:B----4-:R-:W-:-:S05]  /*11fb0*/  IADD3 R4, P1, R29, R2, RZ ;  /* 0x000000021d047210 */ /* 0x010fca0007f3e0ff */
[----:B------:R-:W-:-:S05]  /*11fc0*/  IMAD.X R5, R20, 0x1, R0, P1 ;  /* 0x0000000114057824 */ /* 0x000fca00008e0600 */
[----:B------:R0:W3:Y:S04]  /*11fd0*/  @!P0 LDG.E.U16 R19, [R4.64] ;  /* 0x0000000404138981 */ /* 0x0000e8000c1e1500 */
[----:B--2---:R1:W-:Y:S04]  /*11fe0*/  STL [R1+0x4d8], R15 ;  /* 0x0004d80f01007387 */ /* 0x0043e80000100800 */
[----:B-1----:R-:W2:Y:S04]  /*11ff0*/  LDL.LU R15, [R1+0x2250] ;  /* 0x00225000010f7983 */ /* 0x002ea80000300800 */
[----:B0-----:R-:W4:Y:S04]  /*12000*/  LDL R5, [R1+0xff0] ;  /* 0x000ff00001057983 */ /* 0x001f280000100800 */
[----:B------:R-:W2:Y:S04]  /*12010*/  LDL R29, [R1+0xfe8] ;  /* 0x000fe800011d7983 */ /* 0x000ea80000100800 */
[----:B------:R-:W2:Y:S04]  /*12020*/  LDL R20, [R1+0xec8] ;  /* 0x000ec80001147983 */ /* 0x000ea80000100800 */
[----:B---3--:R-:W-:Y:S01]  /*12030*/  STL [R1+0x4d4], R19 ;  /* 0x0004d41301007387 */ /* 0x008fe20000100800 */
[----:B----4-:R-:W-:-:S03]  /*12040*/  IADD3 R4, P1, R5, R2, RZ ;  /* 0x0000000205047210 */ /* 0x010fc60007f3e0ff */
[----:B------:R-:W3:Y:S01]  /*12050*/  LDL R5, [R1+0xed8] ;  /* 0x000ed80001057983 */ /* 0x000ee20000100800 */
[----:B------:R-:W-:Y:S01]  /*12060*/  PRMT R12, RZ, 0x7610, R12 ;  /* 0x00007610ff0c7816 */ /* 0x000fe2000000000c */
[----:B---3--:R-:W-:-:S05]  /*12070*/  IMAD.X R5, R5, 0x1, R0, P1 ;  /* 0x0000000105057824 */ /* 0x008fca00008e0600 */
        /* <DEDUP_REMOVED lines=9> */
[----:B------:R-:W0:Y:S04]  /*12110*/  S2R R19, SR_TID.X ;  /* 0x0000000000137919 */ /* 0x000e280000002100 */
[----:B------:R-:W1:Y:S04]  /*12120*/  S2R R16, SR_TID.X ;  /* 0x0000000000107919 */ /* 0x000e680000002100 */
[----:B---3--:R3:W-:Y:S04]  /*12130*/  STL [R1+0x4bc], R12 ;  /* 0x0004bc0c01007387 */ /* 0x0087e80000100800 */
[----:B---3--:R-:W3:Y:S04]  /*12140*/  LDL.LU R12, [R1+0x2248] ;  /* 0x00224800010c7983 */ /* 0x008ee80000300800 */
[----:B------:R-:W4:Y:S04]  /*12150*/  LDL.LU R4, [R1+0x1c] ;  /* 0x00001c0001047983 */ /* 0x000f280000300800 */
[----:B------:R-:W3:Y:S01]  /*12160*/  LDL R5, [R1+0xecc] ;  /* 0x000ecc0001057983 */ /* 0x000ee20000100800 */
[----:B0-----:R-:W-:-:S02]  /*12170*/  LOP3.LUT R19, R19, 0x7f, RZ, 0xc0, !PT ;  /* 0x0000007f13137812 */ /* 0x001fc400078ec0ff */
[----:B-1----:R-:W-:-:S03]  /*12180*/  LOP3.LUT R18, R16, 0x7f, RZ, 0xc0, !PT ;  /* 0x0000007f10127812 */ /* 0x002fc600078ec0ff */
[----:B------:R-:W-:Y:S02]  /*12190*/  IMAD.SHL.U32 R19, R19, 0x2, RZ ;  /* 0x0000000213137824 */ /* 0x000fe400078e00ff */
[----:B------:R-:W-:-:S03]  /*121a0*/  IMAD.SHL.U32 R3, R18, 0x2, RZ ;  /* 0x0000000212037824 */ /* 0x000fc600078e00ff */
[----:B------:R-:W-:Y:S02]  /*121b0*/  LOP3.LUT R19, R19, 0x10, RZ, 0x3c, !PT ;  /* 0x0000001013137812 */ /* 0x000fe400078e3cff */
[----:B------:R-:W-:Y:S04]  /*121c0*/  STS.U16 [R3+0x8000], R6 ;  /* 0x0080000603007388 */ /* 0x000fe80000000400 */
[----:B--2---:R-:W-:Y:S04]  /*121d0*/  STS.U16 [R3+0x8800], R15 ;  /* 0x0088000f03007388 */ /* 0x004fe80000000400 */
[----:B------:R-:W-:Y:S04]  /*121e0*/  STS.U16 [R3+0x9000], R10 ;  /* 0x0090000a03007388 */ /* 0x000fe80000000400 */
[----:B------:R-:W-:Y:S04]  /*121f0*/  STS.U16 [R3+0x9800], R7 ;  /* 0x0098000703007388 */ /* 0x000fe80000000400 */
[----:B----4-:R0:W-:Y:S04]  /*12200*/  STS.U16 [R19+0x8100], R4 ;  /* 0x0081000413007388 */ /* 0x0101e80000000400 */
[----:B0-----:R-:W2:Y:S01]  /*12210*/  LDL.LU R19, [R1+0x2244] ;  /* 0x0022440001137983 */ /* 0x001ea20000300800 */
[----:B---3--:R-:W-:-:S03]  /*12220*/  IADD3 R4, P1, R5, R2, RZ ;  /* 0x0000000205047210 */ /* 0x008fc60007f3e0ff */
[----:B------:R-:W3:Y:S01]  /*12230*/  LDL R5, [R1+0xd78] ;  /* 0x000d780001057983 */ /* 0x000ee20000100800 */
[----:B--2---:R-:W-:Y:S01]  /*12240*/  PRMT R19, RZ, 0x7610, R19 ;  /* 0x00007610ff137816 */ /* 0x004fe20000000013 */
[----:B---3--:R-:W-:-:S05]  /*12250*/  IMAD.X R5, R5, 0x1, R0, P1 ;  /* 0x0000000105057824 */ /* 0x008fca00008e0600 */
[----:B------:R0:W2:Y:S04]  /*12260*/  @!P0 LDG.E.U16 R19, [R4.64] ;  /* 0x0000000404138981 */ /* 0x0000a8000c1e1500 */
[----:B0-----:R-:W0:Y:S04]  /*12270*/  S2R R5, SR_TID.X ;  /* 0x0000000000057919 */ /* 0x001e280000002100 */
[----:B--2---:R1:W-:Y:S04]  /*12280*/  STL [R1+0x4b8], R19 ;  /* 0x0004b81301007387 */ /* 0x0043e80000100800 */
[----:B-1----:R-:W2:Y:S01]  /*12290*/  LDL.LU R19, [R1+0x2240] ;  /* 0x0022400001137983 */ /* 0x002ea20000300800 */
[----:B0-----:R-:W-:-:S05]  /*122a0*/  LOP3.LUT R5, R5, 0x7f, RZ, 0xc0, !PT ;  /* 0x0000007f05057812 */ /* 0x001fca00078ec0ff */
[----:B------:R-:W-:Y:S01]  /*122b0*/  IMAD.SHL.U32 R5, R5, 0x2, RZ ;  /* 0x0000000205057824 */ /* 0x000fe200078e00ff */
[----:B------:R-:W-:Y:S02]  /*122c0*/  IADD3 R4, P1, R29, R2, RZ ;  /* 0x000000021d047210 */ /* 0x000fe40007f3e0ff */
[----:B------:R-:W3:Y:S02]  /*122d0*/  LDL R29, [R1+0xc90] ;  /* 0x000c9000011d7983 */ /* 0x000ee40000100800 */
[----:B------:R-:W-:-:S05]  /*122e0*/  LOP3.LUT R5, R5, 0x10, RZ, 0x3c, !PT ;  /* 0x0000001005057812 */ /* 0x000fca00078e3cff */
[----:B--2---:R0:W-:Y:S02]  /*122f0*/  STS.U16 [R5+0x8900], R19 ;  /* 0x0089001305007388 */ /* 0x0041e40000000400 */
[----:B0-----:R-:W-:Y:S01]  /*12300*/  PRMT R19, RZ, 0x7610, R19 ;  /* 0x00007610ff137816 */ /* 0x001fe20000000013 */
[----:B------:R-:W-:-:S05]  /*12310*/  IMAD.X R5, R20, 0x1, R0, P1 ;  /* 0x0000000114057824 */ /* 0x000fca00008e0600 */
[----:B------:R0:W2:Y:S04]  /*12320*/  @!P0 LDG.E.U16 R19, [R4.64] ;  /* 0x0000000404138981 */ /* 0x0000a8000c1e1500 */
[----:B0-----:R-:W4:Y:S04]  /*12330*/  LDL R5, [R1+0xd6c] ;  /* 0x000d6c0001057983 */ /* 0x001f280000100800 */
[----:B------:R-:W0:Y:S01]  /*12340*/  S2R R20, SR_TID.X ;  /* 0x0000000000147919 */ /* 0x000e220000002100 */
[----:B------:R-:W-:Y:S02]  /*12350*/  PRMT R14, RZ, 0x7610, R14 ;  /* 0x00007610ff0e7816 */ /* 0x000fe4000000000e */
[----:B0-----:R-:W-:-:S05]  /*12360*/  LOP3.LUT R20, R20, 0x7f, RZ, 0xc0, !PT ;  /* 0x0000007f14147812 */ /* 0x001fca00078ec0ff */
[----:B------:R-:W-:-:S05]  /*12370*/  IMAD.SHL.U32 R20, R20, 0x2, RZ ;  /* 0x0000000214147824 */ /* 0x000fca00078e00ff */
[----:B------:R-:W-:-:S05]  /*12380*/  LOP3.LUT R4, R20, 0x10, RZ, 0x3c, !PT ;  /* 0x0000001014047812 */ /* 0x000fca00078e3cff */
[----:B------:R4:W-:Y:S02]  /*12390*/  STS.U16 [R4+0x9100], R12 ;  /* 0x0091000c04007388 */ /* 0x0009e40000000400 */
[----:B----4-:R-:W-:-:S05]  /*123a0*/  IADD3 R4, P1, R5, R2, RZ ;  /* 0x0000000205047210 */ /* 0x010fca0007f3e0ff */
[----:B---3--:R-:W-:-:S05]  /*123b0*/  IMAD.X R5, R29, 0x1, R0, P1 ;  /* 0x000000011d057824 */ /* 0x008fca00008e0600 */
[----:B------:R-:W3:Y:S04]  /*123c0*/  @!P0 LDG.E.U16 R14, [R4.64] ;  /* 0x00000004040e8981 */ /* 0x000ee8000c1e1500 */
[----:B--2---:R-:W-:Y:S04]  /*123d0*/  STL [R1+0x2168], R19 ;  /* 0x0021681301007387 */ /* 0x004fe80000100800 */
        /* <DEDUP_REMOVED lines=28> */
[----:B---3--:R0:W-:Y:S04]  /*125a0*/  STL [R1+0x4b4], R14 ;  /* 0x0004b40e01007387 */ /* 0x0081e80000100800 */
[----:B0-----:R-:W2:Y:S04]  /*125b0*/  LDL.LU R14, [R1+0x223c] ;  /* 0x00223c00010e7983 */ /* 0x001ea80000300800 */
[----:B------:R-:W3:Y:S04]  /*125c0*/  LDL R5, [R1+0xebc] ;  /* 0x000ebc0001057983 */ /* 0x000ee80000100800 */
[----:B------:R-:W0:Y:S02]  /*125d0*/  S2R R20, SR_TID.X ;  /* 0x0000000000147919 */ /* 0x000e240000002100 */
[----:B0-----:R-:W-:-:S05]  /*125e0*/  LOP3.LUT R20, R20, 0x7f, RZ, 0xc0, !PT ;  /* 0x0000007f14147812 */ /* 0x001fca00078ec0ff */
[----:B------:R-:W-:-:S05]  /*125f0*/  IMAD.SHL.U32 R20, R20, 0x2, RZ ;  /* 0x0000000214147824 */ /* 0x000fca00078e00ff */
[----:B------:R-:W-:Y:S02]  /*12600*/  LOP3.LUT R4, R20, 0x10, RZ, 0x3c, !PT ;  /* 0x0000001014047812 */ /* 0x000fe400078e3cff */
[----:B------:R-:W4:Y:S04]  /*12610*/  LDL R20, [R1+0xeac] ;  /* 0x000eac0001147983 */ /* 0x000f280000100800 */
[----:B------:R3:W-:Y:S02]  /*12620*/  STS.U16 [R4+0x9900], R8 ;  /* 0x0099000804007388 */ /* 0x0007e40000000400 */
[----:B---3--:R-:W-:Y:S02]  /*12630*/  IADD3 R4, P1, R5, R2, RZ ;  /* 0x0000000205047210 */ /* 0x008fe40007f3e0ff */
[----:B------:R-:W3:Y:S01]  /*12640*/  LDL R5, [R1+0xd68] ;  /* 0x000d680001057983 */ /* 0x000ee20000100800 */
[----:B--2---:R-:W-:-:S02]  /*12650*/  PRMT R14, RZ, 0x7610, R14 ;  /* 0x00007610ff0e7816 */ /* 0x004fc4000000000e */
[----:B---3--:R-:W-:-:S05]  /*12660*/  IMAD.X R5, R5, 0x1, R0, P1 ;  /* 0x0000000105057824 */ /* 0x008fca00008e0600 */
[----:B------:R-:W2:Y:S04]  /*12670*/  @!P0 LDG.E.U16 R14, [R4.64] ;  /* 0x00000004040e8981 */ /* 0x000ea8000c1e1500 */
[----:B------:R-:W0:Y:S04]  /*12680*/  S2R R29, SR_TID.X ;  /* 0x00000000001d7919 */ /* 0x000e280000002100 */
[----:B--2---:R1:W-:Y:S04]  /*12690*/  STL [R1+0x4b0], R14 ;  /* 0x0004b00e01007387 */ /* 0x0043e80000100800 */
[----:B-1----:R-:W2:Y:S04]  /*126a0*/  LDL.LU R14, [R1+0x2238] ;  /* 0x00223800010e7983 */ /* 0x002ea80000300800 */
[----:B------:R-:W3:Y:S04]  /*126b0*/  LDL.LU R4, [R1+0x40] ;  /* 0x0000400001047983 */ /* 0x000ee80000300800 */
[----:B------:R-:W2:Y:S01]  /*126c0*/  LDL R5, [R1+0xfe0] ;  /* 0x000fe00001057983 */ /* 0x000ea20000100800 */
[----:B0-----:R-:W-:-:S05]  /*126d0*/  LOP3.LUT R29, R29, 0x7f, RZ, 0xc0, !PT ;  /* 0x0000007f1d1d7812 */ /* 0x001fca00078ec0ff */
[----:B------:R-:W-:-:S05]  /*126e0*/  IMAD.SHL.U32 R29, R29, 0x2, RZ ;  /* 0x000000021d1d7824 */ /* 0x000fca00078e00ff */
[----:B------:R-:W-:-:S05]  /*126f0*/  LOP3.LUT R29, R29, 0x20, RZ, 0x3c, !PT ;  /* 0x000000201d1d7812 */ /* 0x000fca00078e3cff */
[----:B---3--:R2:W-:Y:S02]  /*12700*/  STS.U16 [R29+0x8200], R4 ;  /* 0x008200041d007388 */ /* 0x0085e40000000400 */
[----:B--2---:R-:W-:Y:S02]  /*12710*/  IADD3 R4, P1, R5, R2, RZ ;  /* 0x0000000205047210 */ /* 0x004fe40007f3e0ff */
[----:B------:R-:W2:Y:S01]  /*12720*/  LDL R5, [R1+0xeb8] ;  /* 0x000eb80001057983 */ /* 0x000ea20000100800 */
[----:B------:R-:W-:Y:S02]  /*12730*/  PRMT R14, RZ, 0x7610, R14 ;  /* 0x00007610ff0e7816 */ /* 0x000fe4000000000e */
[----:B--2---:R-:W-:-:S05]  /*12740*/  IMAD.X R5, R5, 0x1, R0, P1 ;  /* 0x0000000105057824 */ /* 0x004fca00008e0600 */
[----:B------:R-:W2:Y:S04]  /*12750*/  @!P0 LDG.E.U16 R14, [R4.64] ;  /* 0x00000004040e8981 */ /* 0x000ea8000c1e1500 */
[----:B--2---:R0:W-:Y:S04]  /*12760*/  STL [R1+0x1bc], R14 ;  /* 0x0001bc0e01007387 */ /* 0x0041e80000100800 */
[----:B0-----:R-:W2:Y:S04]  /*12770*/  LDL.LU R14, [R1+0x2234] ;  /* 0x00223400010e7983 */ /* 0x001ea80000300800 */
[----:B------:R-:W3:Y:S04]  /*12780*/  LDL.LU R4, [R1+0x8] ;  /* 0x0000080001047983 */ /* 0x000ee80000300800 */
[----:B------:R-:W2:Y:S04]  /*12790*/  LDL R5, [R1+0xd5c] ;  /* 0x000d5c0001057983 */ /* 0x000ea80000100800 */
[----:B---3--:R2:W-:Y:S02]  /*127a0*/  STS.U16 [R29+0x8a00], R4 ;  /* 0x008a00041d007388 */ /* 0x0085e40000000400 */
[----:B--2---:R-:W-:-:S02]  /*127b0*/  IADD3 R4, P1, R5, R2, RZ ;  /* 0x0000000205047210 */ /* 0x004fc40007f3e0ff */
[----:B------:R-:W2:Y:S01]  /*127c0*/  LDL R5, [R1+0xc88] ;  /* 0x000c880001057983 */ /* 0x000ea20000100800 */
[----:B------:R-:W-:Y:S02]  /*127d0*/  PRMT R15, RZ, 0x7610, R15 ;  /* 0x00007610ff0f7816 */ /* 0x000fe4000000000f */
[----:B--2---:R-:W-:-:S05]  /*127e0*/  IMAD.X R5, R5, 0x1, R0, P1 ;  /* 0x0000000105057824 */ /* 0x004fca00008e0600 */
[----:B------:R0:W2:Y:S04]  /*127f0*/  @!P0 LDG.E.U16 R15, [R4.64] ;  /* 0x00000004040f8981 */ /* 0x0000a8000c1e1500 */
[----:B0-----:R-:W3:Y:S01]  /*12800*/  LDL R5, [R1+0xd58] ;  /* 0x000d580001057983 */ /* 0x001ee20000100800 */
[----:B----4-:R-:W-:-:S03]  /*12810*/  IADD3 R4, P1, R20, R2, RZ ;  /* 0x0000000214047210 */ /* 0x010fc60007f3e0ff */
[----:B------:R0:W-:Y:S02]  /*12820*/  STS.U16 [R29+0x9200], R14 ;  /* 0x0092000e1d007388 */ /* 0x0001e40000000400 */
[----:B0-----:R-:W-:Y:S02]  /*12830*/  PRMT R14, RZ, 0x7610, R14 ;  /* 0x00007610ff0e7816 */ /* 0x001fe4000000000e */
[----:B------:R-:W4:Y:S01]  /*12840*/  LDL.LU R29, [R1+0x54] ;  /* 0x00005400011d7983 */ /* 0x000f220000300800 */
[----:B---3--:R-:W-:-:S05]  /*12850*/  IMAD.X R5, R5, 0x1, R0, P1 ;  /* 0x0000000105057824 */ /* 0x008fca00008e0600 */
[----:B------:R0:W3:Y:S04]  /*12860*/  @!P0 LDG.E.U16 R14, [R4.64] ;  /* 0x00000004040e8981 */ /* 0x0000e8000c1e1500 */
[----:B0-----:R-:W0:Y:S02]  /*12870*/  S2R R5, SR_TID.X ;  /* 0x0000000000057919 */ /* 0x001e240000002100 */
[----:B0-----:R-:W-:-:S05]  /*12880*/  LOP3.LUT R5, R5, 0x7f, RZ, 0xc0, !PT ;  /* 0x0000007f05057812 */ /* 0x001fca00078ec0ff */
[----:B------:R-:W-:-:S05]  /*12890*/  IMAD.SHL.U32 R5, R5, 0x2, RZ ;  /* 0x0000000205057824 */ /* 0x000fca00078e00ff */
[----:B------:R-:W-:Y:S02]  /*128a0*/  LOP3.LUT R4, R5, 0x20, RZ, 0x3c, !PT ;  /* 0x0000002005047812 */ /* 0x000fe400078e3cff */
[----:B------:R-:W2:Y:S04]  /*128b0*/  LDL R5, [R1+0xfd8] ;  /* 0x000fd80001057983 */ /* 0x000ea80000100800 */
[----:B------:R2:W-:Y:S02]  /*128c0*/  STS.U16 [R4+0x9a00], R9 ;  /* 0x009a000904007388 */ /* 0x0005e40000000400 */
[----:B--2---:R-:W-:Y:S02]  /*128d0*/  IADD3 R4, P1, R5, R2, RZ ;  /* 0x0000000205047210 */ /* 0x004fe40007f3e0ff */
[----:B------:R-:W2:Y:S01]  /*128e0*/  LDL R5, [R1+0xea8] ;  /* 0x000ea80001057983 */ /* 0x000ea20000100800 */
[----:B------:R-:W-:-:S02]  /*128f0*/  PRMT R17, RZ, 0x7610, R17 ;  /* 0x00007610ff117816 */ /* 0x000fc40000000011 */
[----:B--2---:R-:W-:-:S05]  /*12900*/  IMAD.X R5, R5, 0x1, R0, P1 ;  /* 0x0000000105057824 */ /* 0x004fca00008e0600 */
[----:B------:R-:W2:Y:S04]  /*12910*/  @!P0 LDG.E.U16 R17, [R4.64] ;  /* 0x0000000404118981 */ /* 0x000ea8000c1e1500 */
[----:B------:R-:W0:Y:S04]  /*12920*/  S2R R20, SR_TID.X ;  /* 0x0000000000147919 */ /* 0x000e280000002100 */
[----:B--2---:R1:W-:Y:S04]  /*12930*/  STL [R1+0x1b8], R17 ;  /* 0x0001b81101007387 */ /* 0x0043e80000100800 */
[----:B-1----:R-:W2:Y:S04]  /*12940*/  LDL.LU R17, [R1+0x2230] ;  /* 0x0022300001117983 */ /* 0x002ea80000300800 */
[----:B------:R-:W2:Y:S04]  /*12950*/  LDL.LU R4, [R1+0x4c] ;  /* 0x00004c0001047983 */ /* 0x000ea80000300800 */
[----:B------:R-:W3:Y:S01]  /*12960*/  LDL R5, [R1+0xd4c] ;  /* 0x000d4c0001057983 */ /* 0x000ee20000100800 */
[----:B0-----:R-:W-:-:S05]  /*12970*/  LOP3.LUT R20, R20, 0x7f, RZ, 0xc0, !PT ;  /* 0x0000007f14147812 */ /* 0x001fca00078ec0ff */
[----:B------:R-:W-:-:S05]  /*12980*/  IMAD.SHL.U32 R20, R20, 0x2, RZ ;  /* 0x0000000214147824 */ /* 0x000fca00078e00ff */
[----:B------:R-:W-:-:S05]  /*12990*/  LOP3.LUT R20, R20, 0x30, RZ, 0x3c, !PT ;  /* 0x0000003014147812 */ /* 0x000fca00078e3cff */
[----:B--2---:R3:W-:Y:S02]  /*129a0*/  STS.U16 [R20+0x8300], R4 ;  /* 0x0083000414007388 */ /* 0x0047e40000000400 */
[----:B---3--:R-:W-:Y:S02]  /*129b0*/  IADD3 R4, P1, R5, R2, RZ ;  /* 0x0000000205047210 */ /* 0x008fe40007f3e0ff */
[----:B------:R-:W2:Y:S01]  /*129c0*/  LDL R5, [R1+0xc80] ;  /* 0x000c800001057983 */ /* 0x000ea20000100800 */
[----:B------:R-:W-:Y:S02]  /*129d0*/  PRMT R12, RZ, 0x7610, R12 ;  /* 0x00007610ff0c7816 */ /* 0x000fe4000000000c */
[----:B--2---:R-:W-:-:S05]  /*129e0*/  IMAD.X R5, R5, 0x1, R0, P1 ;  /* 0x0000000105057824 */ /* 0x004fca00008e0600 */
[----:B------:R0:W2:Y:S04]  /*129f0*/  @!P0 LDG.E.U16 R12, [R4.64] ;  /* 0x00000004040c8981 */ /* 0x0000a8000c1e1500 */
[----:B0-----:R-:W3:Y:S04]  /*12a00*/  LDL.LU R4, [R1+0x14] ;  /* 0x0000140001047983 */ /* 0x001ee80000300800 */
[----:B------:R-:W2:Y:S04]  /*12a10*/  LDL R5, [R1+0xe9c] ;  /* 0x000e9c0001057983 */ /* 0x000ea80000100800 */
[----:B---3--:R2:W-:Y:S02]  /*12a20*/  STS.U16 [R20+0x8b00], R4 ;  /* 0x008b000414007388 */ /* 0x0085e40000000400 */
[----:B--2---:R-:W-:-:S02]  /*12a30*/  IADD3 R4, P1, R5, R2, RZ ;  /* 0x0000000205047210 */ /* 0x004fc40007f3e0ff */
[----:B------:R-:W2:Y:S01]  /*12a40*/  LDL R5, [R1+0xd48] ;  /* 0x000d480001057983 */ /* 0x000ea20000100800 */
[----:B------:R-:W-:Y:S02]  /*12a50*/  PRMT R17, RZ, 0x7610, R17 ;  /* 0x00007610ff117816 */ /* 0x000fe40000000011 */
[----:B--2---:R-:W-:-:S05]  /*12a60*/  IMAD.X R5, R5, 0x1, R0, P1 ;  /* 0x0000000105057824 */ /* 0x004fca00008e0600 */
[----:B------:R-:W2:Y:S04]  /*12a70*/  @!P0 LDG.E.U16 R17, [R4.64] ;  /* 0x0000000404118981 */ /* 0x000ea8000c1e1500 */
[----:B--2---:R0:W-:Y:S04]  /*12a80*/  STL [R1+0x1b4], R17 ;  /* 0x0001b41101007387 */ /* 0x0041e80000100800 */
[----:B0-----:R-:W2:Y:S04]  /*12a90*/  LDL.LU R17, [R1+0x222c] ;  /* 0x00222c0001117983 */ /* 0x001ea80000300800 */
[----:B------:R-:W3:Y:S02]  /*12aa0*/  LDL R5, [R1+0xfd0] ;  /* 0x000fd00001057983 */ /* 0x000ee40000100800 */
[----:B---3--:R-:W-:-:S02]  /*12ab0*/  IADD3 R4, P1, R5, R2, RZ ;  /* 0x0000000205047210 */ /* 0x008fc40007f3e0ff */
[----:B------:R-:W3:Y:S01]  /*12ac0*/  LDL R5, [R1+0xe98] ;  /* 0x000e980001057983 */ /* 0x000ee20000100800 */
[----:B------:R-:W-:Y:S02]  /*12ad0*/  PRMT R10, RZ, 0x7610, R10 ;  /* 0x00007610ff0a7816 */ /* 0x000fe4000000000a */
[----:B---3--:R-:W-:-:S05]  /*12ae0*/  IMAD.X R5, R5, 0x1, R0, P1 ;  /* 0x0000000105057824 */ /* 0x008fca00008e0600 */
[----:B------:R0:W3:Y:S04]  /*12af0*/  @!P0 LDG.E.U16 R10, [R4.64] ;  /* 0x00000004040a8981 */ /* 0x0000e8000c1e1500 */
[----:B0-----:R-:W0:Y:S02]  /*12b00*/  S2R R5, SR_TID.X ;  /* 0x0000000000057919 */ /* 0x001e240000002100 */
[----:B0-----:R-:W-:-:S05]  /*12b10*/  LOP3.LUT R5, R5, 0x7f, RZ, 0xc0, !PT ;  /* 0x0000007f05057812 */ /* 0x001fca00078ec0ff */
[----:B------:R-:W-:-:S05]  /*12b20*/  IMAD.SHL.U32 R5, R5, 0x2, RZ ;  /* 0x0000000205057824 */ /* 0x000fca00078e00ff */
[----:B------:R-:W-:Y:S02]  /*12b30*/  LOP3.LUT R4, R5, 0x30, RZ, 0x3c, !PT ;  /* 0x0000003005047812 */ /* 0x000fe400078e3cff */
[----:B------:R-:W3:Y:S04]  /*12b40*/  LDL R5, [R1+0xd3c] ;  /* 0x000d3c0001057983 */ /* 0x000ee80000100800 */
[----:B--2---:R-:W-:Y:S04]  /*12b50*/  STS.U16 [R20+0x9300], R17 ;  /* 0x0093001114007388 */ /* 0x004fe80000000400 */
[----:B------:R3:W-:Y:S02]  /*12b60*/  STS.U16 [R4+0x9b00], R11 ;  /* 0x009b000b04007388 */ /* 0x0007e40000000400 */
[----:B---3--:R-:W-:-:S02]  /*12b70*/  IADD3 R4, P1, R5, R2, RZ ;  /* 0x0000000205047210 */ /* 0x008fc40007f3e0ff */
[----:B------:R-:W2:Y:S01]  /*12b80*/  LDL R5, [R1+0xc78] ;  /* 0x000c780001057983 */ /* 0x000ea20000100800 */
[----:B------:R-:W-:Y:S02]  /*12b90*/  PRMT R9, RZ, 0x7610, R9 ;  /* 0x00007610ff097816 */ /* 0x000fe40000000009 */
[----:B--2---:R-:W-:-:S05]  /*12ba0*/  IMAD.X R5, R5, 0x1, R0, P1 ;  /* 0x0000000105057824 */ /* 0x004fca00008e0600 */
[----:B------:R0:W2:Y:S04]  /*12bb0*/  @!P0 LDG.E.U16 R9, [R4.64] ;  /* 0x0000000404098981 */ /* 0x0000a8000c1e1500 */
[----:B0-----:R-:W3:Y:S04]  /*12bc0*/  LDL R5, [R1+0xe8c] ;  /* 0x000e8c0001057983 */ /* 0x001ee80000100800 */
[----:B------:R-:W0:Y:S01]  /*12bd0*/  S2R R20, SR_TID.X ;  /* 0x0000000000147919 */ /* 0x000e220000002100 */
[----:B---3--:R-:W-:-:S03]  /*12be0*/  IADD3 R4, P1, R5, R2, RZ ;  /* 0x0000000205047210 */ /* 0x008fc60007f3e0ff */
[----:B------:R-:W3:Y:S01]  /*12bf0*/  LDL R5, [R1+0xd38] ;  /* 0x000d380001057983 */ /* 0x000ee20000100800 */
[----:B0-----:R-:W-:-:S05]  /*12c00*/  LOP3.LUT R20, R20, 0x7f, RZ, 0xc0, !PT ;  /* 0x0000007f14147812 */ /* 0x001fca00078ec0ff */
[----:B------:R-:W-:Y:S01]  /*12c10*/  IMAD.SHL.U32 R20, R20, 0x2, RZ ;  /* 0x0000000214147824 */ /* 0x000fe200078e00ff */
[----:B------:R-:W-:-:S04]  /*12c20*/  PRMT R8, RZ, 0x7610, R8 ;  /* 0x00007610ff087816 */ /* 0x000fc80000000008 */
[----:B------:R-:W-:-:S05]  /*12c30*/  LOP3.LUT R20, R20, 0x40, RZ, 0x3c, !PT ;  /* 0x0000004014147812 */ /* 0x000fca00078e3cff */
[----:B----4-:R0:W-:Y:S04]  /*12c40*/  STS.U16 [R20+0x8400], R29 ;  /* 0x0084001d14007388 */ /* 0x0101e80000000400 */
[----:B0-----:R-:W4:Y:S01]  /*12c50*/  LDL R29, [R1+0xe7c] ;  /* 0x000e7c00011d7983 */ /* 0x001f220000100800 */
[----:B---3--:R-:W-:-:S05]  /*12c60*/  IMAD.X R5, R5, 0x1, R0, P1 ;  /* 0x0000000105057824 */ /* 0x008fca00008e0600 */
[----:B------:R0:W3:Y:S04]  /*12c70*/  @!P0 LDG.E.U16 R8, [R4.64] ;  /* 0x0000000404088981 */ /* 0x0000e8000c1e1500 */
[----:B0-----:R-:W2:Y:S04]  /*12c80*/  LDL.LU R4, [R1+0x34] ;  /* 0x0000340001047983 */ /* 0x001ea80000300800 */
[----:B------:R-:W3:Y:S04]  /*12c90*/  LDL R5, [R1+0xfc8] ;  /* 0x000fc80001057983 */ /* 0x000ee80000100800 */
[----:B--2---:R0:W-:Y:S04]  /*12ca0*/  STS.U16 [R20+0x8c00], R4 ;  /* 0x008c000414007388 */ /* 0x0041e80000000400 */
[----:B0-----:R-:W2:Y:S01]  /*12cb0*/  LDL.LU R20, [R1+0x2228] ;  /* 0x0022280001147983 */ /* 0x001ea20000300800 */
[----:B---3--:R-:W-:-:S03]  /*12cc0*/  IADD3 R4, P1, R5, R2, RZ ;  /* 0x0000000205047210 */ /* 0x008fc60007f3e0ff */
[----:B------:R-:W3:Y:S01]  /*12cd0*/  LDL R5, [R1+0xe88] ;  /* 0x000e880001057983 */ /* 0x000ee20000100800 */
[----:B------:R-:W-:Y:S01]  /*12ce0*/  PRMT R7, RZ, 0x7610, R7 ;  /* 0x00007610ff077816 */ /* 0x000fe20000000007 */
[----:B---3--:R-:W-:-:S05]  /*12cf0*/  IMAD.X R5, R5, 0x1, R0, P1 ;  /* 0x0000000105057824 */ /* 0x008fca00008e0600 */
[----:B------:R0:W3:Y:S04]  /*12d00*/  @!P0 LDG.E.U16 R7, [R4.64] ;  /* 0x0000000404078981 */ /* 0x0000e8000c1e1500 */
[----:B0-----:R-:W0:Y:S02]  /*12d10*/  S2R R5, SR_TID.X ;  /* 0x0000000000057919 */ /* 0x001e240000002100 */
[----:B0-----:R-:W-:-:S05]  /*12d20*/  LOP3.LUT R5, R5, 0x7f, RZ, 0xc0, !PT ;  /* 0x0000007f05057812 */ /* 0x001fca00078ec0ff */
[----:B------:R-:W-:-:S05]  /*12d30*/  IMAD.SHL.U32 R5, R5, 0x2, RZ ;  /* 0x0000000205057824 */ /* 0x000fca00078e00ff */
[----:B------:R-:W-:Y:S02]  /*12d40*/  LOP3.LUT R4, R5, 0x40, RZ, 0x3c, !PT ;  /* 0x0000004005047812 */ /* 0x000fe400078e3cff */
[----:B------:R-:W3:Y:S04]  /*12d50*/  LDL R5, [R1+0xd2c] ;  /* 0x000d2c0001057983 */ /* 0x000ee80000100800 */
[----:B--2---:R3:W-:Y:S02]  /*12d60*/  STS.U16 [R4+0x9400], R20 ;  /* 0x0094001404007388 */ /* 0x0047e40000000400 */
[----:B---3--:R-:W-:Y:S02]  /*12d70*/  IADD3 R4, P1, R5, R2, RZ ;  /* 0x0000000205047210 */ /* 0x008fe40007f3e0ff */
[----:B------:R-:W2:Y:S01]  /*12d80*/  LDL R5, [R1+0xc70] ;  /* 0x000c700001057983 */ /* 0x000ea20000100800 */
[----:B------:R-:W-:-:S02]  /*12d90*/  PRMT R6, RZ, 0x7610, R6 ;  /* 0x00007610ff067816 */ /* 0x000fc40000000006 */
[----:B--2---:R-:W-:-:S05]  /*12da0*/  IMAD.X R5, R5, 0x1, R0, P1 ;  /* 0x0000000105057824 */ /* 0x004fca00008e0600 */
[----:B------:R0:W2:Y:S04]  /*12db0*/  @!P0 LDG.E.U16 R6, [R4.64] ;  /* 0x0000000404068981 */ /* 0x0000a8000c1e1500 */
[----:B0-----:R-:W0:Y:S02]  /*12dc0*/  S2R R5, SR_TID.X ;  /* 0x0000000000057919 */ /* 0x001e240000002100 */
[----:B0-----:R-:W-:-:S05]  /*12dd0*/  LOP3.LUT R5, R5, 0x7f, RZ, 0xc0, !PT ;  /* 0x0000007f05057812 */ /* 0x001fca00078ec0ff */
[----:B------:R-:W-:-:S05]  /*12de0*/  IMAD.SHL.U32 R5, R5, 0x2, RZ ;  /* 0x0000000205057824 */ /* 0x000fca00078e00ff */
[----:B------:R-:W-:-:S05]  /*12df0*/  LOP3.LUT R5, R5, 0x40, RZ, 0x3c, !PT ;  /* 0x0000004005057812 */ /* 0x000fca00078e3cff */
[----:B------:R0:W-:Y:S04]  /*12e00*/  STS.U16 [R5+0x9c00], R13 ;  /* 0x009c000d05007388 */ /* 0x0001e80000000400 */
[----:B0-----:R-:W3:Y:S01]  /*12e10*/  LDL R5, [R1+0xd28] ;  /* 0x000d280001057983 */ /* 0x001ee20000100800 */
[----:B----4-:R-:W-:Y:S02]  /*12e20*/  IADD3 R4, P1, R29, R2, RZ ;  /* 0x000000021d047210 */ /* 0x010fe40007f3e0ff */
[----:B------:R-:W-:Y:S01]  /*12e30*/  PRMT R27, RZ, 0x7610, R27 ;  /* 0x00007610ff1b7816 */ /* 0x000fe2000000001b */
[----:B------:R-:W4:Y:S02]  /*12e40*/  LDL.LU R29, [R1+0x50] ;  /* 0x00005000011d7983 */ /* 0x000f240000300800 */
[----:B---3--:R-:W-:-:S05]  /*12e50*/  IMAD.X R5, R5, 0x1, R0, P1 ;  /* 0x0000000105057824 */ /* 0x008fca00008e0600 */
[----:B------:R-:W3:Y:S01]  /*12e60*/  @!P0 LDG.E.U16 R27, [R4.64] ;  /* 0x00000004041b8981 */ /* 0x000ee2000c1e1500 */
[----:B------:R-:W-:-:S05]  /*12e70*/  LOP3.LUT R16, R16, 0x7f, RZ, 0xc0, !PT ;  /* 0x0000007f10107812 */ /* 0x000fca00078ec0ff */
[----:B------:R-:W-:Y:S01]  /*12e80*/  IMAD.SHL.U32 R16, R16, 0x2, RZ ;  /* 0x0000000210107824 */ /* 0x000fe200078e00ff */
[----:B---3--:R0:W-:Y:S04]  /*12e90*/  STL [R1+0x1b0], R27 ;  /* 0x0001b01b01007387 */ /* 0x0081e80000100800 */
[----:B0-----:R-:W3:Y:S04]  /*12ea0*/  LDL.LU R27, [R1+0x2224] ;  /* 0x00222400011b7983 */ /* 0x001ee80000300800 */
[----:B------:R-:W2:Y:S04]  /*12eb0*/  LDL.LU R4, [R1+0x5c] ;  /* 0x00005c0001047983 */ /* 0x000ea80000300800 */
[----:B------:R-:W3:Y:S01]  /*12ec0*/  LDL R5, [R1+0xfc0] ;  /* 0x000fc00001057983 */ /* 0x000ee20000100800 */
[----:B------:R-:W-:-:S05]  /*12ed0*/  LOP3.LUT R16, R16, 0x50, RZ, 0x3c, !PT ;  /* 0x0000005010107812 */ /* 0x000fca00078e3cff */
[----:B--2---:R3:W-:Y:S02]  /*12ee0*/  STS.U16 [R16+0x8500], R4 ;  /* 0x0085000410007388 */ /* 0x0047e40000000400 */
[----:B---3--:R-:W-:Y:S02]  /*12ef0*/  IADD3 R4, P1, R5, R2, RZ ;  /* 0x0000000205047210 */ /* 0x008fe40007f3e0ff */
        /* <DEDUP_REMOVED lines=18> */
[----:B---3--:R0:W-:Y:S04]  /*13020*/  STS.U16 [R16+0x9500], R4 ;  /* 0x0095000410007388 */ /* 0x0081e80000000400 */
[----:B0-----:R-:W3:Y:S01]  /*13030*/  LDL.LU R16, [R1+0x2218] ;  /* 0x0022180001107983 */ /* 0x001ee20000300800 */
[----:B--2---:R-:W-:-:S03]  /*13040*/  IADD3 R4, P1, R5, R2, RZ ;  /* 0x0000000205047210 */ /* 0x004fc60007f3e0ff */
[----:B------:R-:W2:Y:S01]  /*13050*/  LDL R5, [R1+0xd18] ;  /* 0x000d180001057983 */ /* 0x000ea20000100800 */
[----:B---3--:R-:W-:Y:S01]  /*13060*/  PRMT R16, RZ, 0x7610, R16 ;  /* 0x00007610ff107816 */ /* 0x008fe20000000010 */
[----:B--2---:R-:W-:-:S05]  /*13070*/  IMAD.X R5, R5, 0x1, R0, P1 ;  /* 0x0000000105057824 */ /* 0x004fca00008e0600 */
[----:B------:R0:W2:Y:S04]  /*13080*/  @!P0 LDG.E.U16 R16, [R4.64] ;  /* 0x0000000404108981 */ /* 0x0000a8000c1e1500 */
[----:B0-----:R-:W0:Y:S02]  /*13090*/  S2R R5, SR_TID.X ;  /* 0x0000000000057919 */ /* 0x001e240000002100 */
[----:B0-----:R-:W-:-:S05]  /*130a0*/  LOP3.LUT R5, R5, 0x7f, RZ, 0xc0, !PT ;  /* 0x0000007f05057812 */ /* 0x001fca00078ec0ff */
[----:B------:R-:W-:-:S05]  /*130b0*/  IMAD.SHL.U32 R5, R5, 0x2, RZ ;  /* 0x0000000205057824 */ /* 0x000fca00078e00ff */
[----:B------:R-:W-:Y:S01]  /*130c0*/  LOP3.LUT R4, R5, 0x50, RZ, 0x3c, !PT ;  /* 0x0000005005047812 */ /* 0x000fe200078e3cff */
[----:B--2---:R0:W-:Y:S04]  /*130d0*/  STL [R1+0xe0], R16 ;  /* 0x0000e01001007387 */ /* 0x0041e80000100800 */
[----:B0-----:R-:W2:Y:S04]  /*130e0*/  LDL.LU R16, [R1+0x2214] ;  /* 0x0022140001107983 */ /* 0x001ea80000300800 */
[----:B------:R-:W3:Y:S04]  /*130f0*/  LDL R5, [R1+0xfb8] ;  /* 0x000fb80001057983 */ /* 0x000ee80000100800 */
[----:B--2---:R3:W-:Y:S02]  /*13100*/  STS.U16 [R4+0x9d00], R16 ;  /* 0x009d001004007388 */ /* 0x0047e40000000400 */
[----:B---3--:R-:W-:-:S02]  /*13110*/  IADD3 R4, P1, R5, R2, RZ ;  /* 0x0000000205047210 */ /* 0x008fc40007f3e0ff */
[----:B------:R-:W2:Y:S01]  /*13120*/  LDL R5, [R1+0xe68] ;  /* 0x000e680001057983 */ /* 0x000ea20000100800 */
[----:B------:R-:W-:Y:S02]  /*13130*/  PRMT R27, RZ, 0x7610, R27 ;  /* 0x00007610ff1b7816 */ /* 0x000fe4000000001b */
[----:B--2---:R-:W-:-:S05]  /*13140*/  IMAD.X R5, R5, 0x1, R0, P1 ;  /* 0x0000000105057824 */ /* 0x004fca00008e0600 */
[----:B------:R-:W2:Y:S01]  /*13150*/  @!P0 LDG.E.U16 R27, [R4.64] ;  /* 0x00000004041b8981 */ /* 0x000ea2000c1e1500 */
[----:B------:R-:W-:-:S03]  /*13160*/  IMAD.SHL.U32 R18, R18, 0x2, RZ ;  /* 0x0000000212127824 */ /* 0x000fc600078e00ff */
[----:B--2---:R0:W-:Y:S04]  /*13170*/  STL [R1+0xd4], R27 ;  /* 0x0000d41b01007387 */ /* 0x0041e80000100800 */
[----:B0-----:R-:W2:Y:S04]  /*13180*/  LDL.LU R27, [R1+0x2210] ;  /* 0x00221000011b7983 */ /* 0x001ea80000300800 */
[----:B------:R-:W3:Y:S04]  /*13190*/  LDL.LU R4, [R1+0x60] ;  /* 0x0000600001047983 */ /* 0x000ee80000300800 */
[----:B------:R-:W2:Y:S01]  /*131a0*/  LDL R5, [R1+0xd0c] ;  /* 0x000d0c0001057983 */ /* 0x000ea20000100800 */
[----:B------:R-:W-:-:S05]  /*131b0*/  LOP3.LUT R18, R18, 0x60, RZ, 0x3c, !PT ;  /* 0x0000006012127812 */ /* 0x000fca00078e3cff */
[----:B---3--:R2:W-:Y:S02]  /*131c0*/  STS.U16 [R18+0x8600], R4 ;  /* 0x0086000412007388 */ /* 0x0085e40000000400 */
[----:B--2---:R-:W-:Y:S02]  /*131d0*/  IADD3 R4, P1, R5, R2, RZ ;  /* 0x0000000205047210 */ /* 0x004fe40007f3e0ff */
[----:B------:R-:W2:Y:S01]  /*131e0*/  LDL R5, [R1+0xc60] ;  /* 0x000c600001057983 */ /* 0x000ea20000100800 */
[----:B------:R-:W-:Y:S02]  /*131f0*/  PRMT R28, RZ, 0x7610, R28 ;  /* 0x00007610ff1c7816 */ /* 0x000fe4000000001c */
[----:B--2---:R-:W-:-:S05]  /*13200*/  IMAD.X R5, R5, 0x1, R0, P1 ;  /* 0x0000000105057824 */ /* 0x004fca00008e0600 */
[----:B------:R0:W2:Y:S04]  /*13210*/  @!P0 LDG.E.U16 R28, [R4.64] ;  /* 0x00000004041c8981 */ /* 0x0000a8000c1e1500 */
[----:B0-----:R-:W3:Y:S04]  /*13220*/  LDL R5, [R1+0xe5c] ;  /* 0x000e5c0001057983 */ /* 0x001ee80000100800 */
[----:B----4-:R-:W-:Y:S04]  /*13230*/  STS.U16 [R18+0x8e00], R29 ;  /* 0x008e001d12007388 */ /* 0x010fe80000000400 */
[----:B--2---:R0:W-:Y:S04]  /*13240*/  STL [R1+0xc8], R28 ;  /* 0x0000c81c01007387 */ /* 0x0041e80000100800 */
[----:B0-----:R-:W2:Y:S01]  /*13250*/  LDL.LU R28, [R1+0xfa0] ;  /* 0x000fa000011c7983 */ /* 0x001ea20000300800 */
[----:B---3--:R-:W-:-:S03]  /*13260*/  IADD3 R4, P1, R5, R2, RZ ;  /* 0x0000000205047210 */ /* 0x008fc60007f3e0ff */
[----:B------:R-:W3:Y:S04]  /*13270*/  LDL.LU R29, [R1+0x1054] ;  /* 0x00105400011d7983 */ /* 0x000ee80000300800 */
[----:B------:R-:W4:Y:S01]  /*13280*/  LDL R5, [R1+0xd08] ;  /* 0x000d080001057983 */ /* 0x000f220000100800 */
[----:B------:R-:W-:Y:S01]  /*13290*/  PRMT R27, RZ, 0x7610, R27 ;  /* 0x00007610ff1b7816 */ /* 0x000fe2000000001b */
[----:B----4-:R-:W-:-:S05]  /*132a0*/  IMAD.X R5, R5, 0x1, R0, P1 ;  /* 0x0000000105057824 */ /* 0x010fca00008e0600 */
[----:B------:R-:W4:Y:S04]  /*132b0*/  @!P0 LDG.E.U16 R27, [R4.64] ;  /* 0x00000004041b8981 */ /* 0x000f28000c1e1500 */
[----:B----4-:R0:W-:Y:S04]  /*132c0*/  STL [R1+0xbc], R27 ;  /* 0x0000bc1b01007387 */ /* 0x0101e80000100800 */
[----:B0-----:R-:W4:Y:S04]  /*132d0*/  LDL.LU R27, [R1+0x220c] ;  /* 0x00220c00011b7983 */ /* 0x001f280000300800 */
[----:B------:R-:W2:Y:S04]  /*132e0*/  LDL.LU R4, [R1+0x24] ;  /* 0x0000240001047983 */ /* 0x000ea80000300800 */
[----:B------:R-:W3:Y:S04]  /*132f0*/  LDL R5, [R1+0xfac] ;  /* 0x000fac0001057983 */ /* 0x000ee80000100800 */
[----:B--2---:R0:W-:Y:S04]  /*13300*/  STS.U16 [R18+0x9600], R4 ;  /* 0x0096000412007388 */ /* 0x0041e80000000400 */
[----:B0-----:R-:W2:Y:S01]  /*13310*/  LDL.LU R18, [R1+0x2208] ;  /* 0x0022080001127983 */ /* 0x001ea20000300800 */
[----:B---3--:R-:W-:-:S03]  /*13320*/  IADD3 R4, P1, R5, R2, RZ ;  /* 0x0000000205047210 */ /* 0x008fc60007f3e0ff */
[----:B------:R-:W3:Y:S01]  /*13330*/  LDL R5, [R1+0xe58] ;  /* 0x000e580001057983 */ /* 0x000ee20000100800 */
[----:B--2---:R-:W-:Y:S01]  /*13340*/  PRMT R18, RZ, 0x7610, R18 ;  /* 0x00007610ff127816 */ /* 0x004fe20000000012 */
[----:B---3--:R-:W-:-:S05]  /*13350*/  IMAD.X R5, R5, 0x1, R0, P1 ;  /* 0x0000000105057824 */ /* 0x008fca00008e0600 */
        /* <DEDUP_REMOVED lines=11> */
[----:B----4-:R-:W-:Y:S02]  /*13410*/  PRMT R27, RZ, 0x7610, R27 ;  /* 0x00007610ff1b7816 */ /* 0x010fe4000000001b */
[----:B--2---:R-:W-:-:S05]  /*13420*/  IMAD.X R5, R5, 0x1, R0, P1 ;  /* 0x0000000105057824 */ /* 0x004fca00008e0600 */
[----:B------:R-:W2:Y:S01]  /*13430*/  @!P0 LDG.E.U16 R27, [R4.64] ;  /* 0x00000004041b8981 */ /* 0x000ea2000c1e1500 */
[----:B------:R-:W-:-:S03]  /*13440*/  LOP3.LUT R3, R3, 0x70, RZ, 0x3c, !PT ;  /* 0x0000007003037812 */ /* 0x000fc600078e3cff */
[----:B--2---:R0:W-:Y:S04]  /*13450*/  STL [R1+0xa4], R27 ;  /* 0x0000a41b01007387 */ /* 0x0041e80000100800 */
[----:B0-----:R-:W2:Y:S04]  /*13460*/  LDL.LU R27, [R1+0x2200] ;  /* 0x00220000011b7983 */ /* 0x001ea80000300800 */
[----:B------:R-:W3:Y:S01]  /*13470*/  LDL.LU R5, [R1+0x64] ;  /* 0x0000640001057983 */ /* 0x000ee20000300800 */
[----:B------:R-:W-:Y:S02]  /*13480*/  IADD3 R4, P1, R29, R2, RZ ;  /* 0x000000021d047210 */ /* 0x000fe40007f3e0ff */
[----:B--2---:R-:W-:Y:S01]  /*13490*/  PRMT R27, RZ, 0x7610, R27 ;  /* 0x00007610ff1b7816 */ /* 0x004fe2000000001b */
[----:B---3--:R0:W-:Y:S02]  /*134a0*/  STS.U16 [R3+0x8700], R5 ;  /* 0x0087000503007388 */ /* 0x0081e40000000400 */
[----:B0-----:R-:W-:-:S05]  /*134b0*/  IMAD.X R5, R28, 0x1, R0, P1 ;  /* 0x000000011c057824 */ /* 0x001fca00008e0600 */
[----:B------:R-:W2:Y:S04]  /*134c0*/  @!P0 LDG.E.U16 R27, [R4.64] ;  /* 0x00000004041b8981 */ /* 0x000ea8000c1e1500 */
[----:B------:R-:W-:Y:S04]  /*134d0*/  STL [R1+0x10d4], R29 ;  /* 0x0010d41d01007387 */ /* 0x000fe80000100800 */
[----:B------:R-:W-:Y:S04]  /*134e0*/  STL [R1+0x10d8], R28 ;  /* 0x0010d81c01007387 */ /* 0x000fe80000100800 */
[----:B--2---:R0:W-:Y:S04]  /*134f0*/  STL [R1+0x9c], R27 ;  /* 0x00009c1b01007387 */ /* 0x0041e80000100800 */
[----:B0-----:R-:W2:Y:S04]  /*13500*/  LDL.LU R27, [R1+0x21fc] ;  /* 0x0021fc00011b7983 */ /* 0x001ea80000300800 */
[----:B------:R-:W3:Y:S04]  /*13510*/  LDL.LU R4, [R1+0x58] ;  /* 0x0000580001047983 */ /* 0x000ee80000300800 */
[----:B------:R-:W4:Y:S04]  /*13520*/  LDL R5, [R1+0xe44] ;  /* 0x000e440001057983 */ /* 0x000f280000100800 */
[----:B---3--:R4:W-:Y:S02]  /*13530*/  STS.U16 [R3+0x8f00], R4 ;  /* 0x008f000403007388 */ /* 0x0089e40000000400 */
[----:B----4-:R-:W-:-:S02]  /*13540*/  IADD3 R4, P1, R5, R2, RZ ;  /* 0x0000000205047210 */ /* 0x010fc40007f3e0ff */
[----:B------:R-:W3:Y:S01]  /*13550*/  LDL R5, [R1+0xcfc] ;  /* 0x000cfc0001057983 */ /* 0x000ee20000100800 */
[----:B--2---:R-:W-:Y:S02]  /*13560*/  PRMT R27, RZ, 0x7610, R27 ;  /* 0x00007610ff1b7816 */ /* 0x004fe4000000001b */
[----:B---3--:R-:W-:-:S05]  /*13570*/  IMAD.X R5, R5, 0x1, R0, P1 ;  /* 0x0000000105057824 */ /* 0x008fca00008e0600 */
[----:B------:R-:W2:Y:S04]  /*13580*/  @!P0 LDG.E.U16 R27, [R4.64] ;  /* 0x00000004041b8981 */ /* 0x000ea8000c1e1500 */
[----:B--2---:R0:W-:Y:S04]  /*13590*/  STL [R1+0x94], R27 ;  /* 0x0000941b01007387 */ /* 0x0041e80000100800 */
[----:B0-----:R-:W2:Y:S04]  /*135a0*/  LDL.LU R27, [R1+0x21f8] ;  /* 0x0021f800011b7983 */ /* 0x001ea80000300800 */
[----:B------:R-:W3:Y:S04]  /*135b0*/  LDL.LU R4, [R1+0x3c] ;  /* 0x00003c0001047983 */ /* 0x000ee80000300800 */
[----:B------:R-:W4:Y:S04]  /*135c0*/  LDL R5, [R1+0xf94] ;  /* 0x000f940001057983 */ /* 0x000f280000100800 */
[----:B---3--:R0:W-:Y:S04]  /*135d0*/  STS.U16 [R3+0x9700], R4 ;  /* 0x0097000403007388 */ /* 0x0081e80000000400 */
[----:B0-----:R-:W3:Y:S01]  /*135e0*/  LDL.LU R3, [R1+0x21f4] ;  /* 0x0021f40001037983 */ /* 0x001ee20000300800 */
[----:B----4-:R-:W-:-:S03]  /*135f0*/  IADD3 R4, P1, R5, R2, RZ ;  /* 0x0000000205047210 */ /* 0x010fc60007f3e0ff */
[----:B------:R-:W4:Y:S01]  /*13600*/  LDL R5, [R1+0xe40] ;  /* 0x000e400001057983 */ /* 0x000f220000100800 */
[----:B---3--:R-:W-:Y:S01]  /*13610*/  PRMT R3, RZ, 0x7610, R3 ;  /* 0x00007610ff037816 */ /* 0x008fe20000000003 */
[----:B----4-:R-:W-:-:S05]  /*13620*/  IMAD.X R5, R5, 0x1, R0, P1 ;  /* 0x0000000105057824 */ /* 0x010fca00008e0600 */
[----:B------:R0:W3:Y:S04]  /*13630*/  @!P0 LDG.E.U16 R3, [R4.64] ;  /* 0x0000000404038981 */ /* 0x0000e8000c1e1500 */
[----:B0-----:R-:W0:Y:S02]  /*13640*/  S2R R5, SR_TID.X ;  /* 0x0000000000057919 */ /* 0x001e240000002100 */
[----:B0-----:R-:W-:-:S05]  /*13650*/  LOP3.LUT R5, R5, 0x7f, RZ, 0xc0, !PT ;  /* 0x0000007f05057812 */ /* 0x001fca00078ec0ff */
[----:B------:R-:W-:-:S05]  /*13660*/  IMAD.SHL.U32 R5, R5, 0x2, RZ ;  /* 0x0000000205057824 */ /* 0x000fca00078e00ff */
[----:B------:R-:W-:Y:S01]  /*13670*/  LOP3.LUT R4, R5, 0x70, RZ, 0x3c, !PT ;  /* 0x0000007005047812 */ /* 0x000fe200078e3cff */
[----:B---3--:R0:W-:Y:S04]  /*13680*/  STL [R1+0x90], R3 ;  /* 0x0000900301007387 */ /* 0x0081e80000100800 */
[----:B0-----:R-:W3:Y:S04]  /*13690*/  LDL.LU R3, [R1+0x21f0] ;  /* 0x0021f00001037983 */ /* 0x001ee80000300800 */
[----:B------:R-:W4:Y:S04]  /*136a0*/  LDL R5, [R1+0x104c] ;  /* 0x00104c0001057983 */ /* 0x000f280000100800 */
[----:B--2---:R4:W-:Y:S02]  /*136b0*/  STS.U16 [R4+0x9f00], R27 ;  /* 0x009f001b04007388 */ /* 0x0049e40000000400 */
[----:B----4-:R-:W-:-:S02]  /*136c0*/  IADD3 R4, P1, R5, R2, RZ ;  /* 0x0000000205047210 */ /* 0x010fc40007f3e0ff */
[----:B------:R-:W2:Y:S01]  /*136d0*/  LDL R5, [R1+0xf90] ;  /* 0x000f900001057983 */ /* 0x000ea20000100800 */
[----:B---3--:R-:W-:Y:S02]  /*136e0*/  PRMT R3, RZ, 0x7610, R3 ;  /* 0x00007610ff037816 */ /* 0x008fe40000000003 */
        /* <DEDUP_REMOVED lines=9> */
[----:B------:R-:W3:Y:S04]  /*13780*/  @!P0 LDG.E.U16 R24, [R4.64] ;  /* 0x0000000404188981 */ /* 0x000ee8000c1e1500 */
[----:B---3--:R0:W-:Y:S04]  /*13790*/  STL [R1+0x88], R24 ;  /* 0x0000881801007387 */ /* 0x0081e80000100800 */
[----:B0-----:R-:W3:Y:S04]  /*137a0*/  LDL.LU R24, [R1+0x21e8] ;  /* 0x0021e80001187983 */ /* 0x001ee80000300800 */
[----:B------:R-:W4:Y:S02]  /*137b0*/  LDL R5, [R1+0xf84] ;  /* 0x000f840001057983 */ /* 0x000f240000100800 */
[----:B----4-:R-:W-:-:S02]  /*137c0*/  IADD3 R4, P1, R5, R2, RZ ;  /* 0x0000000205047210 */ /* 0x010fc40007f3e0ff */
[----:B------:R-:W4:Y:S01]  /*137d0*/  LDL R5, [R1+0xe30] ;  /* 0x000e300001057983 */ /* 0x000f220000100800 */
[----:B------:R-:W-:Y:S02]  /*137e0*/  PRMT R29, RZ, 0x7610, R29 ;  /* 0x00007610ff1d7816 */ /* 0x000fe4000000001d */
[----:B----4-:R-:W-:-:S05]  /*137f0*/  IMAD.X R5, R5, 0x1, R0, P1 ;  /* 0x0000000105057824 */ /* 0x010fca00008e0600 */
[----:B------:R0:W4:Y:S04]  /*13800*/  @!P0 LDG.E.U16 R29, [R4.64] ;  /* 0x00000004041d8981 */ /* 0x000128000c1e1500 */
[----:B0-----:R-:W2:Y:S04]  /*13810*/  LDL R5, [R1+0x1044] ;  /* 0x0010440001057983 */ /* 0x001ea80000100800 */
[----:B----4-:R0:W-:Y:S04]  /*13820*/  STL [R1+0x84], R29 ;  /* 0x0000841d01007387 */ /* 0x0101e80000100800 */
[----:B0-----:R-:W4:Y:S01]  /*13830*/  LDL.LU R29, [R1+0x10] ;  /* 0x00001000011d7983 */ /* 0x001f220000300800 */
[----:B--2---:R-:W-:-:S03]  /*13840*/  IADD3 R4, P1, R5, R2, RZ ;  /* 0x0000000205047210 */ /* 0x004fc60007f3e0ff */
[----:B------:R-:W2:Y:S01]  /*13850*/  LDL R5, [R1+0xf80] ;  /* 0x000f800001057983 */ /* 0x000ea20000100800 */
[----:B------:R-:W-:Y:S01]  /*13860*/  PRMT R22, RZ, 0x7610, R22 ;  /* 0x00007610ff167816 */ /* 0x000fe20000000016 */
[----:B--2---:R-:W-:-:S05]  /*13870*/  IMAD.X R5, R5, 0x1, R0, P1 ;  /* 0x0000000105057824 */ /* 0x004fca00008e0600 */
[----:B------:R-:W2:Y:S04]  /*13880*/  @!P0 LDG.E.U16 R22, [R4.64] ;  /* 0x0000000404168981 */ /* 0x000ea8000c1e1500 */
[----:B--2---:R0:W-:Y:S04]  /*13890*/  STL [R1+0x80], R22 ;  /* 0x0000801601007387 */ /* 0x0041e80000100800 */
[----:B0-----:R-:W2:Y:S04]  /*138a0*/  LDL.LU R22, [R1+0x21e4] ;  /* 0x0021e40001167983 */ /* 0x001ea80000300800 */
[----:B------:R-:W2:Y:S02]  /*138b0*/  LDL R5, [R1+0xe24] ;  /* 0x000e240001057983 */ /* 0x000ea40000100800 */
[----:B--2---:R-:W-:-:S02]  /*138c0*/  IADD3 R4, P1, R5, R2, RZ ;  /* 0x0000000205047210 */ /* 0x004fc40007f3e0ff */
[----:B------:R-:W2:Y:S01]  /*138d0*/  LDL R5, [R1+0xcec] ;  /* 0x000cec0001057983 */ /* 0x000ea20000100800 */
[----:B------:R-:W-:Y:S02]  /*138e0*/  PRMT R21, RZ, 0x7610, R21 ;  /* 0x00007610ff157816 */ /* 0x000fe40000000015 */
        /* <DEDUP_REMOVED lines=20> */
[----:B------:R-:W2:Y:S04]  /*13a30*/  LDL.LU R4, [R1] ;  /* 0x0000000001047983 */ /* 0x000ea80000300800 */
[----:B------:R-:W3:Y:S04]  /*13a40*/  LDL R5, [R1+0xe14] ;  /* 0x000e140001057983 */ /* 0x000ee80000100800 */
[----:B--2---:R3:W-:Y:S02]  /*13a50*/  STS.U16 [R3+0xc00], R4 ;  /* 0x000c000403007388 */ /* 0x0047e40000000400 */
[----:B---3--:R-:W-:-:S02]  /*13a60*/  IADD3 R4, P1, R5, R2, RZ ;  /* 0x0000000205047210 */ /* 0x008fc40007f3e0ff */
        /* <DEDUP_REMOVED lines=16> */
[----:B------:R-:W3:Y:S04]  /*13b70*/  LDL R5, [R1+0x1034] ;  /* 0x0010340001057983 */ /* 0x000ee80000100800 */
[----:B----4-:R0:W-:Y:S04]  /*13b80*/  STS.U16 [R3+0x1000], R29 ;  /* 0x0010001d03007388 */ /* 0x0101e80000000400 */
[----:B0-----:R-:W4:Y:S01]  /*13b90*/  LDL.LU R29, [R1+0x38] ;  /* 0x00003800011d7983 */ /* 0x001f220000300800 */
[----:B---3--:R-:W-:-:S03]  /*13ba0*/  IADD3 R4, P1, R5, R2, RZ ;  /* 0x0000000205047210 */ /* 0x008fc60007f3e0ff */
[----:B------:R-:W3:Y:S01]  /*13bb0*/  LDL R5, [R1+0xf60] ;  /* 0x000f600001057983 */ /* 0x000ee20000100800 */
[----:B--2---:R-:W-:Y:S01]  /*13bc0*/  PRMT R19, RZ, 0x7610, R19 ;  /* 0x00007610ff137816 */ /* 0x004fe20000000013 */
[----:B---3--:R-:W-:-:S05]  /*13bd0*/  IMAD.X R5, R5, 0x1, R0, P1 ;  /* 0x0000000105057824 */ /* 0x008fca00008e0600 */
        /* <DEDUP_REMOVED lines=261> */
[----:B0-----:R-:W3:Y:S04]  /*14c30*/  LDL.LU R4, [R1+0x108] ;  /* 0x0001080001047983 */ /* 0x001ee80000300800 */
[----:B------:R-:W4:Y:S04]  /*14c40*/  LDL R5, [R1+0xfec] ;  /* 0x000fec0001057983 */ /* 0x000f280000100800 */
[----:B--2---:R0:W-:Y:S04]  /*14c50*/  STL [R1+0x2100], R28 ;  /* 0x0021001c01007387 */ /* 0x0041e80000100800 */
[----:B---3--:R4:W-:Y:S01]  /*14c60*/  STS.U16 [R3+0x4600], R4 ;  /* 0x0046000403007388 */ /* 0x0089e20000000400 */
[----:B------:R-:W-:-:S03]  /*14c70*/  PRMT R27, RZ, 0x7610, R27 ;  /* 0x00007610ff1b7816 */ /* 0x000fc6000000001b */
[----:B0-----:R-:W2:Y:S01]  /*14c80*/  LDL R28, [R1+0xc94] ;  /* 0x000c9400011c7983 */ /* 0x001ea20000100800 */
[----:B----4-:R-:W-:-:S03]  /*14c90*/  IADD3 R4, P1, R5, R2, RZ ;  /* 0x0000000205047210 */ /* 0x010fc60007f3e0ff */
[----:B------:R-:W3:Y:S02]  /*14ca0*/  LDL R5, [R1+0xed0] ;  /* 0x000ed00001057983 */ /* 0x000ee40000100800 */
[----:B---3--:R-:W-:-:S05]  /*14cb0*/  IMAD.X R5, R5, 0x1, R0, P1 ;  /* 0x0000000105057824 */ /* 0x008fca00008e0600 */
[----:B------:R0:W3:Y:S04]  /*14cc0*/  @!P0 LDG.E.U16 R27, [R4.64] ;  /* 0x00000004041b8981 */ /* 0x0000e8000c1e1500 */
[----:B0-----:R-:W4:Y:S04]  /*14cd0*/  LDL.LU R4, [R1+0x10c] ;  /* 0x00010c0001047983 */ /* 0x001f280000300800 */
[----:B------:R-:W2:Y:S04]  /*14ce0*/  LDL R5, [R1+0xd74] ;  /* 0x000d740001057983 */ /* 0x000ea80000100800 */
[----:B------:R0:W-:Y:S02]  /*14cf0*/  STS.U16 [R3+0xa00], R26 ;  /* 0x000a001a03007388 */ /* 0x0001e40000000400 */
[----:B0-----:R-:W-:-:S02]  /*14d00*/  PRMT R26, RZ, 0x7610, R26 ;  /* 0x00007610ff1a7816 */ /* 0x001fc4000000001a */
[----:B---3--:R-:W-:Y:S04]  /*14d10*/  STL [R1+0x2104], R27 ;  /* 0x0021041b01007387 */ /* 0x008fe80000100800 */
[----:B----4-:R2:W-:Y:S02]  /*14d20*/  STS.U16 [R3+0x4800], R4 ;  /* 0x0048000403007388 */ /* 0x0105e40000000400 */
[----:B--2---:R-:W-:-:S05]  /*14d30*/  IADD3 R4, P1, R5, R2, RZ ;  /* 0x0000000205047210 */ /* 0x004fca0007f3e0ff */
[----:B------:R-:W-:Y:S02]  /*14d40*/  IMAD.X R5, R28, 0x1, R0, P1 ;  /* 0x000000011c057824 */ /* 0x000fe400008e0600 */
[----:B------:R-:W2:Y:S04]  /*14d50*/  LDL.LU R28, [R1+0x4bc] ;  /* 0x0004bc00011c7983 */ /* 0x000ea80000300800 */
[----:B------:R0:W3:Y:S04]  /*14d60*/  @!P0 LDG.E.U16 R26, [R4.64] ;  /* 0x00000004041a8981 */ /* 0x0000e8000c1e1500 */
[----:B0-----:R-:W4:Y:S04]  /*14d70*/  LDL R5, [R1+0xec4] ;  /* 0x000ec40001057983 */ /* 0x001f280000100800 */
[----:B---3--:R0:W-:Y:S04]  /*14d80*/  STL [R1+0x2108], R26 ;  /* 0x0021081a01007387 */ /* 0x0081e80000100800 */
[----:B0-----:R-:W3:Y:S01]  /*14d90*/  LDL.LU R26, [R1+0x4d8] ;  /* 0x0004d800011a7983 */ /* 0x001ee20000300800 */
[----:B----4-:R-:W-:-:S03]  /*14da0*/  IADD3 R4, P1, R5, R2, RZ ;  /* 0x0000000205047210 */ /* 0x010fc60007f3e0ff */
[----:B------:R-:W4:Y:S04]  /*14db0*/  LDL R5, [R1+0xd70] ;  /* 0x000d700001057983 */ /* 0x000f280000100800 */
[----:B------:R0:W-:Y:S04]  /*14dc0*/  STS.U16 [R3], R25 ;  /* 0x0000001903007388 */ /* 0x0001e80000000400 */
[----:B------:R1:W-:Y:S04]  /*14dd0*/  STS.U16 [R3+0x4a00], R29 ;  /* 0x004a001d03007388 */ /* 0x0003e80000000400 */
[----:B------:R-:W2:Y:S01]  /*14de0*/  LDL R27, [R1+0xc8c] ;  /* 0x000c8c00011b7983 */ /* 0x000ea20000100800 */
[----:B0-----:R-:W-:-:S03]  /*14df0*/  PRMT R25, RZ, 0x7610, R25 ;  /* 0x00007610ff197816 */ /* 0x001fc60000000019 */
[----:B-1----:R-:W2:Y:S01]  /*14e00*/  LDL R29, [R1+0xd64] ;  /* 0x000d6400011d7983 */ /* 0x002ea20000100800 */
[----:B----4-:R-:W-:-:S05]  /*14e10*/  IMAD.X R5, R5, 0x1, R0, P1 ;  /* 0x0000000105057824 */ /* 0x010fca00008e0600 */
[----:B------:R0:W4:Y:S04]  /*14e20*/  @!P0 LDG.E.U16 R25, [R4.64] ;  /* 0x0000000404198981 */ /* 0x000128000c1e1500 */
[----:B0-----:R-:W2:Y:S04]  /*14e30*/  LDL R5, [R1+0xfe4] ;  /* 0x000fe40001057983 */ /* 0x001ea80000100800 */
[----:B---3--:R-:W-:Y:S04]  /*14e40*/  STS.U16 [R3+0x4c00], R26 ;  /* 0x004c001a03007388 */ /* 0x008fe80000000400 */
[----:B----4-:R0:W-:Y:S04]  /*14e50*/  STL [R1+0x210c], R25 ;  /* 0x00210c1901007387 */ /* 0x0101e80000100800 */
[----:B0-----:R-:W3:Y:S01]  /*14e60*/  LDL R25, [R1+0xeb4] ;  /* 0x000eb40001197983 */ /* 0x001ee20000100800 */
[----:B--2---:R-:W-:-:S03]  /*14e70*/  IADD3 R4, P1, R5, R2, RZ ;  /* 0x0000000205047210 */ /* 0x004fc60007f3e0ff */
[----:B------:R-:W2:Y:S04]  /*14e80*/  LDL.LU R26, [R1+0x4b8] ;  /* 0x0004b800011a7983 */ /* 0x000ea80000300800 */
[----:B------:R-:W4:Y:S04]  /*14e90*/  LDL R5, [R1+0xec0] ;  /* 0x000ec00001057983 */ /* 0x000f280000100800 */
[----:B------:R0:W-:Y:S02]  /*14ea0*/  STS.U16 [R3+0x200], R24 ;  /* 0x0002001803007388 */ /* 0x0001e40000000400 */
[----:B0-----:R-:W-:Y:S01]  /*14eb0*/  PRMT R24, RZ, 0x7610, R24 ;  /* 0x00007610ff187816 */ /* 0x001fe20000000018 */
[----:B----4-:R-:W-:-:S05]  /*14ec0*/  IMAD.X R5, R5, 0x1, R0, P1 ;  /* 0x0000000105057824 */ /* 0x010fca00008e0600 */
[----:B------:R0:W4:Y:S04]  /*14ed0*/  @!P0 LDG.E.U16 R24, [R4.64] ;  /* 0x0000000404188981 */ /* 0x000128000c1e1500 */
[----:B0-----:R-:W2:Y:S01]  /*14ee0*/  LDL.LU R5, [R1+0x4d4] ;  /* 0x0004d40001057983 */ /* 0x001ea20000300800 */
[----:B------:R-:W-:-:S03]  /*14ef0*/  IADD3 R4, P1, R29, R2, RZ ;  /* 0x000000021d047210 */ /* 0x000fc60007f3e0ff */
[----:B------:R0:W-:Y:S02]  /*14f00*/  STS.U16 [R3+0x400], R23 ;  /* 0x0004001703007388 */ /* 0x0001e40000000400 */
[----:B0-----:R-:W-:Y:S02]  /*14f10*/  PRMT R23, RZ, 0x7610, R23 ;  /* 0x00007610ff177816 */ /* 0x001fe40000000017 */
[----:B----4-:R0:W-:Y:S04]  /*14f20*/  STL [R1+0x2110], R24 ;  /* 0x0021101801007387 */ /* 0x0101e80000100800 */
[----:B------:R-:W4:Y:S04]  /*14f30*/  LDL R29, [R1+0xeb0] ;  /* 0x000eb000011d7983 */ /* 0x000f280000100800 */
[----:B--2---:R1:W-:Y:S04]  /*14f40*/  STS.U16 [R3+0x4e00], R5 ;  /* 0x004e000503007388 */ /* 0x0043e80000000400 */
[----:B0-----:R-:W2:Y:S01]  /*14f50*/  LDL R24, [R1+0xd60] ;  /* 0x000d600001187983 */ /* 0x001ea20000100800 */
[----:B-1----:R-:W-:-:S03]  /*14f60*/  IMAD.X R5, R27, 0x1, R0, P1 ;  /* 0x000000011b057824 */ /* 0x002fc600008e0600 */
[----:B------:R-:W2:Y:S04]  /*14f70*/  LDL.LU R27, [R1+0x4b4] ;  /* 0x0004b400011b7983 */ /* 0x000ea80000300800 */
[----:B------:R0:W2:Y:S04]  /*14f80*/  @!P0 LDG.E.U16 R23, [R4.64] ;  /* 0x0000000404178981 */ /* 0x0000a8000c1e1500 */
[----:B0-----:R-:W2:Y:S01]  /*14f90*/  LDL.LU R5, [R1+0x4d0] ;  /* 0x0004d00001057983 */ /* 0x001ea20000300800 */
[----:B---3--:R-:W-:-:S03]  /*14fa0*/  IADD3 R4, P1, R25, R2, RZ ;  /* 0x0000000219047210 */ /* 0x008fc60007f3e0ff */
[----:B------:R0:W-:Y:S02]  /*14fb0*/  STS.U16 [R3+0x600], R22 ;  /* 0x0006001603007388 */ /* 0x0001e40000000400 */
[----:B0-----:R-:W-:Y:S02]  /*14fc0*/  PRMT R22, RZ, 0x7610, R22 ;  /* 0x00007610ff167816 */ /* 0x001fe40000000016 */
[----:B--2---:R0:W-:Y:S02]  /*14fd0*/  STS.U16 [R3+0x5000], R5 ;  /* 0x0050000503007388 */ /* 0x0041e40000000400 */
[----:B0-----:R-:W-:-:S05]  /*14fe0*/  IMAD.X R5, R24, 0x1, R0, P1 ;  /* 0x0000000118057824 */ /* 0x001fca00008e0600 */
[----:B------:R0:W2:Y:S04]  /*14ff0*/  @!P0 LDG.E.U16 R22, [R4.64] ;  /* 0x0000000404168981 */ /* 0x0000a8000c1e1500 */
[----:B------:R-:W-:Y:S04]  /*15000*/  STL [R1+0x2114], R23 ;  /* 0x0021141701007387 */ /* 0x000fe80000100800 */
[----:B------:R-:W3:Y:S04]  /*15010*/  LDL R25, [R1+0xd54] ;  /* 0x000d540001197983 */ /* 0x000ee80000100800 */
[----:B0-----:R-:W3:Y:S04]  /*15020*/  LDL R5, [R1+0xfdc] ;  /* 0x000fdc0001057983 */ /* 0x001ee80000100800 */
[----:B------:R-:W4:Y:S04]  /*15030*/  LDL R24, [R1+0xc84] ;  /* 0x000c840001187983 */ /* 0x000f280000100800 */
[----:B------:R-:W-:Y:S04]  /*15040*/  STS.U16 [R3+0x5200], R28 ;  /* 0x0052001c03007388 */ /* 0x000fe80000000400 */
[----:B------:R0:W-:Y:S02]  /*15050*/  STS.U16 [R3+0x800], R21 ;  /* 0x0008001503007388 */ /* 0x0001e40000000400 */
[----:B0-----:R-:W-:-:S02]  /*15060*/  PRMT R21, RZ, 0x7610, R21 ;  /* 0x00007610ff157816 */ /* 0x001fc40000000015 */
[----:B------:R-:W-:Y:S01]  /*15070*/  PRMT R20, RZ, 0x7610, R20 ;  /* 0x00007610ff147816 */ /* 0x000fe20000000014 */
[----:B--2---:R0:W-:Y:S04]  /*15080*/  STL [R1+0x2118], R22 ;  /* 0x0021181601007387 */ /* 0x0041e80000100800 */
[----:B------:R-:W2:Y:S04]  /*15090*/  LDL R23, [R1+0xea4] ;  /* 0x000ea40001177983 */ /* 0x000ea80000100800 */
[----:B------:R-:W2:Y:S04]  /*150a0*/  LDL.LU R28, [R1+0x4b0] ;  /* 0x0004b000011c7983 */ /* 0x000ea80000300800 */
[----:B0-----:R-:W2:Y:S01]  /*150b0*/  LDL R22, [R1+0xd50] ;  /* 0x000d500001167983 */ /* 0x001ea20000100800 */
[----:B---3--:R-:W-:-:S05]  /*150c0*/  IADD3 R4, P1, R5, R2, RZ ;  /* 0x0000000205047210 */ /* 0x008fca0007f3e0ff */
[----:B----4-:R-:W-:Y:S01]  /*150d0*/  IMAD.X R5, R29, 0x1, R0, P1 ;  /* 0x000000011d057824 */ /* 0x010fe200008e0600 */
[----:B------:R0:W-:Y:S04]  /*150e0*/  STS.U16 [R3+0x5600], R19 ;  /* 0x0056001303007388 */ /* 0x0001e80000000400 */
[----:B------:R1:W3:Y:S04]  /*150f0*/  @!P0 LDG.E.U16 R21, [R4.64] ;  /* 0x0000000404158981 */ /* 0x0002e8000c1e1500 */
[----:B------:R-:W4:Y:S01]  /*15100*/  LDL.LU R29, [R1+0x1bc] ;  /* 0x0001bc00011d7983 */ /* 0x000f220000300800 */
[----:B-1----:R-:W-:-:S05]  /*15110*/  IADD3 R4, P1, R25, R2, RZ ;  /* 0x0000000219047210 */ /* 0x002fca0007f3e0ff */
[----:B------:R-:W-:-:S05]  /*15120*/  IMAD.X R5, R24, 0x1, R0, P1 ;  /* 0x0000000118057824 */ /* 0x000fca00008e0600 */
[----:B------:R2:W4:Y:S01]  /*15130*/  @!P0 LDG.E.U16 R20, [R4.64] ;  /* 0x0000000404148981 */ /* 0x000522000c1e1500 */
[----:B0-----:R-:W-:-:S03]  /*15140*/  PRMT R19, RZ, 0x7610, R19 ;  /* 0x00007610ff137816 */ /* 0x001fc60000000013 */
[----:B------:R0:W-:Y:S01]  /*15150*/  STS.U16 [R3+0x5400], R26 ;  /* 0x0054001a03007388 */ /* 0x0001e20000000400 */
[----:B--2---:R-:W-:-:S05]  /*15160*/  IADD3 R4, P1, R23, R2, RZ ;  /* 0x0000000217047210 */ /* 0x004fca0007f3e0ff */
[----:B------:R-:W-:-:S05]  /*15170*/  IMAD.X R5, R22, 0x1, R0, P1 ;  /* 0x0000000116057824 */ /* 0x000fca00008e0600 */
[----:B------:R-:W2:Y:S04]  /*15180*/  @!P0 LDG.E.U16 R19, [R4.64] ;  /* 0x0000000404138981 */ /* 0x000ea8000c1e1500 */
[----:B---3--:R1:W-:Y:S04]  /*15190*/  STL [R1+0x211c], R21 ;  /* 0x00211c1501007387 */ /* 0x0083e80000100800 */
[----:B0-----:R-:W3:Y:S04]  /*151a0*/  LDL R26, [R1+0xfd4] ;  /* 0x000fd400011a7983 */ /* 0x001ee80000100800 */
[----:B------:R-:W3:Y:S04]  /*151b0*/  LDL R25, [R1+0xea0] ;  /* 0x000ea00001197983 */ /* 0x000ee80000100800 */
[----:B----4-:R0:W-:Y:S04]  /*151c0*/  STL [R1+0x2120], R20 ;  /* 0x0021201401007387 */ /* 0x0101e80000100800 */
[----:B------:R-:W2:Y:S04]  /*151d0*/  LDL R24, [R1+0xd44] ;  /* 0x000d440001187983 */ /* 0x000ea80000100800 */
[----:B------:R-:W2:Y:S01]  /*151e0*/  LDL R23, [R1+0xc7c] ;  /* 0x000c7c0001177983 */ /* 0x000ea20000100800 */
[----:B------:R-:W-:-:S02]  /*151f0*/  PRMT R18, RZ, 0x7610, R18 ;  /* 0x00007610ff127816 */ /* 0x000fc40000000012 */
[----:B------:R-:W-:Y:S01]  /*15200*/  PRMT R17, RZ, 0x7610, R17 ;  /* 0x00007610ff117816 */ /* 0x000fe20000000011 */
[----:B--2---:R2:W-:Y:S04]  /*15210*/  STL [R1+0x2124], R19 ;  /* 0x0021241301007387 */ /* 0x0045e80000100800 */
[----:B------:R-:W4:Y:S04]  /*15220*/  LDL R22, [R1+0xe94] ;  /* 0x000e940001167983 */ /* 0x000f280000100800 */
[----:B-1----:R-:W4:Y:S01]  /*15230*/  LDL R21, [R1+0xd40] ;  /* 0x000d400001157983 */ /* 0x002f220000100800 */
[----:B---3--:R-:W-:-:S03]  /*15240*/  IADD3 R4, P1, R26, R2, RZ ;  /* 0x000000021a047210 */ /* 0x008fc60007f3e0ff */
[----:B0-----:R-:W3:Y:S02]  /*15250*/  LDL R20, [R1+0xfcc] ;  /* 0x000fcc0001147983 */ /* 0x001ee40000100800 */
[----:B------:R-:W-:Y:S02]  /*15260*/  IMAD.X R5, R25, 0x1, R0, P1 ;  /* 0x0000000119057824 */ /* 0x000fe400008e0600 */
[----:B--2---:R-:W2:Y:S04]  /*15270*/  LDL R19, [R1+0xe90] ;  /* 0x000e900001137983 */ /* 0x004ea80000100800 */
[----:B------:R0:W2:Y:S02]  /*15280*/  @!P0 LDG.E.U16 R18, [R4.64] ;  /* 0x0000000404128981 */ /* 0x0000a4000c1e1500 */
[----:B0-----:R-:W-:-:S05]  /*15290*/  IADD3 R4, P1, R24, R2, RZ ;  /* 0x0000000218047210 */ /* 0x001fca0007f3e0ff */
[----:B------:R-:W-:-:S05]  /*152a0*/  IMAD.X R5, R23, 0x1, R0, P1 ;  /* 0x0000000117057824 */ /* 0x000fca00008e0600 */
[----:B------:R4:W3:Y:S01]  /*152b0*/  @!P0 LDG.E.U16 R17, [R4.64] ;  /* 0x0000000404118981 */ /* 0x0008e2000c1e1500 */
[----:B------:R-:W-:-:S03]  /*152c0*/  PRMT R16, RZ, 0x7610, R16 ;  /* 0x00007610ff107816 */ /* 0x000fc60000000010 */
[----:B------:R-:W-:Y:S04]  /*152d0*/  STS.U16 [R3+0x5a00], R28 ;  /* 0x005a001c03007388 */ /* 0x000fe80000000400 */
[----:B------:R0:W-:Y:S02]  /*152e0*/  STS.U16 [R3+0x5e00], R15 ;  /* 0x005e000f03007388 */ /* 0x0001e40000000400 */
[----:B0-----:R-:W-:Y:S02]  /*152f0*/  PRMT R15, RZ, 0x7610, R15 ;  /* 0x00007610ff0f7816 */ /* 0x001fe4000000000f */
[----:B----4-:R-:W-:-:S05]  /*15300*/  IADD3 R4, P1, R22, R2, RZ ;  /* 0x0000000216047210 */ /* 0x010fca0007f3e0ff */
[----:B------:R-:W-:-:S05]  /*15310*/  IMAD.X R5, R21, 0x1, R0, P1 ;  /* 0x0000000115057824 */ /* 0x000fca00008e0600 */
[----:B------:R3:W4:Y:S04]  /*15320*/  @!P0 LDG.E.U16 R16, [R4.64] ;  /* 0x0000000404108981 */ /* 0x000728000c1e1500 */
[----:B--2---:R-:W-:Y:S01]  /*15330*/  STL [R1+0x2128], R18 ;  /* 0x0021281201007387 */ /* 0x004fe20000100800 */
[----:B---3--:R-:W-:-:S03]  /*15340*/  IADD3 R4, P1, R20, R2, RZ ;  /* 0x0000000214047210 */ /* 0x008fc60007f3e0ff */
[----:B------:R-:W2:Y:S02]  /*15350*/  LDL.LU R28, [R1+0x1b8] ;  /* 0x0001b800011c7983 */ /* 0x000ea40000300800 */
[----:B------:R-:W-:-:S05]  /*15360*/  IMAD.X R5, R19, 0x1, R0, P1 ;  /* 0x0000000113057824 */ /* 0x000fca00008e0600 */
[----:B------:R0:W3:Y:S04]  /*15370*/  @!P0 LDG.E.U16 R15, [R4.64] ;  /* 0x00000004040f8981 */ /* 0x0000e8000c1e1500 */
[----:B------:R1:W-:Y:S04]  /*15380*/  STL [R1+0x212c], R17 ;  /* 0x00212c1101007387 */ /* 0x0003e80000100800 */
[----:B------:R-:W0:Y:S04]  /*15390*/  LDL R26, [R1+0xd34] ;  /* 0x000d3400011a7983 */ /* 0x000e280000100800 */
[----:B-1----:R-:W2:Y:S04]  /*153a0*/  LDL R17, [R1+0xc74] ;  /* 0x000c740001117983 */ /* 0x002ea80000100800 */
[----:B------:R1:W-:Y:S04]  /*153b0*/  STS.U16 [R3+0x5c00], R29 ;  /* 0x005c001d03007388 */ /* 0x0003e80000000400 */
[----:B----4-:R2:W-:Y:S04]  /*153c0*/  STL [R1+0x2130], R16 ;  /* 0x0021301001007387 */ /* 0x0105e80000100800 */
[----:B-1----:R-:W4:Y:S04]  /*153d0*/  LDL.LU R29, [R1+0x1b4] ;  /* 0x0001b400011d7983 */ /* 0x002f280000300800 */
[----:B------:R-:W4:Y:S04]  /*153e0*/  LDL R25, [R1+0xe84] ;  /* 0x000e840001197983 */ /* 0x000f280000100800 */
[----:B------:R-:W4:Y:S04]  /*153f0*/  LDL R24, [R1+0xd30] ;  /* 0x000d300001187983 */ /* 0x000f280000100800 */
[----:B------:R-:W4:Y:S04]  /*15400*/  LDL R23, [R1+0xfc4] ;  /* 0x000fc40001177983 */ /* 0x000f280000100800 */
[----:B------:R-:W4:Y:S04]  /*15410*/  LDL R22, [R1+0xe80] ;  /* 0x000e800001167983 */ /* 0x000f280000100800 */
[----:B------:R-:W4:Y:S04]  /*15420*/  LDL R21, [R1+0xd24] ;  /* 0x000d240001157983 */ /* 0x000f280000100800 */
[----:B------:R-:W4:Y:S04]  /*15430*/  LDL R20, [R1+0xc6c] ;  /* 0x000c6c0001147983 */ /* 0x000f280000100800 */
[----:B------:R-:W4:Y:S01]  /*15440*/  LDL R19, [R1+0xe74] ;  /* 0x000e740001137983 */ /* 0x000f220000100800 */
[----:B0-----:R-:W-:-:S03]  /*15450*/  IADD3 R4, P1, R26, R2, RZ ;  /* 0x000000021a047210 */ /* 0x001fc60007f3e0ff */
[----:B------:R-:W4:Y:S02]  /*15460*/  LDL R18, [R1+0xd20] ;  /* 0x000d200001127983 */ /* 0x000f240000100800 */
[----:B--2---:R-:W-:Y:S02]  /*15470*/  IMAD.X R5, R17, 0x1, R0, P1 ;  /* 0x0000000111057824 */ /* 0x004fe400008e0600 */
[----:B---3--:R-:W-:Y:S04]  /*15480*/  STL [R1+0x2134], R15 ;  /* 0x0021340f01007387 */ /* 0x008fe80000100800 */
[----:B------:R-:W2:Y:S04]  /*15490*/  LDL R17, [R1+0xfbc] ;  /* 0x000fbc0001117983 */ /* 0x000ea80000100800 */
[----:B------:R-:W3:Y:S04]  /*154a0*/  LDL R16, [R1+0xe70] ;  /* 0x000e700001107983 */ /* 0x000ee80000100800 */
[----:B------:R0:W-:Y:S02]  /*154b0*/  STS.U16 [R3+0x6000], R14 ;  /* 0x0060000e03007388 */ /* 0x0001e40000000400 */
[----:B0-----:R-:W-:-:S06]  /*154c0*/  PRMT R14, RZ, 0x7610, R14 ;  /* 0x00007610ff0e7816 */ /* 0x001fcc000000000e */
[----:B------:R4:W2:Y:S01]  /*154d0*/  @!P0 LDG.E.U16 R14, [R4.64] ;  /* 0x00000004040e8981 */ /* 0x0008a2000c1e1500 */
[----:B------:R-:W-:-:S03]  /*154e0*/  PRMT R13, RZ, 0x7610, R13 ;  /* 0x00007610ff0d7816 */ /* 0x000fc6000000000d */
[----:B------:R0:W-:Y:S02]  /*154f0*/  STS.U16 [R3+0x6400], R12 ;  /* 0x0064000c03007388 */ /* 0x0001e40000000400 */
[----:B0-----:R-:W-:Y:S02]  /*15500*/  PRMT R12, RZ, 0x7610, R12 ;  /* 0x00007610ff0c7816 */ /* 0x001fe4000000000c */
[----:B------:R-:W-:Y:S01]  /*15510*/  PRMT R11, RZ, 0x7610, R11 ;  /* 0x00007610ff0b7816 */ /* 0x000fe2000000000b */
[----:B------:R0:W-:Y:S02]  /*15520*/  STS.U16 [R3+0x6800], R10 ;  /* 0x0068000a03007388 */ /* 0x0001e40000000400 */
[----:B0-----:R-:W-:Y:S02]  /*15530*/  PRMT R10, RZ, 0x7610, R10 ;  /* 0x00007610ff0a7816 */ /* 0x001fe4000000000a */
[----:B------:R0:W-:Y:S02]  /*15540*/  STS.U16 [R3+0x6a00], R9 ;  /* 0x006a000903007388 */ /* 0x0001e40000000400 */
[----:B0-----:R-:W-:-:S02]  /*15550*/  PRMT R9, RZ, 0x7610, R9 ;  /* 0x00007610ff097816 */ /* 0x001fc40000000009 */
[----:B----4-:R-:W-:-:S05]  /*15560*/  IADD3 R4, P1, R25, R2, RZ ;  /* 0x0000000219047210 */ /* 0x010fca0007f3e0ff */
[----:B------:R-:W-:-:S05]  /*15570*/  IMAD.X R5, R24, 0x1, R0, P1 ;  /* 0x0000000118057824 */ /* 0x000fca00008e0600 */
[----:B------:R0:W4:Y:S02]  /*15580*/  @!P0 LDG.E.U16 R13, [R4.64] ;  /* 0x00000004040d8981 */ /* 0x000124000c1e1500 */
[----:B0-----:R-:W-:-:S05]  /*15590*/  IADD3 R4, P1, R23, R2, RZ ;  /* 0x0000000217047210 */ /* 0x001fca0007f3e0ff */
        /* <DEDUP_REMOVED lines=8> */
[----:B--2---:R-:W-:-:S05]  /*15620*/  IADD3 R4, P1, R17, R2, RZ ;  /* 0x0000000211047210 */ /* 0x004fca0007f3e0ff */
[----:B---3--:R-:W-:-:S05]  /*15630*/  IMAD.X R5, R16, 0x1, R0, P1 ;  /* 0x0000000110057824 */ /* 0x008fca00008e0600 */
[----:B------:R-:W2:Y:S04]  /*15640*/  @!P0 LDG.E.U16 R9, [R4.64] ;  /* 0x0000000404098981 */ /* 0x000ea8000c1e1500 */
[----:B------:R0:W-:Y:S04]  /*15650*/  STL [R1+0x2138], R14 ;  /* 0x0021380e01007387 */ /* 0x0001e80000100800 */
[----:B------:R-:W3:Y:S04]  /*15660*/  LDL R15, [R1+0xd14] ;  /* 0x000d1400010f7983 */ /* 0x000ee80000100800 */
[----:B0-----:R-:W3:Y:S04]  /*15670*/  LDL R14, [R1+0xc64] ;  /* 0x000c6400010e7983 */ /* 0x001ee80000100800 */
[----:B----4-:R-:W-:Y:S04]  /*15680*/  STL [R1+0x213c], R13 ;  /* 0x00213c0d01007387 */ /* 0x010fe80000100800 */
[----:B------:R0:W-:Y:S04]  /*15690*/  STL [R1+0x2140], R12 ;  /* 0x0021400c01007387 */ /* 0x0001e80000100800 */
[----:B0-----:R-:W4:Y:S04]  /*156a0*/  LDL R12, [R1+0xe64] ;  /* 0x000e6400010c7983 */ /* 0x001f280000100800 */
[----:B------:R0:W-:Y:S04]  /*156b0*/  STL [R1+0x2144], R11 ;  /* 0x0021440b01007387 */ /* 0x0001e80000100800 */
[----:B------:R1:W-:Y:S04]  /*156c0*/  STL [R1+0x2148], R10 ;  /* 0x0021480a01007387 */ /* 0x0003e80000100800 */
[----:B--2---:R2:W-:Y:S04]  /*156d0*/  STL [R1+0x214c], R9 ;  /* 0x00214c0901007387 */ /* 0x0045e80000100800 */
[----:B0-----:R-:W4:Y:S04]  /*156e0*/  LDL R11, [R1+0xd10] ;  /* 0x000d1000010b7983 */ /* 0x001f280000100800 */
[----:B-1----:R-:W4:Y:S04]  /*156f0*/  LDL R10, [R1+0xfb4] ;  /* 0x000fb400010a7983 */ /* 0x002f280000100800 */
[----:B--2---:R-:W2:Y:S01]  /*15700*/  LDL R9, [R1+0xe60] ;  /* 0x000e600001097983 */ /* 0x004ea20000100800 */
[----:B---3--:R-:W-:-:S03]  /*15710*/  IADD3 R4, P1, R15, R2, RZ ;  /* 0x000000020f047210 */ /* 0x008fc60007f3e0ff */
[----:B------:R0:W-:Y:S02]  /*15720*/  STS.U16 [R3+0x6c00], R8 ;  /* 0x006c000803007388 */ /* 0x0001e40000000400 */
[----:B------:R-:W-:Y:S02]  /*15730*/  IMAD.X R5, R14, 0x1, R0, P1 ;  /* 0x000000010e057824 */ /* 0x000fe400008e0600 */
[----:B------:R1:W-:Y:S04]  /*15740*/  STS.U16 [R3+0x6e00], R7 ;  /* 0x006e000703007388 */ /* 0x0003e80000000400 */
[----:B------:R3:W-:Y:S01]  /*15750*/  STS.U16 [R3+0x7000], R6 ;  /* 0x0070000603007388 */ /* 0x0007e20000000400 */
[----:B0-----:R-:W-:-:S03]  /*15760*/  PRMT R8, RZ, 0x7610, R8 ;  /* 0x00007610ff087816 */ /* 0x001fc60000000008 */
[----:B------:R-:W2:Y:S04]  /*15770*/  LDL.LU R13, [R1+0x1b0] ;  /* 0x0001b000010d7983 */ /* 0x000ea80000300800 */
[----:B------:R4:W2:Y:S01]  /*15780*/  @!P0 LDG.E.U16 R8, [R4.64] ;  /* 0x0000000404088981 */ /* 0x0008a2000c1e1500 */
[----:B-1----:R-:W-:Y:S02]  /*15790*/  PRMT R7, RZ, 0x7610, R7 ;  /* 0x00007610ff077816 */ /* 0x002fe40000000007 */
[----:B---3--:R-:W-:Y:S01]  /*157a0*/  PRMT R6, RZ, 0x7610, R6 ;  /* 0x00007610ff067816 */ /* 0x008fe20000000006 */
[----:B------:R-:W3:Y:S04]  /*157b0*/  LDL.LU R14, [R1+0x100] ;  /* 0x00010000010e7983 */ /* 0x000ee80000300800 */
[----:B------:R-:W3:Y:S04]  /*157c0*/  LDL.LU R15, [R1+0xf0] ;  /* 0x0000f000010f7983 */ /* 0x000ee80000300800 */
[----:B------:R0:W-:Y:S04]  /*157d0*/  STS.U16 [R3+0x6600], R29 ;  /* 0x0066001d03007388 */ /* 0x0001e80000000400 */
[----:B------:R-:W3:Y:S04]  /*157e0*/  LDL.LU R16, [R1+0xe0] ;  /* 0x0000e00001107983 */ /* 0x000ee80000300800 */
[----:B0-----:R-:W3:Y:S04]  /*157f0*/  LDL.LU R29, [R1+0xd4] ;  /* 0x0000d400011d7983 */ /* 0x001ee80000300800 */
[----:B------:R-:W3:Y:S04]  /*15800*/  LDL.LU R17, [R1+0xc8] ;  /* 0x0000c80001117983 */ /* 0x000ee80000300800 */
[----:B------:R-:W3:Y:S01]  /*15810*/  LDL.LU R18, [R1+0xbc] ;  /* 0x0000bc0001127983 */ /* 0x000ee20000300800 */
[----:B----4-:R-:W-:-:S05]  /*15820*/  IADD3 R4, P1, R12, R2, RZ ;  /* 0x000000020c047210 */ /* 0x010fca0007f3e0ff */
[----:B------:R-:W-:-:S05]  /*15830*/  IMAD.X R5, R11, 0x1, R0, P1 ;  /* 0x000000010b057824 */ /* 0x000fca00008e0600 */
[----:B------:R0:W4:Y:S02]  /*15840*/  @!P0 LDG.E.U16 R7, [R4.64] ;  /* 0x0000000404078981 */ /* 0x000124000c1e1500 */
[----:B0-----:R-:W-:-:S05]  /*15850*/  IADD3 R4, P1, R10, R2, RZ ;  /* 0x000000020a047210 */ /* 0x001fca0007f3e0ff */
[----:B--2---:R-:W-:-:S05]  /*15860*/  IMAD.X R5, R9, 0x1, R0, P1 ;  /* 0x0000000109057824 */ /* 0x004fca00008e0600 */
[----:B------:R-:W2:Y:S04]  /*15870*/  @!P0 LDG.E.U16 R6, [R4.64] ;  /* 0x0000000404068981 */ /* 0x000ea8000c1e1500 */
[----:B------:R-:W-:Y:S04]  /*15880*/  STL [R1+0x2150], R8 ;  /* 0x0021500801007387 */ /* 0x000fe80000100800 */
[----:B------:R-:W3:Y:S04]  /*15890*/  LDL.LU R19, [R1+0x4e0] ;  /* 0x0004e00001137983 */ /* 0x000ee80000300800 */
[----:B------:R-:W3:Y:S04]  /*158a0*/  LDL.LU R20, [R1+0xb4] ;  /* 0x0000b40001147983 */ /* 0x000ee80000300800 */
[----:B------:R-:W3:Y:S04]  /*158b0*/  LDL.LU R21, [R1+0xa4] ;  /* 0x0000a40001157983 */ /* 0x000ee80000300800 */
[----:B------:R-:W3:Y:S04]  /*158c0*/  LDL.LU R22, [R1+0x9c] ;  /* 0x00009c0001167983 */ /* 0x000ee80000300800 */
[----:B------:R-:W3:Y:S04]  /*158d0*/  LDL.LU R23, [R1+0x94] ;  /* 0x0000940001177983 */ /* 0x000ee80000300800 */
[----:B------:R-:W3:Y:S04]  /*158e0*/  LDL.LU R24, [R1+0x90] ;  /* 0x0000900001187983 */ /* 0x000ee80000300800 */
[----:B------:R-:W3:Y:S04]  /*158f0*/  LDL.LU R25, [R1+0x8c] ;  /* 0x00008c0001197983 */ /* 0x000ee80000300800 */
[----:B------:R0:W-:Y:S04]  /*15900*/  STS.U16 [R3+0x5800], R27 ;  /* 0x0058001b03007388 */ /* 0x0001e80000000400 */
[----:B------:R-:W3:Y:S04]  /*15910*/  LDL.LU R26, [R1+0x88] ;  /* 0x00008800011a7983 */ /* 0x000ee80000300800 */
[----:B------:R1:W-:Y:S04]  /*15920*/  STS.U16 [R3+0x6200], R28 ;  /* 0x0062001c03007388 */ /* 0x0003e80000000400 */
[----:B0-----:R-:W3:Y:S04]  /*15930*/  LDL.LU R27, [R1+0x84] ;  /* 0x00008400011b7983 */ /* 0x001ee80000300800 */
[----:B-1----:R-:W3:Y:S04]  /*15940*/  LDL.LU R28, [R1+0x80] ;  /* 0x00008000011c7983 */ /* 0x002ee80000300800 */
[----:B----4-:R-:W-:Y:S04]  /*15950*/  STL [R1+0x2154], R7 ;  /* 0x0021540701007387 */ /* 0x010fe80000100800 */
[----:B------:R-:W-:Y:S04]  /*15960*/  STL [R1+0x10c8], R2 ;  /* 0x0010c80201007387 */ /* 0x000fe80000100800 */
        /* <DEDUP_REMOVED lines=8> */
[----:B------:R-:W-:Y:S04]  /*159f0*/  STS.U16 [R3+0x7200], R13 ;  /* 0x0072000d03007388 */ /* 0x000fe80000000400 */
[----:B---3--:R0:W-:Y:S04]  /*15a00*/  STS.U16 [R3+0x7a00], R29 ;  /* 0x007a001d03007388 */ /* 0x0081e80000000400 */
[----:B------:R-:W-:Y:S04]  /*15a10*/  STS.U16 [R3+0x7400], R14 ;  /* 0x0074000e03007388 */ /* 0x000fe80000000400 */
[----:B------:R-:W-:Y:S01]  /*15a20*/  STS.U16 [R3+0x7600], R15 ;  /* 0x0076000f03007388 */ /* 0x000fe20000000400 */
[----:B0-----:R-:W-:-:S03]  /*15a30*/  LOP3.LUT R29, R3, 0x20, RZ, 0x3c, !PT ;  /* 0x00000020031d7812 */ /* 0x001fc600078e3cff */
        /* <DEDUP_REMOVED lines=14> */
[----:B------:R0:W-:Y:S04]  /*15b20*/  STS.U16 [R3+0x7e00], R18 ;  /* 0x007e001203007388 */ /* 0x0001e80000000400 */
[----:B-1----:R-:W3:Y:S04]  /*15b30*/  LDL.LU R17, [R1+0x44] ;  /* 0x0000440001117983 */ /* 0x002ee80000300800 */
        /* <DEDUP_REMOVED lines=20> */
[----:B0-----:R-:W3:Y:S04]  /*15c80*/  LDL.LU R28, [R1+0x18] ;  /* 0x00001800011c7983 */ /* 0x001ee80000300800 */
[----:B------:R-:W3:Y:S04]  /*15c90*/  LDL.LU R3, [R1+0x14] ;  /* 0x0000140001037983 */ /* 0x000ee80000300800 */
[----:B------:R-:W3:Y:S04]  /*15ca0*/  LDL.LU R4, [R1+0x10] ;  /* 0x0000100001047983 */ /* 0x000ee80000300800 */
[----:B------:R-:W3:Y:S04]  /*15cb0*/  LDL.LU R5, [R1+0xc] ;  /* 0x00000c0001057983 */ /* 0x000ee80000300800 */
[----:B------:R-:W3:Y:S04]  /*15cc0*/  LDL.LU R0, [R1+0x8] ;  /* 0x0000080001007983 */ /* 0x000ee80000300800 */
[----:B------:R-:W3:Y:S04]  /*15cd0*/  LDL.LU R2, [R1+0x4] ;  /* 0x0000040001027983 */ /* 0x000ee80000300800 */
[----:B--2---:R0:W-:Y:S04]  /*15ce0*/  STS.U16 [R29+0x1300], R6 ;  /* 0x001300061d007388 */ /* 0x0041e80000000400 */
[----:B0-----:R-:W2:Y:S04]  /*15cf0*/  LDL.LU R6, [R1+0x2164] ;  /* 0x0021640001067983 */ /* 0x001ea80000300800 */
[----:B--2---:R0:W-:Y:S04]  /*15d00*/  STS.U16 [R29+0x1500], R6 ;  /* 0x001500061d007388 */ /* 0x0041e80000000400 */
[----:B0-----:R-:W2:Y:S04]  /*15d10*/  LDL.LU R6, [R1+0x2160] ;  /* 0x0021600001067983 */ /* 0x001ea80000300800 */
[----:B--2---:R0:W-:Y:S04]  /*15d20*/  STS.U16 [R29+0x1700], R6 ;  /* 0x001700061d007388 */ /* 0x0041e80000000400 */
[----:B0-----:R-:W2:Y:S04]  /*15d30*/  LDL.LU R6, [R1+0x215c] ;  /* 0x00215c0001067983 */ /* 0x001ea80000300800 */
[----:B--2---:R0:W-:Y:S04]  /*15d40*/  STS.U16 [R29+0x1900], R6 ;  /* 0x001900061d007388 */ /* 0x0041e80000000400 */
[----:B---3--:R1:W-:Y:S04]  /*15d50*/  STS.U16 [R29+0x1b00], R7 ;  /* 0x001b00071d007388 */ /* 0x0083e80000000400 */
[----:B----4-:R2:W-:Y:S04]  /*15d60*/  STS.U16 [R29+0x1d00], R8 ;  /* 0x001d00081d007388 */ /* 0x0105e80000000400 */
[----:B0-----:R-:W3:Y:S04]  /*15d70*/  LDL.LU R6, [R1+0x2158] ;  /* 0x0021580001067983 */ /* 0x001ee80000300800 */
[----:B-1----:R-:W4:Y:S04]  /*15d80*/  LDL.LU R7, [R1+0x2154] ;  /* 0x0021540001077983 */ /* 0x002f280000300800 */
[----:B--2---:R-:W2:Y:S04]  /*15d90*/  LDL.LU R8, [R1+0x2150] ;  /* 0x0021500001087983 */ /* 0x004ea80000300800 */
[----:B------:R0:W-:Y:S04]  /*15da0*/  STS.U16 [R29+0x1f00], R9 ;  /* 0x001f00091d007388 */ /* 0x0001e80000000400 */
[----:B------:R1:W-:Y:S04]  /*15db0*/  STS.U16 [R29+0x2100], R10 ;  /* 0x0021000a1d007388 */ /* 0x0003e80000000400 */
[----:B------:R1:W-:Y:S04]  /*15dc0*/  STS.U16 [R29+0x2300], R11 ;  /* 0x0023000b1d007388 */ /* 0x0003e80000000400 */
[----:B0-----:R-:W2:Y:S04]  /*15dd0*/  LDL.LU R9, [R1+0x214c] ;  /* 0x00214c0001097983 */ /* 0x001ea80000300800 */
[----:B-1----:R-:W2:Y:S04]  /*15de0*/  LDL.LU R10, [R1+0x2148] ;  /* 0x00214800010a7983 */ /* 0x002ea80000300800 */
[----:B------:R-:W2:Y:S04]  /*15df0*/  LDL.LU R11, [R1+0x2144] ;  /* 0x00214400010b7983 */ /* 0x000ea80000300800 */
        /* <DEDUP_REMOVED lines=32> */
[----:B0-----:R-:W2:Y:S04]  /*16000*/  LDL.LU R27, [R1+0x2104] ;  /* 0x00210400011b7983 */ /* 0x001ea80000300800 */
[----:B-1----:R-:W2:Y:S04]  /*16010*/  LDL.LU R28, [R1+0x2100] ;  /* 0x00210000011c7983 */ /* 0x002ea80000300800 */
[----:B------:R-:W-:Y:S04]  /*16020*/  STS.U16 [R29+0x4700], R3 ;  /* 0x004700031d007388 */ /* 0x000fe80000000400 */
[----:B------:R-:W-:Y:S04]  /*16030*/  STS.U16 [R29+0x4900], R4 ;  /* 0x004900041d007388 */ /* 0x000fe80000000400 */
[----:B------:R-:W-:Y:S04]  /*16040*/  STS.U16 [R29+0x4b00], R5 ;  /* 0x004b00051d007388 */ /* 0x000fe80000000400 */
[----:B------:R-:W-:Y:S04]  /*16050*/  STS.U16 [R29+0x4d00], R0 ;  /* 0x004d00001d007388 */ /* 0x000fe80000000400 */
[----:B------:R0:W-:Y:S04]  /*16060*/  STS.U16 [R29+0x4f00], R2 ;  /* 0x004f00021d007388 */ /* 0x0001e80000000400 */
[----:B0-----:R-:W0:Y:S02]  /*16070*/  S2R R2, SR_TID.X ;  /* 0x0000000000027919 */ /* 0x001e240000002100 */
[----:B0-----:R-:W-:-:S02]  /*16080*/  LOP3.LUT R3, R2, 0x7, RZ, 0xc0, !PT ;  /* 0x0000000702037812 */ /* 0x001fc400078ec0ff */
[----:B--2---:R0:W-:Y:S04]  /*16090*/  STS.U16 [R29+0x5100], R28 ;  /* 0x0051001c1d007388 */ /* 0x0041e80000000400 */
[----:B0-----:R-:W2:Y:S04]  /*160a0*/  LDL R28, [R1+0x458] ;  /* 0x00045800011c7983 */ /* 0x001ea80000100800 */
[----:B------:R-:W-:Y:S04]  /*160b0*/  STS.U16 [R29+0x5300], R27 ;  /* 0x0053001b1d007388 */ /* 0x000fe80000000400 */
[----:B------:R0:W-:Y:S04]  /*160c0*/  STS.U16 [R29+0x5500], R26 ;  /* 0x0055001a1d007388 */ /* 0x0001e80000000400 */
[----:B------:R-:W-:Y:S04]  /*160d0*/  STS.U16 [R29+0x5700], R25 ;  /* 0x005700191d007388 */ /* 0x000fe80000000400 */
        /* <DEDUP_REMOVED lines=17> */
[----:B----4-:R-:W-:Y:S04]  /*161f0*/  STS.U16 [R29+0x7b00], R7 ;  /* 0x007b00071d007388 */ /* 0x010fe80000000400 */
[----:B---3--:R1:W-:Y:S01]  /*16200*/  STS.U16 [R29+0x7d00], R6 ;  /* 0x007d00061d007388 */ /* 0x0083e20000000400 */
[----:B------:R-:W-:-:S02]  /*16210*/  IMAD R3, R3, 0x110, RZ ;  /* 0x0000011003037824 */ /* 0x000fc400078e02ff */
[C---:B0-----:R-:W-:Y:S02]  /*16220*/  IMAD.SHL.U32 R26, R2.reuse, 0x2, RZ ;  /* 0x00000002021a7824 */ /* 0x041fe400078e00ff */
[----:B------:R-:W-:-:S03]  /*16230*/  IMAD.SHL.U32 R2, R2, 0x80, RZ ;  /* 0x0000008002027824 */ /* 0x000fc600078e00ff */
[----:B------:R-:W-:-:S04]  /*16240*/  LOP3.LUT R0, R3, 0x10, R26, 0x78, !PT ;  /* 0x0000001003007812 */ /* 0x000fc800078e781a */
[----:B------:R-:W-:Y:S01]  /*16250*/  LOP3.LUT R0, R0, 0x800, R2, 0xf8, !PT ;  /* 0x0000080000007812 */ /* 0x000fe200078ef802 */
[----:B------:R-:W-:Y:S06]  /*16260*/  BAR.SYNC.DEFER_BLOCKING 0x0 ;  /* 0x0000000000007b1d */ /* 0x000fec0000010000 */
[----:B------:R-:W0:Y:S01]  /*16270*/  LDSM.16.MT88.4 R12, [R0+0x8000] ;  /* 0x00800000000c783b */ /* 0x000e220000004200 */
[C-C-:B------:R-:W-:Y:S02]  /*16280*/  LOP3.LUT R27, R3.reuse, 0x10, R26.reuse, 0x78, !PT ;  /* 0x00000010031b7812 */ /* 0x140fe400078e781a */
[----:B-1----:R-:W-:Y:S01]  /*16290*/  LOP3.LUT R29, R3, 0x10, R26, 0x78, !PT ;  /* 0x00000010031d7812 */ /* 0x002fe200078e781a */
[----:B------:R-:W-:Y:S01]  /*162a0*/  LDSM.16.MT88.4 R16, [R0+0x8080] ;  /* 0x008080000010783b */ /* 0x000fe20000004200 */
[----:B------:R-:W-:-:S04]  /*162b0*/  LOP3.LUT R27, R27, 0x800, R2, 0xf8, !PT ;  /* 0x000008001b1b7812 */ /* 0x000fc800078ef802 */
[----:B------:R-:W-:-:S05]  /*162c0*/  LOP3.LUT R27, R27, 0x20, RZ, 0x3c, !PT ;  /* 0x000000201b1b7812 */ /* 0x000fca00078e3cff */
[----:B------:R-:W1:Y:S04]  /*162d0*/  LDSM.16.MT88.4 R4, [R27+0x8000] ;  /* 0x008000001b04783b */ /* 0x000e680000004200 */
[----:B0-----:R-:W-:Y:S01]  /*162e0*/  STL.64 [R1+0x10], R12 ;  /* 0x0000100c01007387 */ /* 0x001fe20000100a00 */
[----:B------:R-:W-:Y:S02]  /*162f0*/  IMAD.MOV.U32 R11, RZ, RZ, R12 ;  /* 0x000000ffff0b7224 */ /* 0x000fe400078e000c */
[----:B------:R-:W-:Y:S01]  /*16300*/  IMAD.MOV.U32 R10, RZ, RZ, R13 ;  /* 0x000000ffff0a7224 */ /* 0x000fe200078e000d */
[----:B------:R-:W-:Y:S01]  /*16310*/  STL.64 [R1+0x18], R14 ;  /* 0x0000180e01007387 */ /* 0x000fe20000100a00 */
[----:B------:R-:W-:Y:S02]  /*16320*/  IMAD.MOV.U32 R9, RZ, RZ, R14 ;  /* 0x000000ffff097224 */ /* 0x000fe400078e000e */
[----:B------:R-:W-:Y:S01]  /*16330*/  IMAD.MOV.U32 R8, RZ, RZ, R15 ;  /* 0x000000ffff087224 */ /* 0x000fe200078e000f */
[----:B------:R-:W-:-:S02]  /*16340*/  LOP3.LUT R3, R3, 0x10, R26, 0x78, !PT ;  /* 0x0000001003037812 */ /* 0x000fc400078e781a */
[--C-:B------:R-:W-:Y:S02]  /*16350*/  LOP3.LUT R29, R29, 0x800, R2.reuse, 0xf8, !PT ;  /* 0x000008001d1d7812 */ /* 0x100fe400078ef802 */
[----:B------:R-:W-:Y:S01]  /*16360*/  LOP3.LUT R3, R3, 0x800, R2, 0xf8, !PT ;  /* 0x0000080003037812 */ /* 0x000fe200078ef802 */
[----:B-1----:R0:W-:Y:S01]  /*16370*/  STL.64 [R1+0x20e8], R6 ;  /* 0x0020e80601007387 */ /* 0x0021e20000100a00 */
[----:B------:R-:W-:Y:S02]  /*16380*/  LOP3.LUT R29, R29, 0x40, RZ, 0x3c, !PT ;  /* 0x000000401d1d7812 */ /* 0x000fe400078e3cff */
[----:B------:R-:W-:Y:S01]  /*16390*/  LOP3.LUT R3, R3, 0x60, RZ, 0x3c, !PT ;  /* 0x0000006003037812 */ /* 0x000fe200078e3cff */
[----:B------:R-:W-:Y:S02]  /*163a0*/  IMAD.MOV.U32 R2, RZ, RZ, R18 ;  /* 0x000000ffff027224 */ /* 0x000fe400078e0012 */
[----:B------:R-:W-:Y:S01]  /*163b0*/  IMAD.MOV.U32 R0, RZ, RZ, R19 ;  /* 0x000000ffff007224 */ /* 0x000fe200078e0013 */
[----:B------:R-:W-:Y:S01]  /*163c0*/  LDSM.16.MT88.4 R20, [R29+0x8080] ;  /* 0x008080001d14783b */ /* 0x000fe20000004200 */
[----:B0-----:R-:W-:-:S02]  /*163d0*/  IMAD.MOV.U32 R6, RZ, RZ, R9 ;  /* 0x000000ffff067224 */ /* 0x001fc400078e0009 */
[----:B------:R-:W-:Y:S01]  /*163e0*/  IMAD.MOV.U32 R7, RZ, RZ, R8 ;  /* 0x000000ffff077224 */ /* 0x000fe200078e0008 */
[----:B--2---:R-:W0:Y:S04]  /*163f0*/  LDSM.16.M88.4 R12, [R28] ;  /* 0x000000001c0c783b */ /* 0x004e280000000200 */
[----:B0-----:R-:W-:Y:S04]  /*16400*/  STL.64 [R1+0x100], R12 ;  /* 0x0001000c01007387 */ /* 0x001fe80000100a00 */
[----:B------:R-:W-:Y:S04]  /*16410*/  STL.64 [R1+0x108], R14 ;  /* 0x0001080e01007387 */ /* 0x000fe80000100a00 */
[----:B------:R0:W-:Y:S04]  /*16420*/  STL.64 [R1+0x20e0], R4 ;  /* 0x0020e00401007387 */ /* 0x0001e80000100a00 */
[----:B------:R-:W-:Y:S01]  /*16430*/  LDSM.16.MT88.4 R12, [R3+0x8000] ;  /* 0x00800000030c783b */ /* 0x000fe20000004200 */
[----:B0-----:R-:W-:-:S02]  /*16440*/  IMAD.MOV.U32 R4, RZ, RZ, R11 ;  /* 0x000000ffff047224 */ /* 0x001fc400078e000b */
[----:B------:R-:W-:Y:S02]  /*16450*/  IMAD.MOV.U32 R5, RZ, RZ, R10 ;  /* 0x000000ffff057224 */ /* 0x000fe400078e000a */
[----:B------:R-:W0:Y:S04]  /*16460*/  LDSM.16.MT88.4 R8, [R29+0x8000] ;  /* 0x008000001d08783b */ /* 0x000e280000004200 */
[----:B0-----:R-:W-:Y:S04]  /*16470*/  STL.64 [R1+0x20f8], R10 ;  /* 0x0020f80a01007387 */ /* 0x001fe80000100a00 */
[----:B------:R-:W-:Y:S04]  /*16480*/  STL.64 [R1+0x20f0], R8 ;  /* 0x0020f00801007387 */ /* 0x000fe80000100a00 */
[----:B------:R-:W-:Y:S04]  /*16490*/  STL.64 [R1+0x20d8], R14 ;  /* 0x0020d80e01007387 */ /* 0x000fe80000100a00 */
[----:B------:R-:W-:Y:S04]  /*164a0*/  STL.64 [R1+0x20d0], R12 ;  /* 0x0020d00c01007387 */ /* 0x000fe80000100a00 */
[----:B------:R-:W-:Y:S04]  /*164b0*/  STL.64 [R1], R16 ;  /* 0x0000001001007387 */ /* 0x000fe80000100a00 */
[----:B------:R-:W-:Y:S04]  /*164c0*/  STL.64 [R1+0x8], R18 ;  /* 0x0000081201007387 */ /* 0x000fe80000100a00 */
[----:B------:R-:W0:Y:S04]  /*164d0*/  LDSM.16.MT88.4 R16, [R27+0x8080] ;  /* 0x008080001b10783b */ /* 0x000e280000004200 */
[----:B------:R-:W1:Y:S04]  /*164e0*/  LDSM.16.MT88.4 R24, [R3+0x8080] ;  /* 0x008080000318783b */ /* 0x000e680000004200 */
[----:B0-----:R-:W-:Y:S04]  /*164f0*/  STL.64 [R1+0x20a8], R18 ;  /* 0x0020a81201007387 */ /* 0x001fe80000100a00 */
[----:B------:R0:W-:Y:S04]  /*16500*/  STL.64 [R1+0x20a0], R16 ;  /* 0x0020a01001007387 */ /* 0x0001e80000100a00 */
[----:B------:R-:W2:Y:S04]  /*16510*/  LDL.LU.64 R8, [R1+0x3e0] ;  /* 0x0003e00001087983 */ /* 0x000ea80000300a00 */
[----:B------:R-:W2:Y:S04]  /*16520*/  LDL.LU.64 R10, [R1+0x3e8] ;  /* 0x0003e800010a7983 */ /* 0x000ea80000300a00 */
[----:B0-----:R-:W3:Y:S04]  /*16530*/  LDL.LU.64 R16, [R1+0x2f0] ;  /* 0x0002f00001107983 */ /* 0x001ee80000300a00 */
[----:B------:R-:W3:Y:S04]  /*16540*/  LDL.LU.64 R18, [R1+0x2f8] ;  /* 0x0002f80001127983 */ /* 0x000ee80000300a00 */
[----:B------:R-:W-:Y:S04]  /*16550*/  STL.64 [R1+0x20b8], R22 ;  /* 0x0020b81601007387 */ /* 0x000fe80000100a00 */
[----:B------:R0:W-:Y:S04]  /*16560*/  STL.64 [R1+0x20b0], R20 ;  /* 0x0020b01401007387 */ /* 0x0001e80000100a00 */
[----:B0-----:R-:W2:Y:S04]  /*16570*/  LDL.LU.64 R20, [R1+0x100] ;  /* 0x0001000001147983 */ /* 0x001ea80000300a00 */
[----:B-1----:R-:W-:Y:S04]  /*16580*/  STL.64 [R1+0x20c8], R26 ;  /* 0x0020c81a01007387 */ /* 0x002fe80000100a00 */
[----:B------:R-:W-:Y:S04]  /*16590*/  STL.64 [R1+0x20c0], R24 ;  /* 0x0020c01801007387 */ /* 0x000fe80000100a00 */
[----:B------:R-:W0:Y:S04]  /*165a0*/  LDSM.16.M88.4 R24, [R28+0x800] ;  /* 0x000800001c18783b */ /* 0x000e280000000200 */
[----:B------:R-:W4:Y:S04]  /*165b0*/  LDL.LU.64 R12, [R1+0x2b0] ;  /* 0x0002b000010c7983 */ /* 0x000f280000300a00 */
[----:B------:R-:W4:Y:S04]  /*165c0*/  LDL.LU.64 R14, [R1+0x2b8] ;  /* 0x0002b800010e7983 */ /* 0x000f280000300a00 */
[----:B0-----:R-:W-:Y:S04]  /*165d0*/  STL.64 [R1+0xf0], R24 ;  /* 0x0000f01801007387 */ /* 0x001fe80000100a00 */
[----:B------:R-:W-:Y:S04]  /*165e0*/  STL.64 [R1+0xf8], R26 ;  /* 0x0000f81a01007387 */ /* 0x000fe80000100a00 */
[----:B------:R-:W0:Y:S04]  /*165f0*/  LDSM.16.M88.4 R24, [R28+0x1000] ;  /* 0x001000001c18783b */ /* 0x000e280000000200 */
[----:B0-----:R-:W-:Y:S01]  /*16600*/  STL.64 [R1+0xe0], R24 ;  /* 0x0000e01801007387 */ /* 0x001fe20000100a00 */
[----:B------:R-:W-:-:S02]  /*16610*/  IMAD.MOV.U32 R29, RZ, RZ, R26 ;  /* 0x000000ffff1d7224 */ /* 0x000fc400078e001a */
[----:B------:R-:W-:Y:S01]  /*16620*/  IMAD.MOV.U32 R3, RZ, RZ, R27 ;  /* 0x000000ffff037224 */ /* 0x000fe200078e001b */
[----:B------:R-:W-:Y:S04]  /*16630*/  STL.64 [R1+0xe8], R26 ;  /* 0x0000e81a01007387 */ /* 0x000fe80000100a00 */
[----:B------:R-:W0:Y:S04]  /*16640*/  LDSM.16.M88.4 R24, [R28+0x1800] ;  /* 0x001800001c18783b */ /* 0x000e280000000200 */
[----:B------:R-:W-:Y:S04]  /*16650*/  STL [R1+0x1a9c], R3 ;  /* 0x001a9c0301007387 */ /* 0x000fe80000100800 */
[----:B------:R-:W-:Y:S04]  /*16660*/  STL [R1+0x1a98], R29 ;  /* 0x001a981d01007387 */ /* 0x000fe80000100800 */
[----:B0-----:R0:W-:Y:S04]  /*16670*/  STL.64 [R1+0xd0], R24 ;  /* 0x0000d01801007387 */ /* 0x0011e80000100a00 */
[----:B------:R1:W-:Y:S04]  /*16680*/  STL.64 [R1+0xd8], R26 ;  /* 0x0000d81a01007387 */ /* 0x0003e80000100a00 */
[----:B0-----:R-:W3:Y:S04]  /*16690*/  LDL.LU.64 R24, [R1+0x190] ;  /* 0x0001900001187983 */ /* 0x001ee80000300a00 */
[----:B-1----:R-:W3:Y:S04]  /*166a0*/  LDL.LU.64 R26, [R1+0x198] ;  /* 0x00019800011a7983 */ /* 0x002ee80000300a00 */
[----:B------:R-:W-:Y:S01]  /*166b0*/  STL [R1+0x1f80], R28 ;  /* 0x001f801c01007387 */ /* 0x000fe20000100800 */
[-C--:B--2---:R-:W-:Y:S03]  /*166c0*/  HMMA.16816.F32 R4, R4, R20.reuse, R8 ;  /* 0x000000140404723c */ /* 0x084fe60000001808 */
[----:B------:R-:W4:Y:S04]  /*166d0*/  LDL.LU.64 R10, [R1+0x20f8] ;  /* 0x0020f800010a7983 */ /* 0x000f280000300a00 */
[----:B------:R-:W4:Y:S11]  /*166e0*/  LDL.LU.64 R8, [R1+0x20f0] ;  /* 0x0020f00001087983 */ /* 0x000f360000300a00 */
[----:B------:R-:W-:Y:S05]  /*166f0*/  @!UPT UIADD3 URZ, URZ, URZ, URZ ;  /* 0x0000003f3f3ff290 */ /* 0x000fea000fffe03f */
[----:B------:R-:W-:Y:S04]  /*16700*/  STL.64 [R1+0x3e0], R4 ;  /* 0x0003e00401007387 */ /* 0x000fe80000100a00 */
[----:B------:R0:W-:Y:S04]  /*16710*/  STL.64 [R1+0x3e8], R6 ;  /* 0x0003e80601007387 */ /* 0x0001e80000100a00 */
[----:B0-----:R-:W3:Y:S04]  /*16720*/  LDL.LU.64 R6, [R1+0x20e8] ;  /* 0x0020e80001067983 */ /* 0x001ee80000300a00 */
[----:B------:R-:W3:Y:S01]  /*16730*/  LDL.LU.64 R4, [R1+0x20e0] ;  /* 0x0020e00001047983 */ /* 0x000ee20000300a00 */
[-C--:B----4-:R-:W-:Y:S08]  /*16740*/  HMMA.16816.F32 R12, R8, R20.reuse, R12 ;  /* 0x00000014080c723c */ /* 0x090ff0000000180c */
[----:B---3--:R-:W-:Y:S11]  /*16750*/  HMMA.16816.F32 R16, R4, R20, R16 ;  /* 0x000000140410723c */ /* 0x008ff60000001810 */
[----:B------:R-:W-:Y:S11]  /*16760*/  @!UPT UIADD3 URZ, URZ, URZ, URZ ;  /* 0x0000003f3f3ff290 */ /* 0x000ff6000fffe03f */
[----:B------:R-:W-:Y:S01]  /*16770*/  @!UPT UIADD3 URZ, URZ, URZ, URZ ;  /* 0x0000003f3f3ff290 */ /* 0x000fe2000fffe03f */
[----:B------:R0:W-:Y:S04]  /*16780*/  STL.64 [R1+0x5a0], R16 ;  /* 0x0005a01001007387 */ /* 0x0001e80000100a00 */
[----:B------:R1:W-:Y:S04]  /*16790*/  STL.64 [R1+0x5a8], R18 ;  /* 0x0005a81201007387 */ /* 0x0003e80000100a00 */
[----:B0-----:R-:W2:Y:S04]  /*167a0*/  LDL.LU.64 R16, [R1+0x3d0] ;  /* 0x0003d00001107983 */ /* 0x001ea80000300a00 */
[----:B-1----:R-:W2:Y:S04]  /*167b0*/  LDL.LU.64 R18, [R1+0x3d8] ;  /* 0x0003d80001127983 */ /* 0x002ea80000300a00 */
[----:B------:R-:W-:Y:S04]  /*167c0*/  STL.64 [R1+0x2080], R6 ;  /* 0x0020800601007387 */ /* 0x000fe80000100a00 */
[----:B------:R0:W-:Y:S04]  /*167d0*/  STL.64 [R1+0x2078], R4 ;  /* 0x0020780401007387 */ /* 0x0001e80000100a00 */
[----:B0-----:R-:W3:Y:S04]  /*167e0*/  LDL.LU.64 R4, [R1+0x2e0] ;  /* 0x0002e00001047983 */ /* 0x001ee80000300a00 */
[----:B------:R-:W3:Y:S04]  /*167f0*/  LDL.LU.64 R6, [R1+0x2e8] ;  /* 0x0002e80001067983 */ /* 0x000ee80000300a00 */
[----:B------:R-:W-:Y:S04]  /*16800*/  STL.64 [R1+0x720], R12 ;  /* 0x0007200c01007387 */ /* 0x000fe80000100a00 */
[----:B------:R0:W-:Y:S04]  /*16810*/  STL.64 [R1+0x728], R14 ;  /* 0x0007280e01007387 */ /* 0x0001e80000100a00 */
[----:B0-----:R-:W4:Y:S04]  /*16820*/  LDL.LU.64 R14, [R1+0x20d8] ;  /* 0x0020d800010e7983 */ /* 0x001f280000300a00 */
[----:B------:R-:W4:Y:S04]  /*16830*/  LDL.LU.64 R12, [R1+0x20d0] ;  /* 0x0020d000010c7983 */ /* 0x000f280000300a00 */
[----:B------:R0:W-:Y:S04]  /*16840*/  STL.64 [R1+0x2070], R10 ;  /* 0x0020700a01007387 */ /* 0x0001e80000100a00 */
[----:B------:R1:W-:Y:S01]  /*16850*/  STL.64 [R1+0x2068], R8 ;  /* 0x0020680801007387 */ /* 0x0003e20000100a00 */
[----:B0-----:R-:W-:-:S03]  /*16860*/  IMAD.MOV.U32 R10, RZ, RZ, R2 ;  /* 0x000000ffff0a7224 */ /* 0x001fc600078e0002 */
[----:B-1----:R-:W2:Y:S04]  /*16870*/  LDL R8, [R1] ;  /* 0x0000000001087983 */ /* 0x002ea80000100800 */
[----:B------:R-:W2:Y:S01]  /*16880*/  LDL R9, [R1+0x4] ;  /* 0x0000040001097983 */ /* 0x000ea20000100800 */
[----:B------:R-:W-:Y:S02]  /*16890*/  IMAD.MOV.U32 R11, RZ, RZ, R0 ;  /* 0x000000ffff0b7224 */ /* 0x000fe400078e0000 */
[----:B------:R-:W-:Y:S02]  /*168a0*/  IMAD.MOV.U32 R2, RZ, RZ, R20 ;  /* 0x000000ffff027224 */ /* 0x000fe400078e0014 */
[----:B------:R-:W-:Y:S01]  /*168b0*/  IMAD.MOV.U32 R0, RZ, RZ, R21 ;  /* 0x000000ffff007224 */ /* 0x000fe200078e0015 */
[----:B----4-:R-:W-:Y:S11]  /*168c0*/  HMMA.16816.F32 R24, R12, R20, R24 ;  /* 0x000000140c18723c */ /* 0x010ff60000001818 */
[----:B------:R-:W-:Y:S11]  /*168d0*/  @!UPT UIADD3 URZ, URZ, URZ, URZ ;  /* 0x0000003f3f3ff290 */ /* 0x000ff6000fffe03f */
[----:B------:R-:W-:Y:S01]  /*168e0*/  @!UPT UIADD3 URZ, URZ, URZ, URZ ;  /* 0x0000003f3f3ff290 */ /* 0x000fe2000fffe03f */
[----:B------:R-:W-:Y:S04]  /*168f0*/  STL.64 [R1+0x880], R24 ;  /* 0x0008801801007387 */ /* 0x000fe80000100a00 */
[----:B------:R0:W-:Y:S04]  /*16900*/  STL.64 [R1+0x888], R26 ;  /* 0x0008881a01007387 */ /* 0x0001e80000100a00 */
[----:B0-----:R-:W4:Y:S04]  /*16910*/  LDL.LU.64 R26, [R1+0x20c8] ;  /* 0x0020c800011a7983 */ /* 0x001f280000300a00 */
[----:B------:R-:W4:Y:S04]  /*16920*/  LDL.LU.64 R24, [R1+0x20c0] ;  /* 0x0020c00001187983 */ /* 0x000f280000300a00 */
[----:B------:R-:W2:Y:S04]  /*16930*/  LDL.LU.64 R22, [R1+0x20b8] ;  /* 0x0020b80001167983 */ /* 0x000ea80000300a00 */
[----:B------:R-:W2:Y:S04]  /*16940*/  LDL.LU.64 R20, [R1+0x20b0] ;  /* 0x0020b00001147983 */ /* 0x000ea80000300a00 */
[----:B------:R-:W-:Y:S04]  /*16950*/  STL.64 [R1+0x2050], R14 ;  /* 0x0020500e01007387 */ /* 0x000fe80000100a00 */
[----:B------:R0:W-:Y:S04]  /*16960*/  STL.64 [R1+0x2048], R12 ;  /* 0x0020480c01007387 */ /* 0x0001e80000100a00 */
[----:B0-----:R-:W2:Y:S04]  /*16970*/  LDL.LU.64 R12, [R1+0xf0] ;  /* 0x0000f000010c7983 */ /* 0x001ea80000300a00 */
[----:B--2---:R0:W-:Y:S02]  /*16980*/  STL.64 [R1+0x2088], R12 ;  /* 0x0020880c01007387 */ /* 0x0041e40000100a00 */
[----:B0-----:R-:W-:-:S02]  /*16990*/  IMAD.MOV.U32 R12, RZ, RZ, R2 ;  /* 0x000000ffff0c7224 */ /* 0x001fc400078e0002 */
[----:B------:R-:W-:-:S07]  /*169a0*/  IMAD.MOV.U32 R13, RZ, RZ, R0 ;  /* 0x000000ffff0d7224 */ /* 0x000fce00078e0000 */
[-C--:B------:R-:W-:Y:S01]  /*169b0*/  HMMA.16816.F32 R8, R8, R12.reuse, R16 ;  /* 0x0000000c0808723c */ /* 0x080fe20000001810 */
[----:B------:R-:W3:Y:S04]  /*169c0*/  LDL.LU.64 R18, [R1+0x20a8] ;  /* 0x0020a80001127983 */ /* 0x000ee80000300a00 */
[----:B------:R-:W3:Y:S11]  /*169d0*/  LDL.LU.64 R16, [R1+0x20a0] ;  /* 0x0020a00001107983 */ /* 0x000ef60000300a00 */
[----:B------:R-:W-:Y:S07]  /*169e0*/  @!UPT UIADD3 URZ, URZ, URZ, URZ ;  /* 0x0000003f3f3ff290 */ /* 0x000fee000fffe03f */
[----:B------:R-:W-:Y:S04]  /*169f0*/  STL.64 [R1+0x2f0], R8 ;  /* 0x0002f00801007387 */ /* 0x000fe80000100a00 */
[----:B------:R3:W-:Y:S02]  /*16a00*/  STL.64 [R1+0x2f8], R10 ;  /* 0x0002f80a01007387 */ /* 0x0007e40000100a00 */
[-C--:B---3--:R-:W-:Y:S02]  /*16a10*/  HMMA.16816.F32 R8, R16, R12.reuse, R4 ;  /* 0x0000000c1008723c */ /* 0x088fe40000001804 */
[----:B------:R-:W2:Y:S04]  /*16a20*/  LDL.LU.64 R4, [R1+0xc40] ;  /* 0x000c400001047983 */ /* 0x000ea80000300a00 */
[----:B------:R-:W3:Y:S11]  /*16a30*/  LDL.LU.64 R6, [R1+0xc48] ;  /* 0x000c480001067983 */ /* 0x000ef60000300a00 */
[----:B------:R-:W-:Y:S06]  /*16a40*/  @!UPT UIADD3 URZ, URZ, URZ, URZ ;  /* 0x0000003f3f3ff290 */ /* 0x000fec000fffe03f */
[----:B------:R-:W-:Y:S04]  /*16a50*/  STL.64 [R1+0x4f0], R8 ;  /* 0x0004f00801007387 */ /* 0x000fe80000100a00 */
[----:B------:R-:W-:Y:S04]  /*16a60*/  STL.64 [R1+0x4f8], R10 ;  /* 0x0004f80a01007387 */ /* 0x000fe80000100a00 */
[----:B---3--:R-:W-:Y:S04]  /*16a70*/  STL.64 [R1+0x2098], R6 ;  /* 0x0020980601007387 */ /* 0x008fe80000100a00 */
[----:B--2---:R0:W-:Y:S04]  /*16a80*/  STL.64 [R1+0x2090], R4 ;  /* 0x0020900401007387 */ /* 0x0041e80000100a00 */
[----:B0-----:R-:W4:Y:S04]  /*16a90*/  LDL.LU.64 R4, [R1+0x140] ;  /* 0x0001400001047983 */ /* 0x001f280000300a00 */
[----:B------:R-:W4:Y:S04]  /*16aa0*/  LDL.LU.64 R6, [R1+0x148] ;  /* 0x0001480001067983 */ /* 0x000f280000300a00 */
[----:B------:R-:W2:Y:S04]  /*16ab0*/  LDL.LU.64 R8, [R1+0x3c0] ;  /* 0x0003c00001087983 */ /* 0x000ea80000300a00 */
[----:B------:R-:W2:Y:S04]  /*16ac0*/  LDL.LU.64 R10, [R1+0x3c8] ;  /* 0x0003c800010a7983 */ /* 0x000ea80000300a00 */
[----:B------:R0:W-:Y:S04]  /*16ad0*/  STL.64 [R1+0x2020], R18 ;  /* 0x0020201201007387 */ /* 0x0001e80000100a00 */
[----:B------:R1:W-:Y:S04]  /*16ae0*/  STL.64 [R1+0x2018], R16 ;  /* 0x0020181001007387 */ /* 0x0003e80000100a00 */
[----:B0-----:R-:W3:Y:S04]  /*16af0*/  LDL.64 R18, [R1+0x8] ;  /* 0x0000080001127983 */ /* 0x001ee80000100a00 */
[----:B-1----:R-:W2:Y:S04]  /*16b00*/  LDL.64 R16, [R1] ;  /* 0x0000000001107983 */ /* 0x002ea80000100a00 */
[----:B---3--:R-:W-:Y:S04]  /*16b10*/  STL.64 [R1+0x2040], R18 ;  /* 0x0020401201007387 */ /* 0x008fe80000100a00 */
[----:B--2---:R0:W-:Y:S04]  /*16b20*/  STL.64 [R1+0x2038], R16 ;  /* 0x0020381001007387 */ /* 0x0041e80000100a00 */
[----:B0-----:R-:W2:Y:S04]  /*16b30*/  LDL.LU.64 R16, [R1+0x200] ;  /* 0x0002000001107983 */ /* 0x001ea80000300a00 */
[----:B------:R-:W2:Y:S02]  /*16b40*/  LDL.LU.64 R18, [R1+0x208] ;  /* 0x0002080001127983 */ /* 0x000ea40000300a00 */
[-C--:B--2---:R-:W-:Y:S11]  /*16b50*/  HMMA.16816.F32 R16, R20, R12.reuse, R16 ;  /* 0x0000000c1410723c */ /* 0x084ff60000001810 */
[----:B------:R-:W-:Y:S11]  /*16b60*/  @!UPT UIADD3 URZ, URZ, URZ, URZ ;  /* 0x0000003f3f3ff290 */ /* 0x000ff6000fffe03f */
[----:B------:R-:W-:Y:S01]  /*16b70*/  @!UPT UIADD3 URZ, URZ, URZ, URZ ;  /* 0x0000003f3f3ff290 */ /* 0x000fe2000fffe03f */
[----:B------:R0:W-:Y:S04]  /*16b80*/  STL.64 [R1+0x670], R16 ;  /* 0x0006701001007387 */ /* 0x0001e80000100a00 */
[----:B------:R1:W-:Y:S04]  /*16b90*/  STL.64 [R1+0x678], R18 ;  /* 0x0006781201007387 */ /* 0x0003e80000100a00 */
[----:B0-----:R-:W2:Y:S04]  /*16ba0*/  LDL.LU.64 R16, [R1+0x1c0] ;  /* 0x0001c00001107983 */ /* 0x001ea80000300a00 */
[----:B-1----:R-:W3:Y:S01]  /*16bb0*/  LDL.LU.64 R18, [R1+0x1c8] ;  /* 0x0001c80001127983 */ /* 0x002ee20000300a00 */
[----:B----4-:R-:W-:Y:S03]  /*16bc0*/  HMMA.16816.F32 R12, R24, R12, R4 ;  /* 0x0000000c180c723c */ /* 0x010fe60000001804 */
[----:B---3--:R-:W-:Y:S04]  /*16bd0*/  STL.64 [R1+0x2060], R18 ;  /* 0x0020601201007387 */ /* 0x008fe80000100a00 */
[----:B--2---:R0:W-:Y:S04]  /*16be0*/  STL.64 [R1+0x2058], R16 ;  /* 0x0020581001007387 */ /* 0x0041e80000100a00 */
[----:B0-----:R-:W2:Y:S04]  /*16bf0*/  LDL.LU.64 R16, [R1+0x2c0] ;  /* 0x0002c00001107983 */ /* 0x001ea80000300a00 */
[----:B------:R-:W2:Y:S04]  /*16c00*/  LDL.LU.64 R18, [R1+0x2c8] ;  /* 0x0002c80001127983 */ /* 0x000ea80000300a00 */
[----:B------:R0:W-:Y:S04]  /*16c10*/  STL.64 [R1+0x2030], R22 ;  /* 0x0020301601007387 */ /* 0x0001e80000100a00 */
[----:B------:R1:W-:Y:S04]  /*16c20*/  STL.64 [R1+0x2028], R20 ;  /* 0x0020281401007387 */ /* 0x0003e80000100a00 */
[----:B0-----:R-:W3:Y:S04]  /*16c30*/  LDL.64 R22, [R1+0x18] ;  /* 0x0000180001167983 */ /* 0x001ee80000100a00 */
[----:B-1----:R-:W3:Y:S04]  /*16c40*/  LDL.64 R20, [R1+0x10] ;  /* 0x0000100001147983 */ /* 0x002ee80000100a00 */
[----:B------:R-:W3:Y:S04]  /*16c50*/  LDL.LU.64 R6, [R1+0x2098] ;  /* 0x0020980001067983 */ /* 0x000ee80000300a00 */
[----:B------:R-:W3:Y:S04]  /*16c60*/  LDL.LU.64 R4, [R1+0x2090] ;  /* 0x0020900001047983 */ /* 0x000ee80000300a00 */
[----:B------:R0:W-:Y:S04]  /*16c70*/  STL.64 [R1+0x7d0], R12 ;  /* 0x0007d00c01007387 */ /* 0x0001e80000100a00 */
[----:B------:R-:W-:Y:S04]  /*16c80*/  STL.64 [R1+0x7d8], R14 ;  /* 0x0007d80e01007387 */ /* 0x000fe80000100a00 */
[----:B0-----:R-:W3:Y:S02]  /*16c90*/  LDL.LU.64 R12, [R1+0x2088] ;  /* 0x00208800010c7983 */ /* 0x001ee40000300a00 */
[----:B---3--:R-:W-:Y:S11]  /*16ca0*/  HMMA.16816.F32 R4, R20, R12, R4 ;  /* 0x0000000c1404723c */ /* 0x008ff60000001804 */
[----:B------:R-:W-:Y:S11]  /*16cb0*/  @!UPT UIADD3 URZ, URZ, URZ, URZ ;  /* 0x0000003f3f3ff290 */ /* 0x000ff6000fffe03f */
[----:B------:R-:W-:Y:S01]  /*16cc0*/  @!UPT UIADD3 URZ, URZ, URZ, URZ ;  /* 0x0000003f3f3ff290 */ /* 0x000fe2000fffe03f */
[----:B------:R-:W-:Y:S04]  /*16cd0*/  STL.64 [R1+0x3d0], R4 ;  /* 0x0003d00401007387 */ /* 0x000fe80000100a00 */
[----:B------:R0:W-:Y:S04]  /*16ce0*/  STL.64 [R1+0x3d8], R6 ;  /* 0x0003d80601007387 */ /* 0x0001e80000100a00 */
[----:B0-----:R-:W3:Y:S04]  /*16cf0*/  LDL.LU.64 R6, [R1+0x2080] ;  /* 0x0020800001067983 */ /* 0x001ee80000300a00 */
[----:B------:R-:W3:Y:S01]  /*16d00*/  LDL.LU.64 R4, [R1+0x2078] ;  /* 0x0020780001047983 */ /* 0x000ee20000300a00 */
[----:B------:R-:W-:-:S03]  /*16d10*/  IMAD.MOV.U32 R29, RZ, RZ, R23 ;  /* 0x000000ffff1d7224 */ /* 0x000fc600078e0017 */
[----:B------:R-:W4:Y:S04]  /*16d20*/  LDL.LU.64 R20, [R1+0xbb0] ;  /* 0x000bb00001147983 */ /* 0x000f280000300a00 */
[----:B------:R-:W4:Y:S01]  /*16d30*/  LDL.LU.64 R22, [R1+0xbb8] ;  /* 0x000bb80001167983 */ /* 0x000f220000300a00 */
[----:B---3--:R-:W-:Y:S11]  /*16d40*/  HMMA.16816.F32 R8, R4, R12, R8 ;  /* 0x0000000c0408723c */ /* 0x008ff60000001808 */
[----:B------:R-:W-:Y:S11]  /*16d50*/  @!UPT UIADD3 URZ, URZ, URZ, URZ ;  /* 0x0000003f3f3ff290 */ /* 0x000ff6000fffe03f */
[----:B------:R-:W-:Y:S01]  /*16d60*/  @!UPT UIADD3 URZ, URZ, URZ, URZ ;  /* 0x0000003f3f3ff290 */ /* 0x000fe2000fffe03f */
[----:B------:R-:W-:Y:S04]  /*16d70*/  STL.64 [R1+0x590], R8 ;  /* 0x0005900801007387 */ /* 0x000fe80000100a00 */
[----:B------:R0:W-:Y:S04]  /*16d80*/  STL.64 [R1+0x598], R10 ;  /* 0x0005980a01007387 */ /* 0x0001e80000100a00 */
[----:B0-----:R-:W2:Y:S04]  /*16d90*/  LDL.LU.64 R10, [R1+0x2070] ;  /* 0x00207000010a7983 */ /* 0x001ea80000300a00 */
[----:B------:R-:W2:Y:S04]  /*16da0*/  LDL.LU.64 R8, [R1+0x2068] ;  /* 0x0020680001087983 */ /* 0x000ea80000300a00 */
[----:B------:R-:W-:Y:S04]  /*16db0*/  STL.64 [R1+0x1ff0], R6 ;  /* 0x001ff00601007387 */ /* 0x000fe80000100a00 */
[----:B------:R0:W-:Y:S01]  /*16dc0*/  STL.64 [R1+0x1fe8], R4 ;  /* 0x001fe80401007387 */ /* 0x0001e20000100a00 */
[----:B------:R-:W-:-:S02]  /*16dd0*/  IMAD.MOV.U32 R2, RZ, RZ, R12 ;  /* 0x000000ffff027224 */ /* 0x000fc400078e000c */
[----:B------:R-:W-:Y:S01]  /*16de0*/  IMAD.MOV.U32 R0, RZ, RZ, R13 ;  /* 0x000000ffff007224 */ /* 0x000fe200078e000d */
[----:B0-----:R-:W3:Y:S04]  /*16df0*/  LDL.LU.64 R4, [R1+0x3a0] ;  /* 0x0003a00001047983 */ /* 0x001ee80000300a00 */
[----:B------:R-:W3:Y:S01]  /*16e00*/  LDL.LU.64 R6, [R1+0x3a8] ;  /* 0x0003a80001067983 */ /* 0x000ee20000300a00 */
[----:B--2---:R-:W-:Y:S11]  /*16e10*/  HMMA.16816.F32 R16, R8, R12, R16 ;  /* 0x0000000c0810723c */ /* 0x004ff60000001810 */
[----:B------:R-:W-:Y:S11]  /*16e20*/  @!UPT UIADD3 URZ, URZ, URZ, URZ ;  /* 0x0000003f3f3ff290 */ /* 0x000ff6000fffe03f */
[----:B------:R-:W-:Y:S01]  /*16e30*/  @!UPT UIADD3 URZ, URZ, URZ, URZ ;  /* 0x0000003f3f3ff290 */ /* 0x000fe2000fffe03f */
[----:B------:R-:W-:Y:S04]  /*16e40*/  STL.64 [R1+0x710], R16 ;  /* 0x0007101001007387 */ /* 0x000fe80000100a00 */
[----:B------:R0:W-:Y:S04]  /*16e50*/  STL.64 [R1+0x718], R18 ;  /* 0x0007181201007387 */ /* 0x0001e80000100a00 */
[----:B0-----:R-:W2:Y:S04]  /*16e60*/  LDL.LU.64 R18, [R1+0x2060] ;  /* 0x0020600001127983 */ /* 0x001ea80000300a00 */
[----:B------:R-:W2:Y:S04]  /*16e70*/  LDL.LU.64 R16, [R1+0x2058] ;  /* 0x0020580001107983 */ /* 0x000ea80000300a00 */
[----:B------:R-:W2:Y:S04]  /*16e80*/  LDL.LU.64 R14, [R1+0x2050] ;  /* 0x00205000010e7983 */ /* 0x000ea80000300a00 */
[----:B------:R-:W2:Y:S04]  /*16e90*/  LDL.LU.64 R12, [R1+0x2048] ;  /* 0x00204800010c7983 */ /* 0x000ea80000300a00 */
[----:B------:R-:W-:Y:S04]  /*16ea0*/  STL.64 [R1+0x2000], R10 ;  /* 0x0020000a01007387 */ /* 0x000fe80000100a00 */
[----:B------:R0:W-:Y:S02]  /*16eb0*/  STL.64 [R1+0x1ff8], R8 ;  /* 0x001ff80801007387 */ /* 0x0001e40000100a00 */
[----:B0-----:R-:W-:-:S02]  /*16ec0*/  IMAD.MOV.U32 R8, RZ, RZ, R2 ;  /* 0x000000ffff087224 */ /* 0x001fc400078e0002 */
[----:B------:R-:W-:-:S07]  /*16ed0*/  IMAD.MOV.U32 R9, RZ, RZ, R0 ;  /* 0x000000ffff097224 */ /* 0x000fce00078e0000 */
[-C--:B--2---:R-:W-:Y:S11]  /*16ee0*/  HMMA.16816.F32 R16, R12, R8.reuse, R16 ;  /* 0x000000080c10723c */ /* 0x084ff60000001810 */
[----:B------:R-:W-:Y:S11]  /*16ef0*/  @!UPT UIADD3 URZ, URZ, URZ, URZ ;  /* 0x0000003f3f3ff290 */ /* 0x000ff6000fffe03f */
[----:B------:R-:W-:Y:S01]  /*16f00*/  @!UPT UIADD3 URZ, URZ, URZ, URZ ;  /* 0x0000003f3f3ff290 */ /* 0x000fe2000fffe03f */
[----:B------:R-:W-:Y:S04]  /*16f10*/  STL.64 [R1+0x870], R16 ;  /* 0x0008701001007387 */ /* 0x000fe80000100a00 */
[----:B------:R0:W-:Y:S04]  /*16f20*/  STL.64 [R1+0x878], R18 ;  /* 0x0008781201007387 */ /* 0x0001e80000100a00 */
[----:B0-----:R-:W4:Y:S04]  /*16f30*/  LDL.LU.64 R18, [R1+0x2040] ;  /* 0x0020400001127983 */ /* 0x001f280000300a00 */
[----:B------:R-:W4:Y:S04]  /*16f40*/  LDL.LU.64 R16, [R1+0x2038] ;  /* 0x0020380001107983 */ /* 0x000f280000300a00 */
[----:B------:R-:W-:Y:S04]  /*16f50*/  STL.64 [R1+0x1fe0], R14 ;  /* 0x001fe00e01007387 */ /* 0x000fe80000100a00 */
[----:B------:R0:W-:Y:S04]  /*16f60*/  STL.64 [R1+0x1fd8], R12 ;  /* 0x001fd80c01007387 */ /* 0x0001e80000100a00 */
[----:B0-----:R-:W2:Y:S04]  /*16f70*/  LDL.LU.64 R12, [R1+0x230] ;  /* 0x00023000010c7983 */ /* 0x001ea80000300a00 */
[----:B------:R-:W2:Y:S01]  /*16f80*/  LDL.LU.64 R14, [R1+0x238] ;  /* 0x00023800010e7983 */ /* 0x000ea20000300a00 */
[----:B----4-:R-:W-:Y:S01]  /*16f90*/  HMMA.16816.F32 R20, R16, R8, R20 ;  /* 0x000000081014723c */ /* 0x010fe20000001814 */
[----:B------:R-:W-:-:S02]  /*16fa0*/  IMAD.MOV.U32 R2, RZ, RZ, R18 ;  /* 0x000000ffff027224 */ /* 0x000fc400078e0012 */
[----:B------:R-:W-:Y:S02]  /*16fb0*/  IMAD.MOV.U32 R0, RZ, RZ, R19 ;  /* 0x000000ffff007224 */ /* 0x000fe400078e0013 */
[----:B------:R-:W-:Y:S02]  /*16fc0*/  IMAD.MOV.U32 R28, RZ, RZ, R16 ;  /* 0x000000ffff1c7224 */ /* 0x000fe400078e0010 */
[----:B------:R-:W-:Y:S11]  /*16fd0*/  IMAD.MOV.U32 R3, RZ, RZ, R17 ;  /* 0x000000ffff037224 */ /* 0x000ff600078e0011 */
[----:B------:R-:W-:Y:S05]  /*16fe0*/  @!UPT UIADD3 URZ, URZ, URZ, URZ ;  /* 0x0000003f3f3ff290 */ /* 0x000fea000fffe03f */
[----:B------:R-:W-:Y:S04]  /*16ff0*/  STL.64 [R1+0x2e0], R20 ;  /* 0x0002e01401007387 */ /* 0x000fe80000100a00 */
[----:B------:R0:W-:Y:S04]  /*17000*/  STL.64 [R1+0x2e8], R22 ;  /* 0x0002e81601007387 */ /* 0x0001e80000100a00 */
[----:B0-----:R-:W2:Y:S04]  /*17010*/  LDL.LU.64 R22, [R1+0x2030] ;  /* 0x0020300001167983 */ /* 0x001ea80000300a00 */
[----:B------:R-:W2:Y:S04]  /*17020*/  LDL.LU.64 R20, [R1+0x2028] ;  /* 0x0020280001147983 */ /* 0x000ea80000300a00 */
[----:B------:R-:W3:Y:S04]  /*17030*/  LDL.LU.64 R18, [R1+0x2020] ;  /* 0x0020200001127983 */ /* 0x000ee80000300a00 */
[----:B------:R-:W3:Y:S02]  /*17040*/  LDL.LU.64 R16, [R1+0x2018] ;  /* 0x0020180001107983 */ /* 0x000ee40000300a00 */
[-C--:B---3--:R-:W-:Y:S11]  /*17050*/  HMMA.16816.F32 R4, R16, R8.reuse, R4 ;  /* 0x000000081004723c */ /* 0x088ff60000001804 */
[----:B------:R-:W-:Y:S11]  /*17060*/  @!UPT UIADD3 URZ, URZ, URZ, URZ ;  /* 0x0000003f3f3ff290 */ /* 0x000ff6000fffe03f */
[----:B------:R-:W-:Y:S01]  /*17070*/  @!UPT UIADD3 URZ, URZ, URZ, URZ ;  /* 0x0000003f3f3ff290 */ /* 0x000fe2000fffe03f */
[----:B------:R0:W-:Y:S04]  /*17080*/  STL.64 [R1+0x4e0], R4 ;  /* 0x0004e00401007387 */ /* 0x0001e80000100a00 */
[----:B------:R1:W-:Y:S04]  /*17090*/  STL.64 [R1+0x4e8], R6 ;  /* 0x0004e80601007387 */ /* 0x0003e80000100a00 */
[----:B0-----:R-:W3:Y:S04]  /*170a0*/  LDL.LU.64 R4, [R1+0xc30] ;  /* 0x000c300001047983 */ /* 0x001ee80000300a00 */
[----:B-1----:R-:W4:Y:S01]  /*170b0*/  LDL.LU.64 R6, [R1+0xc38] ;  /* 0x000c380001067983 */ /* 0x002f220000300a00 */
[-C--:B--2---:R-:W-:Y:S03]  /*170c0*/  HMMA.16816.F32 R12, R20, R8.reuse, R12 ;  /* 0x00000008140c723c */ /* 0x084fe6000000180c */
[----:B----4-:R-:W-:Y:S04]  /*170d0*/  STL.64 [R1+0x2010], R6 ;  /* 0x0020100601007387 */ /* 0x010fe80000100a00 */
[----:B---3--:R0:W-:Y:S04]  /*170e0*/  STL.64 [R1+0x2008], R4 ;  /* 0x0020080401007387 */ /* 0x0081e80000100a00 */
[----:B0-----:R-:W2:Y:S04]  /*170f0*/  LDL.LU.64 R4, [R1+0x150] ;  /* 0x0001500001047983 */ /* 0x001ea80000300a00 */
[----:B------:R-:W2:Y:S04]  /*17100*/  LDL.LU.64 R6, [R1+0x158] ;  /* 0x0001580001067983 */ /* 0x000ea80000300a00 */
[----:B------:R-:W-:Y:S04]  /*17110*/  STL.64 [R1+0x1fc0], R18 ;  /* 0x001fc01201007387 */ /* 0x000fe80000100a00 */
[----:B------:R0:W-:Y:S04]  /*17120*/  STL.64 [R1+0x1fb8], R16 ;  /* 0x001fb81001007387 */ /* 0x0001e80000100a00 */
[----:B0-----:R-:W3:Y:S04]  /*17130*/  LDL.LU.64 R16, [R1+0x580] ;  /* 0x0005800001107983 */ /* 0x001ee80000300a00 */
[----:B------:R-:W3:Y:S04]  /*17140*/  LDL.LU.64 R18, [R1+0x588] ;  /* 0x0005880001127983 */ /* 0x000ee80000300a00 */
[----:B------:R0:W-:Y:S04]  /*17150*/  STL.64 [R1+0x660], R12 ;  /* 0x0006600c01007387 */ /* 0x0001e80000100a00 */
[----:B------:R1:W-:Y:S04]  /*17160*/  STL.64 [R1+0x668], R14 ;  /* 0x0006680e01007387 */ /* 0x0003e80000100a00 */
[----:B0-----:R-:W4:Y:S04]  /*17170*/  LDL.LU.64 R12, [R1+0x2d0] ;  /* 0x0002d000010c7983 */ /* 0x001f280000300a00 */
[----:B-1----:R-:W4:Y:S04]  /*17180*/  LDL.LU.64 R14, [R1+0x2d8] ;  /* 0x0002d800010e7983 */ /* 0x002f280000300a00 */
[----:B------:R0:W-:Y:S04]  /*17190*/  STL.64 [R1+0x1fb0], R22 ;  /* 0x001fb01601007387 */ /* 0x0001e80000100a00 */
[----:B------:R1:W-:Y:S04]  /*171a0*/  STL.64 [R1+0x1fa8], R20 ;  /* 0x001fa81401007387 */ /* 0x0003e80000100a00 */
[----:B0-----:R-:W3:Y:S04]  /*171b0*/  LDL R22, [R1+0x18] ;  /* 0x0000180001167983 */ /* 0x001ee80000100800 */
[----:B-1----:R-:W3:Y:S04]  /*171c0*/  LDL R20, [R1+0x10] ;  /* 0x0000100001147983 */ /* 0x002ee80000100800 */
[----:B------:R-:W3:Y:S01]  /*171d0*/  LDL R21, [R1+0x14] ;  /* 0x0000140001157983 */ /* 0x000ee20000100800 */
[----:B--2---:R-:W-:Y:S03]  /*171e0*/  HMMA.16816.F32 R8, R24, R8, R4 ;  /* 0x000000081808723c */ /* 0x004fe60000001804 */
[----:B------:R-:W3:Y:S04]  /*171f0*/  LDL.LU.64 R6, [R1+0x2010] ;  /* 0x0020100001067983 */ /* 0x000ee80000300a00 */
[----:B------:R-:W3:Y:S11]  /*17200*/  LDL.LU.64 R4, [R1+0x2008] ;  /* 0x0020080001047983 */ /* 0x000ef60000300a00 */
[----:B------:R-:W-:Y:S05]  /*17210*/  @!UPT UIADD3 URZ, URZ, URZ, URZ ;  /* 0x0000003f3f3ff290 */ /* 0x000fea000fffe03f */
[----:B------:R-:W-:Y:S04]  /*17220*/  STL.64 [R1+0x7c0], R8 ;  /* 0x0007c00801007387 */ /* 0x000fe80000100a00 */
[----:B------:R0:W-:Y:S04]  /*17230*/  STL.64 [R1+0x7c8], R10 ;  /* 0x0007c80a01007387 */ /* 0x0001e80000100a00 */
[----:B0-----:R-:W4:Y:S04]  /*17240*/  LDL.LU.64 R10, [R1+0x2000] ;  /* 0x00200000010a7983 */ /* 0x001f280000300a00 */
[----:B------:R-:W4:Y:S04]  /*17250*/  LDL.LU.64 R8, [R1+0x1ff8] ;  /* 0x001ff80001087983 */ /* 0x000f280000300a00 */
[----:B------:R-:W-:Y:S04]  /*17260*/  STL.64 [R1+0x1fd0], R26 ;  /* 0x001fd01a01007387 */ /* 0x000fe80000100a00 */
[----:B------:R0:W-:Y:S04]  /*17270*/  STL.64 [R1+0x1fc8], R24 ;  /* 0x001fc81801007387 */ /* 0x0001e80000100a00 */
[----:B0-----:R-:W3:Y:S01]  /*17280*/  LDL.LU.64 R24, [R1+0xe0] ;  /* 0x0000e00001187983 */ /* 0x001ee20000300a00 */
[----:B------:R-:W-:-:S07]  /*17290*/  IMAD.MOV.U32 R23, RZ, RZ, R29 ;  /* 0x000000ffff177224 */ /* 0x000fce00078e001d */
[-C--:B---3--:R-:W-:Y:S01]  /*172a0*/  HMMA.16816.F32 R20, R20, R24.reuse, R4 ;  /* 0x000000181414723c */ /* 0x088fe20000001804 */
[----:B------:R-:W2:Y:S04]  /*172b0*/  LDL.LU.64 R6, [R1+0x1ff0] ;  /* 0x001ff00001067983 */ /* 0x000ea80000300a00 */
[----:B------:R-:W2:Y:S03]  /*172c0*/  LDL.LU.64 R4, [R1+0x1fe8] ;  /* 0x001fe80001047983 */ /* 0x000ea60000300a00 */
[-C--:B----4-:R-:W-:Y:S11]  /*172d0*/  HMMA.16816.F32 R12, R8, R24.reuse, R12 ;  /* 0x00000018080c723c */ /* 0x090ff6000000180c */
[----:B------:R-:W-:Y:S04]  /*172e0*/  @!UPT UIADD3 URZ, URZ, URZ, URZ ;  /* 0x0000003f3f3ff290 */ /* 0x000fe8000fffe03f */
[----:B------:R0:W-:Y:S04]  /*172f0*/  STL.64 [R1+0x3c0], R20 ;  /* 0x0003c01401007387 */ /* 0x0001e80000100a00 */
[----:B------:R1:W-:Y:S04]  /*17300*/  STL.64 [R1+0x3c8], R22 ;  /* 0x0003c81601007387 */ /* 0x0003e80000100a00 */
[----:B0-----:R-:W3:Y:S04]  /*17310*/  LDL.LU.64 R20, [R1+0x3b0] ;  /* 0x0003b00001147983 */ /* 0x001ee80000300a00 */
[----:B-1----:R-:W3:Y:S01]  /*17320*/  LDL.LU.64 R22, [R1+0x3b8] ;  /* 0x0003b80001167983 */ /* 0x002ee20000300a00 */
[----:B--2---:R-:W-:Y:S11]  /*17330*/  HMMA.16816.F32 R16, R4, R24, R16 ;  /* 0x000000180410723c */ /* 0x004ff60000001810 */
[----:B------:R-:W-:Y:S11]  /*17340*/  @!UPT UIADD3 URZ, URZ, URZ, URZ ;  /* 0x0000003f3f3ff290 */ /* 0x000ff6000fffe03f */
[----:B------:R-:W-:Y:S01]  /*17350*/  @!UPT UIADD3 URZ, URZ, URZ, URZ ;  /* 0x0000003f3f3ff290 */ /* 0x000fe2000fffe03f */
[----:B------:R0:W-:Y:S04]  /*17360*/  STL.64 [R1+0x580], R16 ;  /* 0x0005801001007387 */ /* 0x0001e80000100a00 */
[----:B------:R1:W-:Y:S04]  /*17370*/  STL.64 [R1+0x588], R18 ;  /* 0x0005881201007387 */ /* 0x0003e80000100a00 */
[----:B0-----:R-:W2:Y:S04]  /*17380*/  LDL.LU.64 R16, [R1+0xbc0] ;  /* 0x000bc00001107983 */ /* 0x001ea80000300a00 */
[----:B-1----:R-:W2:Y:S04]  /*17390*/  LDL.LU.64 R18, [R1+0xbc8] ;  /* 0x000bc80001127983 */ /* 0x002ea80000300a00 */
[----:B------:R-:W-:Y:S04]  /*173a0*/  STL.64 [R1+0x1fa0], R6 ;  /* 0x001fa00601007387 */ /* 0x000fe80000100a00 */
[----:B------:R-:W-:Y:S04]  /*173b0*/  STL.64 [R1+0x1f98], R4 ;  /* 0x001f980401007387 */ /* 0x000fe80000100a00 */
[----:B------:R-:W-:Y:S04]  /*173c0*/  STL.64 [R1+0x700], R12 ;  /* 0x0007000c01007387 */ /* 0x000fe80000100a00 */
[----:B------:R0:W-:Y:S04]  /*173d0*/  STL.64 [R1+0x708], R14 ;  /* 0x0007080e01007387 */ /* 0x0001e80000100a00 */
[----:B0-----:R-:W4:Y:S04]  /*173e0*/  LDL.LU.64 R14, [R1+0x1fe0] ;  /* 0x001fe000010e7983 */ /* 0x001f280000300a00 */
[----:B------:R-:W4:Y:S04]  /*173f0*/  LDL.LU.64 R12, [R1+0x1fd8] ;  /* 0x001fd800010c7983 */ /* 0x000f280000300a00 */
[----:B------:R-:W-:Y:S04]  /*17400*/  STL.64 [R1+0x1f90], R10 ;  /* 0x001f900a01007387 */ /* 0x000fe80000100a00 */
[----:B------:R0:W-:Y:S04]  /*17410*/  STL.64 [R1+0x1f88], R8 ;  /* 0x001f880801007387 */ /* 0x0001e80000100a00 */
[----:B0-----:R-:W4:Y:S04]  /*17420*/  LDL.LU.64 R8, [R1+0x1f0] ;  /* 0x0001f00001087983 */ /* 0x001f280000300a00 */
[----:B------:R-:W4:Y:S01]  /*17430*/  LDL.LU.64 R10, [R1+0x1f8] ;  /* 0x0001f800010a7983 */ /* 0x000f220000300a00 */
[----:B------:R-:W-:-:S02]  /*17440*/  IMAD.MOV.U32 R6, RZ, RZ, R2 ;  /* 0x000000ffff067224 */ /* 0x000fc400078e0002 */
[----:B------:R-:W-:Y:S02]  /*17450*/  IMAD.MOV.U32 R7, RZ, RZ, R0 ;  /* 0x000000ffff077224 */ /* 0x000fe400078e0000 */
[----:B------:R-:W-:Y:S02]  /*17460*/  IMAD.MOV.U32 R2, RZ, RZ, R24 ;  /* 0x000000ffff027224 */ /* 0x000fe400078e0018 */
[----:B------:R-:W-:Y:S02]  /*17470*/  IMAD.MOV.U32 R0, RZ, RZ, R25 ;  /* 0x000000ffff007224 */ /* 0x000fe400078e0019 */
[----:B------:R-:W-:Y:S02]  /*17480*/  IMAD.MOV.U32 R4, RZ, RZ, R28 ;  /* 0x000000ffff047224 */ /* 0x000fe400078e001c */
[----:B------:R-:W-:Y:S01]  /*17490*/  IMAD.MOV.U32 R5, RZ, RZ, R3 ;  /* 0x000000ffff057224 */ /* 0x000fe200078e0003 */
[----:B----4-:R-:W-:Y:S11]  /*174a0*/  HMMA.16816.F32 R8, R12, R24, R8 ;  /* 0x000000180c08723c */ /* 0x010ff60000001808 */
[----:B------:R-:W-:Y:S11]  /*174b0*/  @!UPT UIADD3 URZ, URZ, URZ, URZ ;  /* 0x0000003f3f3ff290 */ /* 0x000ff6000fffe03f */
[----:B------:R-:W-:Y:S01]  /*174c0*/  @!UPT UIADD3 URZ, URZ, URZ, URZ ;  /* 0x0000003f3f3ff290 */ /* 0x000fe2000fffe03f */
[----:B------:R0:W-:Y:S01]  /*174d0*/  STL.64 [R1+0x860], R8 ;  /* 0x0008600801007387 */ /* 0x0001e20000100a00 */
[----:B------:R1:W-:Y:S02]  /*174e0*/  STL.64 [R1+0x868], R10 ;  /* 0x0008680a01007387 */ /* 0x0003e40000100a00 */
[----:B------:R-:W4:Y:S02]  /*174f0*/  LDL.LU.64 R26, [R1+0x1fd0] ;  /* 0x001fd000011a7983 */ /* 0x000f240000300a00 */
[----:B------:R-:W4:Y:S01]  /*17500*/  LDL.LU.64 R24, [R1+0x1fc8] ;  /* 0x001fc80001187983 */ /* 0x000f220000300a00 */
[----:B0-----:R-:W3:Y:S01]  /*17510*/  LDL.LU.64 R8, [R1+0x270] ;  /* 0x0002700001087983 */ /* 0x001ee20000300a00 */
[----:B-1----:R-:W3:Y:S02]  /*17520*/  LDL.LU.64 R10, [R1+0x278] ;  /* 0x00027800010a7983 */ /* 0x002ee40000300a00 */
[----:B------:R-:W-:Y:S02]  /*17530*/  STL.64 [R1+0x1f78], R14 ;  /* 0x001f780e01007387 */ /* 0x000fe40000100a00 */
[----:B------:R0:W-:Y:S02]  /*17540*/  STL.64 [R1+0x1f70], R12 ;  /* 0x001f700c01007387 */ /* 0x0001e40000100a00 */
[----:B0-----:R-:W-:-:S02]  /*17550*/  IMAD.MOV.U32 R12, RZ, RZ, R2 ;  /* 0x000000ffff0c7224 */ /* 0x001fc400078e0002 */
[----:B------:R-:W-:-:S07]  /*17560*/  IMAD.MOV.U32 R13, RZ, RZ, R0 ;  /* 0x000000ffff0d7224 */ /* 0x000fce00078e0000 */
[-C--:B--2---:R-:W-:Y:S01]  /*17570*/  HMMA.16816.F32 R4, R4, R12.reuse, R16 ;  /* 0x0000000c0404723c */ /* 0x084fe20000001810 */
[----:B------:R-:W3:Y:S01]  /*17580*/  LDL.LU.64 R18, [R1+0x1fc0] ;  /* 0x001fc00001127983 */ /* 0x000ee20000300a00 */
[----:B------:R-:W3:Y:S11]  /*17590*/  LDL.LU.64 R16, [R1+0x1fb8] ;  /* 0x001fb80001107983 */ /* 0x000ef60000300a00 */
[----:B------:R-:W-:Y:S10]  /*175a0*/  @!UPT UIADD3 URZ, URZ, URZ, URZ ;  /* 0x0000003f3f3ff290 */ /* 0x000ff4000fffe03f */
[----:B------:R0:W-:Y:S01]  /*175b0*/  STL.64 [R1+0x2d0], R4 ;  /* 0x0002d00401007387 */ /* 0x0001e20000100a00 */
[----:B------:R1:W-:Y:S03]  /*175c0*/  STL.64 [R1+0x2d8], R6 ;  /* 0x0002d80601007387 */ /* 0x0003e60000100a00 */
[----:B0-----:R-:W4:Y:S01]  /*175d0*/  LDL.LU.64 R4, [R1+0x160] ;  /* 0x0001600001047983 */ /* 0x001f220000300a00 */
[----:B-1----:R-:W4:Y:S01]  /*175e0*/  LDL.LU.64 R6, [R1+0x168] ;  /* 0x0001680001067983 */ /* 0x002f220000300a00 */
[-C--:B---3--:R-:W-:Y:S11]  /*175f0*/  HMMA.16816.F32 R20, R16, R12.reuse, R20 ;  /* 0x0000000c1014723c */ /* 0x088ff60000001814 */
[----:B------:R-:W-:Y:S11]  /*17600*/  @!UPT UIADD3 URZ, URZ, URZ, URZ ;  /* 0x0000003f3f3ff290 */ /* 0x000ff6000fffe03f */
[----:B------:R-:W-:Y:S01]  /*17610*/  @!UPT UIADD3 URZ, URZ, URZ, URZ ;  /* 0x0000003f3f3ff290 */ /* 0x000fe2000fffe03f */
[----:B------:R-:W-:Y:S01]  /*17620*/  STL.64 [R1+0x4d0], R20 ;  /* 0x0004d01401007387 */ /* 0x000fe20000100a00 */
[----:B------:R0:W-:Y:S03]  /*17630*/  STL.64 [R1+0x4d8], R22 ;  /* 0x0004d81601007387 */ /* 0x0001e60000100a00 */
[----:B0-----:R-:W2:Y:S01]  /*17640*/  LDL.LU.64 R22, [R1+0x1fb0] ;  /* 0x001fb00001167983 */ /* 0x001ea20000300a00 */
[----:B------:R-:W2:Y:S02]  /*17650*/  LDL.LU.64 R20, [R1+0x1fa8] ;  /* 0x001fa80001147983 */ /* 0x000ea40000300a00 */
[----:B------:R0:W-:Y:S02]  /*17660*/  STL.64 [R1+0x1f58], R18 ;  /* 0x001f581201007387 */ /* 0x0001e40000100a00 */
[----:B------:R1:W-:Y:S01]  /*17670*/  STL.64 [R1+0x1f50], R16 ;  /* 0x001f501001007387 */ /* 0x0003e20000100a00 */
[----:B0-----:R-:W3:Y:S04]  /*17680*/  LDL.64 R18, [R1+0x8] ;  /* 0x0000080001127983 */ /* 0x001ee80000100a00 */
[----:B-1----:R-:W3:Y:S01]  /*17690*/  LDL.64 R16, [R1] ;  /* 0x0000000001107983 */ /* 0x002ee20000100a00 */
[-C--:B--2---:R-:W-:Y:S08]  /*176a0*/  HMMA.16816.F32 R8, R20, R12.reuse, R8 ;  /* 0x0000000c1408723c */ /* 0x084ff00000001808 */
[----:B----4-:R-:W-:Y:S01]  /*176b0*/  HMMA.16816.F32 R12, R24, R12, R4 ;  /* 0x0000000c180c723c */ /* 0x010fe20000001804 */
[----:B---3--:R0:W-:Y:S01]  /*176c0*/  STL.64 [R1+0x1f68], R18 ;  /* 0x001f681201007387 */ /* 0x0081e20000100a00 */
[----:B------:R1:W-:Y:S03]  /*176d0*/  STL.64 [R1+0x1f60], R16 ;  /* 0x001f601001007387 */ /* 0x0003e60000100a00 */
[----:B0-----:R-:W2:Y:S04]  /*176e0*/  LDL.64 R18, [R1+0x18] ;  /* 0x0000180001127983 */ /* 0x001ea80000100a00 */
[----:B-1----:R-:W3:Y:S06]  /*176f0*/  LDL.64 R16, [R1+0x10] ;  /* 0x0000100001107983 */ /* 0x002eec0000100a00 */
[----:B------:R0:W-:Y:S02]  /*17700*/  STL.64 [R1+0x650], R8 ;  /* 0x0006500801007387 */ /* 0x0001e40000100a00 */
[----:B------:R1:W-:Y:S01]  /*17710*/  STL.64 [R1+0x658], R10 ;  /* 0x0006580a01007387 */ /* 0x0003e20000100a00 */
[----:B0-----:R-:W4:Y:S01]  /*17720*/  LDL.LU.64 R8, [R1+0x570] ;  /* 0x0005700001087983 */ /* 0x001f220000300a00 */
[----:B-1----:R-:W4:Y:S02]  /*17730*/  LDL.LU.64 R10, [R1+0x578] ;  /* 0x00057800010a7983 */ /* 0x002f240000300a00 */
[----:B------:R-:W-:Y:S02]  /*17740*/  STL.64 [R1+0x1f48], R22 ;  /* 0x001f481601007387 */ /* 0x000fe40000100a00 */
[----:B------:R0:W-:Y:S02]  /*17750*/  STL.64 [R1+0x1f40], R20 ;  /* 0x001f401401007387 */ /* 0x0001e40000100a00 */
[----:B0-----:R-:W4:Y:S01]  /*17760*/  LDL.LU.64 R20, [R1+0xc20] ;  /* 0x000c200001147983 */ /* 0x001f220000300a00 */
[----:B------:R-:W4:Y:S02]  /*17770*/  LDL.LU.64 R22, [R1+0xc28] ;  /* 0x000c280001167983 */ /* 0x000f240000300a00 */
[----:B------:R-:W4:Y:S02]  /*17780*/  LDL.LU.64 R6, [R1+0x1fa0] ;  /* 0x001fa00001067983 */ /* 0x000f240000300a00 */
[----:B------:R-:W4:Y:S01]  /*17790*/  LDL.LU.64 R4, [R1+0x1f98] ;  /* 0x001f980001047983 */ /* 0x000f220000300a00 */
[----:B------:R0:W-:Y:S01]  /*177a0*/  STL.64 [R1+0x7b0], R12 ;  /* 0x0007b00c01007387 */ /* 0x0001e20000100a00 */
[----:B------:R1:W-:Y:S03]  /*177b0*/  STL.64 [R1+0x7b8], R14 ;  /* 0x0007b80e01007387 */ /* 0x0003e60000100a00 */
[----:B0-----:R-:W4:Y:S01]  /*177c0*/  LDL.LU.64 R12, [R1+0x390] ;  /* 0x00039000010c7983 */ /* 0x001f220000300a00 */
[----:B-1----:R-:W4:Y:S02]  /*177d0*/  LDL.LU.64 R14, [R1+0x398] ;  /* 0x00039800010e7983 */ /* 0x002f240000300a00 */
[----:B------:R-:W-:Y:S02]  /*177e0*/  STL.64 [R1+0x1f38], R26 ;  /* 0x001f381a01007387 */ /* 0x000fe40000100a00 */
[----:B------:R0:W-:Y:S02]  /*177f0*/  STL.64 [R1+0x1f30], R24 ;  /* 0x001f301801007387 */ /* 0x0001e40000100a00 */
[----:B0-----:R-:W4:Y:S01]  /*17800*/  LDL.64 R24, [R1+0xd0] ;  /* 0x0000d00001187983 */ /* 0x001f220000100a00 */
[----:B--2---:R-:W-:-:S02]  /*17810*/  IMAD.MOV.U32 R2, RZ, RZ, R18 ;  /* 0x000000ffff027224 */ /* 0x004fc400078e0012 */
[----:B---3--:R-:W-:Y:S02]  /*17820*/  IMAD.MOV.U32 R29, RZ, RZ, R16 ;  /* 0x000000ffff1d7224 */ /* 0x008fe400078e0010 */
[----:B------:R-:W-:Y:S02]  /*17830*/  IMAD.MOV.U32 R3, RZ, RZ, R17 ;  /* 0x000000ffff037224 */ /* 0x000fe400078e0011 */
[----:B------:R-:W-:Y:S01]  /*17840*/  IMAD.MOV.U32 R0, RZ, RZ, R19 ;  /* 0x000000ffff007224 */ /* 0x000fe200078e0013 */
[-C--:B----4-:R-:W-:Y:S08]  /*17850*/  HMMA.16816.F32 R20, R16, R24.reuse, R20 ;  /* 0x000000181014723c */ /* 0x090ff00000001814 */
[----:B------:R-:W-:Y:S01]  /*17860*/  HMMA.16816.F32 R8, R4, R24, R8 ;  /* 0x000000180408723c */ /* 0x000fe20000001808 */
[----:B------:R-:W-:Y:S11]  /*17870*/  IMAD.MOV.U32 R28, RZ, RZ, R25 ;  /* 0x000000ffff1c7224 */ /* 0x000ff600078e0019 */
[----:B------:R-:W-:Y:S03]  /*17880*/  @!UPT UIADD3 URZ, URZ, URZ, URZ ;  /* 0x0000003f3f3ff290 */ /* 0x000fe6000fffe03f */
[----:B------:R0:W-:Y:S01]  /*17890*/  STL.64 [R1+0x3b0], R20 ;  /* 0x0003b01401007387 */ /* 0x0001e20000100a00 */
[----:B------:R1:W-:Y:S02]  /*178a0*/  STL.64 [R1+0x3b8], R22 ;  /* 0x0003b81601007387 */ /* 0x0003e40000100a00 */
[----:B------:R-:W2:Y:S02]  /*178b0*/  LDL.LU.64 R16, [R1+0x240] ;  /* 0x0002400001107983 */ /* 0x000ea40000300a00 */
[----:B------:R-:W2:Y:S01]  /*178c0*/  LDL.LU.64 R18, [R1+0x248] ;  /* 0x0002480001127983 */ /* 0x000ea20000300a00 */
[----:B0-----:R-:W3:Y:S01]  /*178d0*/  LDL.LU.64 R20, [R1+0x4c0] ;  /* 0x0004c00001147983 */ /* 0x001ee20000300a00 */
[----:B-1----:R-:W3:Y:S02]  /*178e0*/  LDL.LU.64 R22, [R1+0x4c8] ;  /* 0x0004c80001167983 */ /* 0x002ee40000300a00 */
[----:B------:R-:W-:Y:S02]  /*178f0*/  STL.64 [R1+0x570], R8 ;  /* 0x0005700801007387 */ /* 0x000fe40000100a00 */
[----:B------:R0:W-:Y:S02]  /*17900*/  STL.64 [R1+0x578], R10 ;  /* 0x0005780a01007387 */ /* 0x0001e40000100a00 */
[----:B0-----:R-:W4:Y:S01]  /*17910*/  LDL.LU.64 R10, [R1+0x1f90] ;  /* 0x001f9000010a7983 */ /* 0x001f220000300a00 */
[----:B------:R-:W4:Y:S02]  /*17920*/  LDL.LU.64 R8, [R1+0x1f88] ;  /* 0x001f880001087983 */ /* 0x000f240000300a00 */
[----:B------:R-:W2:Y:S02]  /*17930*/  LDL.LU.64 R24, [R1+0x290] ;  /* 0x0002900001187983 */ /* 0x000ea40000300a00 */
[----:B------:R-:W2:Y:S01]  /*17940*/  LDL.LU.64 R26, [R1+0x298] ;  /* 0x00029800011a7983 */ /* 0x000ea20000300a00 */
[----:B------:R-:W-:Y:S01]  /*17950*/  STL.64 [R1+0x1f18], R6 ;  /* 0x001f180601007387 */ /* 0x000fe20000100a00 */
[----:B------:R0:W-:Y:S03]  /*17960*/  STL.64 [R1+0x1f10], R4 ;  /* 0x001f100401007387 */ /* 0x0001e60000100a00 */
[----:B0-----:R-:W4:Y:S01]  /*17970*/  LDL.LU R4, [R1+0xd0] ;  /* 0x0000d00001047983 */ /* 0x001f220000300800 */
[----:B------:R-:W-:-:S02]  /*17980*/  IMAD.MOV.U32 R5, RZ, RZ, R28 ;  /* 0x000000ffff057224 */ /* 0x000fc400078e001c */
[----:B------:R-:W2:Y:S05]  /*17990*/  LDL.LU R28, [R1+0x1f80] ;  /* 0x001f8000011c7983 */ /* 0x000eaa0000300800 */
[-C--:B----4-:R-:W-:Y:S11]  /*179a0*/  HMMA.16816.F32 R12, R8, R4.reuse, R12 ;  /* 0x00000004080c723c */ /* 0x090ff6000000180c */
[----:B------:R-:W-:Y:S11]  /*179b0*/  @!UPT UIADD3 URZ, URZ, URZ, URZ ;  /* 0x0000003f3f3ff290 */ /* 0x000ff6000fffe03f */
[----:B------:R-:W-:Y:S01]  /*179c0*/  @!UPT UIADD3 URZ, URZ, URZ, URZ ;  /* 0x0000003f3f3ff290 */ /* 0x000fe2000fffe03f */
[----:B------:R-:W-:Y:S01]  /*179d0*/  STL.64 [R1+0x6f0], R12 ;  /* 0x0006f00c01007387 */ /* 0x000fe20000100a00 */
[----:B------:R0:W-:Y:S03]  /*179e0*/  STL.64 [R1+0x6f8], R14 ;  /* 0x0006f80e01007387 */ /* 0x0001e60000100a00 */
[----:B0-----:R-:W2:Y:S01]  /*179f0*/  LDL.LU.64 R14, [R1+0x1f78] ;  /* 0x001f7800010e7983 */ /* 0x001ea20000300a00 */
[----:B------:R-:W2:Y:S02]  /*17a00*/  LDL.LU.64 R12, [R1+0x1f70] ;  /* 0x001f7000010c7983 */ /* 0x000ea40000300a00 */
[----:B------:R-:W-:Y:S02]  /*17a10*/  STL.64 [R1+0x1f28], R10 ;  /* 0x001f280a01007387 */ /* 0x000fe40000100a00 */
[----:B------:R0:W-:Y:S02]  /*17a20*/  STL.64 [R1+0x1f20], R8 ;  /* 0x001f200801007387 */ /* 0x0001e40000100a00 */
[----:B0-----:R-:W4:Y:S01]  /*17a30*/  LDL.LU.64 R8, [R1+0xbd0] ;  /* 0x000bd00001087983 */ /* 0x001f220000300a00 */
[----:B------:R-:W4:Y:S01]  /*17a40*/  LDL.LU.64 R10, [R1+0xbd8] ;  /* 0x000bd800010a7983 */ /* 0x000f220000300a00 */
[-C--:B--2---:R-:W-:Y:S11]  /*17a50*/  HMMA.16816.F32 R16, R12, R4.reuse, R16 ;  /* 0x000000040c10723c */ /* 0x084ff60000001810 */
[----:B------:R-:W-:Y:S11]  /*17a60*/  @!UPT UIADD3 URZ, URZ, URZ, URZ ;  /* 0x0000003f3f3ff290 */ /* 0x000ff6000fffe03f */
[----:B------:R-:W-:Y:S01]  /*17a70*/  @!UPT UIADD3 URZ, URZ, URZ, URZ ;  /* 0x0000003f3f3ff290 */ /* 0x000fe2000fffe03f */
[----:B------:R-:W-:Y:S01]  /*17a80*/  STL.64 [R1+0x850], R16 ;  /* 0x0008501001007387 */ /* 0x000fe20000100a00 */
[----:B------:R0:W-:Y:S03]  /*17a90*/  STL.64 [R1+0x858], R18 ;  /* 0x0008581201007387 */ /* 0x0001e60000100a00 */
[----:B0-----:R-:W4:Y:S01]  /*17aa0*/  LDL.LU.64 R18, [R1+0x1f68] ;  /* 0x001f680001127983 */ /* 0x001f220000300a00 */
[----:B------:R-:W4:Y:S02]  /*17ab0*/  LDL.LU.64 R16, [R1+0x1f60] ;  /* 0x001f600001107983 */ /* 0x000f240000300a00 */
[-C--:B----4-:R-:W-:Y:S11]  /*17ac0*/  HMMA.16816.F32 R8, R16, R4.reuse, R8 ;  /* 0x000000041008723c */ /* 0x090ff60000001808 */
[----:B------:R-:W-:Y:S11]  /*17ad0*/  @!UPT UIADD3 URZ, URZ, URZ, URZ ;  /* 0x0000003f3f3ff290 */ /* 0x000ff6000fffe03f */
[----:B------:R-:W-:Y:S01]  /*17ae0*/  @!UPT UIADD3 URZ, URZ, URZ, URZ ;  /* 0x0000003f3f3ff290 */ /* 0x000fe2000fffe03f */
[----:B------:R0:W-:Y:S01]  /*17af0*/  STL.64 [R1+0x2c0], R8 ;  /* 0x0002c00801007387 */ /* 0x0001e20000100a00 */
[----:B------:R1:W-:Y:S02]  /*17b00*/  STL.64 [R1+0x2c8], R10 ;  /* 0x0002c80a01007387 */ /* 0x0003e40000100a00 */
[----:B0-----:R-:W-:Y:S02]  /*17b10*/  IMAD.MOV.U32 R9, RZ, RZ, R18 ;  /* 0x000000ffff097224 */ /* 0x001fe400078e0012 */
[----:B------:R-:W-:Y:S02]  /*17b20*/  IMAD.MOV.U32 R8, RZ, RZ, R19 ;  /* 0x000000ffff087224 */ /* 0x000fe400078e0013 */
[----:B-1----:R-:W-:Y:S02]  /*17b30*/  IMAD.MOV.U32 R11, RZ, RZ, R16 ;  /* 0x000000ffff0b7224 */ /* 0x002fe400078e0010 */
[----:B------:R-:W-:Y:S01]  /*17b40*/  IMAD.MOV.U32 R10, RZ, RZ, R17 ;  /* 0x000000ffff0a7224 */ /* 0x000fe200078e0011 */
[----:B------:R-:W3:Y:S01]  /*17b50*/  LDL.LU.64 R18, [R1+0x1f58] ;  /* 0x001f580001127983 */ /* 0x000ee20000300a00 */
[----:B------:R-:W3:Y:S02]  /*17b60*/  LDL.LU.64 R16, [R1+0x1f50] ;  /* 0x001f500001107983 */ /* 0x000ee40000300a00 */
[-C--:B---3--:R-:W-:Y:S11]  /*17b70*/  HMMA.16816.F32 R20, R16, R4.reuse, R20 ;  /* 0x000000041014723c */ /* 0x088ff60000001814 */
        /* <DEDUP_REMOVED lines=8> */
[----:B0-----:R-:W3:Y:S01]  /*17c00*/  LDL.LU.64 R16, [R1+0x180] ;  /* 0x0001800001107983 */ /* 0x001ee20000300a00 */
[----:B------:R-:W3:Y:S01]  /*17c10*/  LDL.LU.64 R18, [R1+0x188] ;  /* 0x0001880001127983 */ /* 0x000ee20000300a00 */
[-C--:B--2---:R-:W-:Y:S11]  /*17c20*/  HMMA.16816.F32 R24, R20, R4.reuse, R24 ;  /* 0x000000041418723c */ /* 0x084ff60000001818 */
[----:B------:R-:W-:Y:S11]  /*17c30*/  @!UPT UIADD3 URZ, URZ, URZ, URZ ;  /* 0x0000003f3f3ff290 */ /* 0x000ff6000fffe03f */
[----:B------:R-:W-:Y:S01]  /*17c40*/  @!UPT UIADD3 URZ, URZ, URZ, URZ ;  /* 0x0000003f3f3ff290 */ /* 0x000fe2000fffe03f */
[----:B------:R-:W-:Y:S01]  /*17c50*/  STL.64 [R1+0x640], R24 ;  /* 0x0006401801007387 */ /* 0x000fe20000100a00 */
[----:B------:R0:W-:Y:S03]  /*17c60*/  STL.64 [R1+0x648], R26 ;  /* 0x0006481a01007387 */ /* 0x0001e60000100a00 */
[----:B0-----:R-:W3:Y:S01]  /*17c70*/  LDL.LU.64 R26, [R1+0x1f38] ;  /* 0x001f3800011a7983 */ /* 0x001ee20000300a00 */
[----:B------:R-:W3:Y:S02]  /*17c80*/  LDL.LU.64 R24, [R1+0x1f30] ;  /* 0x001f300001187983 */ /* 0x000ee40000300a00 */
[----:B------:R-:W-:Y:S02]  /*17c90*/  STL.64 [R1+0x1ed8], R22 ;  /* 0x001ed81601007387 */ /* 0x000fe40000100a00 */
[----:B------:R0:W-:Y:S02]  /*17ca0*/  STL.64 [R1+0x1ed0], R20 ;  /* 0x001ed01401007387 */ /* 0x0001e40000100a00 */
[----:B0-----:R-:W2:Y:S01]  /*17cb0*/  LDL.LU.64 R20, [R1+0x560] ;  /* 0x0005600001147983 */ /* 0x001ea20000300a00 */
[----:B------:R-:W2:Y:S01]  /*17cc0*/  LDL.LU.64 R22, [R1+0x568] ;  /* 0x0005680001167983 */ /* 0x000ea20000300a00 */
[----:B---3--:R-:W-:Y:S02]  /*17cd0*/  HMMA.16816.F32 R16, R24, R4, R16 ;  /* 0x000000041810723c */ /* 0x008fe40000001810 */
[----:B------:R-:W3:Y:S01]  /*17ce0*/  LDL.LU.64 R4, [R1+0xc10] ;  /* 0x000c100001047983 */ /* 0x000ee20000300a00 */
[----:B------:R-:W3:Y:S11]  /*17cf0*/  LDL.LU.64 R6, [R1+0xc18] ;  /* 0x000c180001067983 */ /* 0x000ef60000300a00 */
[----:B------:R-:W-:Y:S09]  /*17d00*/  @!UPT UIADD3 URZ, URZ, URZ, URZ ;  /* 0x0000003f3f3ff290 */ /* 0x000ff2000fffe03f */
[----:B------:R0:W-:Y:S01]  /*17d10*/  STL.64 [R1+0x7a0], R16 ;  /* 0x0007a01001007387 */ /* 0x0001e20000100a00 */
[----:B------:R1:W-:Y:S02]  /*17d20*/  STL.64 [R1+0x7a8], R18 ;  /* 0x0007a81201007387 */ /* 0x0003e40000100a00 */
[----:B0-----:R-:W-:Y:S02]  /*17d30*/  IMAD.MOV.U32 R16, RZ, RZ, R11 ;  /* 0x000000ffff107224 */ /* 0x001fe400078e000b */
[----:B------:R-:W-:Y:S02]  /*17d40*/  IMAD.MOV.U32 R17, RZ, RZ, R10 ;  /* 0x000000ffff117224 */ /* 0x000fe400078e000a */
[----:B-1----:R-:W-:Y:S02]  /*17d50*/  IMAD.MOV.U32 R18, RZ, RZ, R9 ;  /* 0x000000ffff127224 */ /* 0x002fe400078e0009 */
[----:B------:R-:W-:Y:S02]  /*17d60*/  IMAD.MOV.U32 R19, RZ, RZ, R8 ;  /* 0x000000ffff137224 */ /* 0x000fe400078e0008 */
[----:B------:R-:W0:Y:S04]  /*17d70*/  LDSM.16.M88.4 R8, [R28+0x2800] ;  /* 0x002800001c08783b */ /* 0x000e280000000200 */
[----:B------:R-:W-:Y:S01]  /*17d80*/  STL.64 [R1+0x1f08], R18 ;  /* 0x001f081201007387 */ /* 0x000fe20000100a00 */
[----:B------:R-:W-:Y:S02]  /*17d90*/  STL.64 [R1+0x1f00], R16 ;  /* 0x001f001001007387 */ /* 0x000fe40000100a00 */
[----:B------:R-:W-:Y:S02]  /*17da0*/  STL.64 [R1+0x1ec8], R26 ;  /* 0x001ec81a01007387 */ /* 0x000fe40000100a00 */
[----:B------:R-:W-:Y:S02]  /*17db0*/  STL.64 [R1+0x1ec0], R24 ;  /* 0x001ec01801007387 */ /* 0x000fe40000100a00 */
[----:B------:R-:W-:Y:S04]  /*17dc0*/  LDSM.16.M88.4 R24, [R28+0x2000] ;  /* 0x002000001c18783b */ /* 0x000fe80000000200 */
[----:B0-----:R-:W-:Y:S01]  /*17dd0*/  STL.64 [R1+0xb0], R8 ;  /* 0x0000b00801007387 */ /* 0x001fe20000100a00 */
[----:B------:R-:W-:Y:S02]  /*17de0*/  STL.64 [R1+0xb8], R10 ;  /* 0x0000b80a01007387 */ /* 0x000fe40000100a00 */
[----:B------:R-:W0:Y:S02]  /*17df0*/  LDSM.16.M88.4 R8, [R28+0x3000] ;  /* 0x003000001c08783b */ /* 0x000e240000000200 */
[----:B0-----:R-:W-:Y:S02]  /*17e00*/  STL.64 [R1+0xa0], R8 ;  /* 0x0000a00801007387 */ /* 0x001fe40000100a00 */
[----:B------:R-:W-:Y:S02]  /*17e10*/  STL.64 [R1+0xa8], R10 ;  /* 0x0000a80a01007387 */ /* 0x000fe40000100a00 */
[----:B------:R-:W0:Y:S04]  /*17e20*/  LDSM.16.M88.4 R8, [R28+0x3800] ;  /* 0x003800001c08783b */ /* 0x000e280000000200 */
[----:B------:R-:W-:-:S02]  /*17e30*/  IMAD.MOV.U32 R16, RZ, RZ, R29 ;  /* 0x000000ffff107224 */ /* 0x000fc400078e001d */
[----:B------:R-:W-:Y:S02]  /*17e40*/  IMAD.MOV.U32 R17, RZ, RZ, R3 ;  /* 0x000000ffff117224 */ /* 0x000fe400078e0003 */
[----:B------:R-:W-:Y:S02]  /*17e50*/  IMAD.MOV.U32 R18, RZ, RZ, R2 ;  /* 0x000000ffff127224 */ /* 0x000fe400078e0002 */
[----:B------:R-:W-:Y:S01]  /*17e60*/  IMAD.MOV.U32 R19, RZ, RZ, R0 ;  /* 0x000000ffff137224 */ /* 0x000fe200078e0000 */
[----:B0-----:R-:W-:Y:S01]  /*17e70*/  STL.64 [R1+0x90], R8 ;  /* 0x0000900801007387 */ /* 0x001fe20000100a00 */
[----:B------:R0:W-:Y:S03]  /*17e80*/  STL.64 [R1+0x98], R10 ;  /* 0x0000980a01007387 */ /* 0x0001e60000100a00 */
[----:B0-----:R-:W4:Y:S01]  /*17e90*/  LDL.LU.64 R10, [R1+0x1f28] ;  /* 0x001f2800010a7983 */ /* 0x001f220000300a00 */
[----:B------:R-:W4:Y:S02]  /*17ea0*/  LDL.LU.64 R8, [R1+0x1f20] ;  /* 0x001f200001087983 */ /* 0x000f240000300a00 */
[----:B------:R-:W-:Y:S02]  /*17eb0*/  STL.64 [R1+0xc0], R24 ;  /* 0x0000c01801007387 */ /* 0x000fe40000100a00 */
[----:B------:R-:W-:Y:S01]  /*17ec0*/  STL.64 [R1+0xc8], R26 ;  /* 0x0000c81a01007387 */ /* 0x000fe20000100a00 */
[-C--:B---3--:R-:W-:Y:S01]  /*17ed0*/  HMMA.16816.F32 R16, R16, R24.reuse, R4 ;  /* 0x000000181010723c */ /* 0x088fe20000001804 */
[----:B------:R-:W2:Y:S01]  /*17ee0*/  LDL.LU.64 R6, [R1+0x1f18] ;  /* 0x001f180001067983 */ /* 0x000ea20000300a00 */
[----:B------:R-:W2:Y:S11]  /*17ef0*/  LDL.LU.64 R4, [R1+0x1f10] ;  /* 0x001f100001047983 */ /* 0x000eb60000300a00 */
[----:B------:R-:W-:Y:S10]  /*17f00*/  @!UPT UIADD3 URZ, URZ, URZ, URZ ;  /* 0x0000003f3f3ff290 */ /* 0x000ff4000fffe03f */
[----:B------:R0:W-:Y:S01]  /*17f10*/  STL.64 [R1+0x3a0], R16 ;  /* 0x0003a01001007387 */ /* 0x0001e20000100a00 */
[----:B------:R1:W-:Y:S03]  /*17f20*/  STL.64 [R1+0x3a8], R18 ;  /* 0x0003a81201007387 */ /* 0x0003e60000100a00 */
[----:B0-----:R-:W3:Y:S01]  /*17f30*/  LDL.LU.64 R16, [R1+0x1e0] ;  /* 0x0001e00001107983 */ /* 0x001ee20000300a00 */
[----:B-1----:R-:W3:Y:S01]  /*17f40*/  LDL.LU.64 R18, [R1+0x1e8] ;  /* 0x0001e80001127983 */ /* 0x002ee20000300a00 */
[-C--:B--2---:R-:W-:Y:S11]  /*17f50*/  HMMA.16816.F32 R20, R4, R24.reuse, R20 ;  /* 0x000000180414723c */ /* 0x084ff60000001814 */
[----:B------:R-:W-:Y:S11]  /*17f60*/  @!UPT UIADD3 URZ, URZ, URZ, URZ ;  /* 0x0000003f3f3ff290 */ /* 0x000ff6000fffe03f */
[----:B------:R-:W-:Y:S01]  /*17f70*/  @!UPT UIADD3 URZ, URZ, URZ, URZ ;  /* 0x0000003f3f3ff290 */ /* 0x000fe2000fffe03f */
[----:B------:R0:W-:Y:S01]  /*17f80*/  STL.64 [R1+0x560], R20 ;  /* 0x0005601401007387 */ /* 0x0001e20000100a00 */
[----:B------:R1:W-:Y:S03]  /*17f90*/  STL.64 [R1+0x568], R22 ;  /* 0x0005681601007387 */ /* 0x0003e60000100a00 */
[----:B0-----:R-:W2:Y:S01]  /*17fa0*/  LDL.LU.64 R20, [R1+0x380] ;  /* 0x0003800001147983 */ /* 0x001ea20000300a00 */
[----:B-1----:R-:W2:Y:S03]  /*17fb0*/  LDL.LU.64 R22, [R1+0x388] ;  /* 0x0003880001167983 */ /* 0x002ea60000300a00 */
[----:B--2---:R-:W-:Y:S01]  /*17fc0*/  STL.64 [R1+0x1ef8], R22 ;  /* 0x001ef81601007387 */ /* 0x004fe20000100a00 */
[----:B------:R0:W-:Y:S03]  /*17fd0*/  STL.64 [R1+0x1ef0], R20 ;  /* 0x001ef01401007387 */ /* 0x0001e60000100a00 */
[----:B0-----:R-:W2:Y:S01]  /*17fe0*/  LDL.LU.64 R20, [R1+0x9c0] ;  /* 0x0009c00001147983 */ /* 0x001ea20000300a00 */
[----:B------:R-:W2:Y:S02]  /*17ff0*/  LDL.LU.64 R22, [R1+0x9c8] ;  /* 0x0009c80001167983 */ /* 0x000ea40000300a00 */
[----:B------:R0:W-:Y:S02]  /*18000*/  STL.64 [R1+0x1ea8], R6 ;  /* 0x001ea80601007387 */ /* 0x0001e40000100a00 */
[----:B------:R1:W-:Y:S01]  /*18010*/  STL.64 [R1+0x1ea0], R4 ;  /* 0x001ea00401007387 */ /* 0x0003e20000100a00 */
[----:B0-----:R-:W2:Y:S04]  /*18020*/  LDL.64 R6, [R1+0x18] ;  /* 0x0000180001067983 */ /* 0x001ea80000100a00 */
[----:B-1----:R-:W3:Y:S04]  /*18030*/  LDL.64 R4, [R1+0x10] ;  /* 0x0000100001047983 */ /* 0x002ee80000100a00 */
[----:B--2---:R-:W-:Y:S01]  /*18040*/  STL.64 [R1+0x1eb8], R6 ;  /* 0x001eb80601007387 */ /* 0x004fe20000100a00 */
[----:B---3--:R0:W-:Y:S03]  /*18050*/  STL.64 [R1+0x1eb0], R4 ;  /* 0x001eb00401007387 */ /* 0x0081e60000100a00 */
[----:B0-----:R-:W4:Y:S01]  /*18060*/  LDL.LU.64 R4, [R1+0x2a0] ;  /* 0x0002a00001047983 */ /* 0x001f220000300a00 */
[----:B------:R-:W4:Y:S02]  /*18070*/  LDL.LU.64 R6, [R1+0x2a8] ;  /* 0x0002a80001067983 */ /* 0x000f240000300a00 */
[----:B----4-:R-:W-:Y:S01]  /*18080*/  HMMA.16816.F32 R4, R8, R24, R4 ;  /* 0x000000180804723c */ /* 0x010fe20000001804 */
[----:B------:R-:W2:Y:S01]  /*18090*/  LDL.LU.64 R24, [R1+0x250] ;  /* 0x0002500001187983 */ /* 0x000ea20000300a00 */
[----:B------:R-:W2:Y:S11]  /*180a0*/  LDL.LU.64 R26, [R1+0x258] ;  /* 0x00025800011a7983 */ /* 0x000eb60000300a00 */
[----:B------:R-:W-:Y:S10]  /*180b0*/  @!UPT UIADD3 URZ, URZ, URZ, URZ ;  /* 0x0000003f3f3ff290 */ /* 0x000ff4000fffe03f */
[----:B------:R0:W-:Y:S01]  /*180c0*/  STL.64 [R1+0x6e0], R4 ;  /* 0x0006e00401007387 */ /* 0x0001e20000100a00 */
[----:B------:R1:W-:Y:S03]  /*180d0*/  STL.64 [R1+0x6e8], R6 ;  /* 0x0006e80601007387 */ /* 0x0003e60000100a00 */
[----:B0-----:R-:W3:Y:S01]  /*180e0*/  LDL.LU.64 R4, [R1+0x170] ;  /* 0x0001700001047983 */ /* 0x001ee20000300a00 */
[----:B-1----:R-:W3:Y:S02]  /*180f0*/  LDL.LU.64 R6, [R1+0x178] ;  /* 0x0001780001067983 */ /* 0x002ee40000300a00 */
[----:B------:R-:W-:Y:S02]  /*18100*/  STL.64 [R1+0x1e98], R10 ;  /* 0x001e980a01007387 */ /* 0x000fe40000100a00 */
[----:B------:R0:W-:Y:S02]  /*18110*/  STL.64 [R1+0x1e90], R8 ;  /* 0x001e900801007387 */ /* 0x0001e40000100a00 */
[----:B0-----:R-:W4:Y:S02]  /*18120*/  LDL.LU.64 R8, [R1+0xc0] ;  /* 0x0000c00001087983 */ /* 0x001f240000300a00 */
[----:B----4-:R-:W-:Y:S11]  /*18130*/  HMMA.16816.F32 R16, R12, R8, R16 ;  /* 0x000000080c10723c */ /* 0x010ff60000001810 */
[----:B------:R-:W-:Y:S11]  /*18140*/  @!UPT UIADD3 URZ, URZ, URZ, URZ ;  /* 0x0000003f3f3ff290 */ /* 0x000ff6000fffe03f */
[----:B------:R-:W-:Y:S01]  /*18150*/  @!UPT UIADD3 URZ, URZ, URZ, URZ ;  /* 0x0000003f3f3ff290 */ /* 0x000fe2000fffe03f */
[----:B------:R-:W-:Y:S01]  /*18160*/  STL.64 [R1+0x840], R16 ;  /* 0x0008401001007387 */ /* 0x000fe20000100a00 */
[----:B------:R0:W-:Y:S03]  /*18170*/  STL.64 [R1+0x848], R18 ;  /* 0x0008481201007387 */ /* 0x0001e60000100a00 */
[----:B0-----:R-:W4:Y:S01]  /*18180*/  LDL.LU.64 R18, [R1+0x1f08] ;  /* 0x001f080001127983 */ /* 0x001f220000300a00 */
[----:B------:R-:W4:Y:S02]  /*18190*/  LDL.LU.64 R16, [R1+0x1f00] ;  /* 0x001f000001107983 */ /* 0x000f240000300a00 */
[----:B------:R-:W-:Y:S02]  /*181a0*/  IMAD.MOV.U32 R2, RZ, RZ, R8 ;  /* 0x000000ffff027224 */ /* 0x000fe400078e0008 */
[----:B------:R-:W-:Y:S02]  /*181b0*/  IMAD.MOV.U32 R0, RZ, RZ, R9 ;  /* 0x000000ffff007224 */ /* 0x000fe400078e0009 */
[----:B------:R-:W2:Y:S01]  /*181c0*/  LDL.LU.64 R8, [R1+0x550] ;  /* 0x0005500001087983 */ /* 0x000ea20000300a00 */
[----:B------:R-:W2:Y:S02]  /*181d0*/  LDL.LU.64 R10, [R1+0x558] ;  /* 0x00055800010a7983 */ /* 0x000ea40000300a00 */
[----:B------:R-:W-:Y:S02]  /*181e0*/  STL.64 [R1+0x1e88], R14 ;  /* 0x001e880e01007387 */ /* 0x000fe40000100a00 */
[----:B------:R0:W-:Y:S02]  /*181f0*/  STL.64 [R1+0x1e80], R12 ;  /* 0x001e800c01007387 */ /* 0x0001e40000100a00 */
[----:B0-----:R-:W-:-:S02]  /*18200*/  IMAD.MOV.U32 R12, RZ, RZ, R2 ;  /* 0x000000ffff0c7224 */ /* 0x001fc400078e0002 */
[----:B------:R-:W-:-:S07]  /*18210*/  IMAD.MOV.U32 R13, RZ, RZ, R0 ;  /* 0x000000ffff0d7224 */ /* 0x000fce00078e0000 */
[-C--:B----4-:R-:W-:Y:S01]  /*18220*/  HMMA.16816.F32 R16, R16, R12.reuse, R20 ;  /* 0x0000000c1010723c */ /* 0x090fe20000001814 */
[----:B------:R-:W4:Y:S01]  /*18230*/  LDL.LU.64 R22, [R1+0x1ef8] ;  /* 0x001ef80001167983 */ /* 0x000f220000300a00 */
[----:B------:R-:W4:Y:S11]  /*18240*/  LDL.LU.64 R20, [R1+0x1ef0] ;  /* 0x001ef00001147983 */ /* 0x000f360000300a00 */
[----:B------:R-:W-:Y:S10]  /*18250*/  @!UPT UIADD3 URZ, URZ, URZ, URZ ;  /* 0x0000003f3f3ff290 */ /* 0x000ff4000fffe03f */
[----:B------:R-:W-:Y:S01]  /*18260*/  STL.64 [R1+0x2b0], R16 ;  /* 0x0002b01001007387 */ /* 0x000fe20000100a00 */
[----:B------:R0:W-:Y:S03]  /*18270*/  STL.64 [R1+0x2b8], R18 ;  /* 0x0002b81201007387 */ /* 0x0001e60000100a00 */
[----:B0-----:R-:W4:Y:S01]  /*18280*/  LDL.LU.64 R18, [R1+0x1ee8] ;  /* 0x001ee80001127983 */ /* 0x001f220000300a00 */
[----:B------:R-:W4:Y:S02]  /*18290*/  LDL.LU.64 R16, [R1+0x1ee0] ;  /* 0x001ee00001107983 */ /* 0x000f240000300a00 */
        /* <DEDUP_REMOVED lines=16> */
[----:B0-----:R-:W3:Y:S01]  /*183a0*/  LDL.LU.64 R26, [R1+0x1ec8] ;  /* 0x001ec800011a7983 */ /* 0x001ee20000300a00 */
[----:B------:R-:W3:Y:S02]  /*183b0*/  LDL.LU.64 R24, [R1+0x1ec0] ;  /* 0x001ec00001187983 */ /* 0x000ee40000300a00 */
[----:B---3--:R-:W-:Y:S01]  /*183c0*/  HMMA.16816.F32 R12, R24, R12, R4 ;  /* 0x0000000c180c723c */ /* 0x008fe20000001804 */
[----:B------:R-:W2:Y:S01]  /*183d0*/  LDL.LU.64 R6, [R1+0x1eb8] ;  /* 0x001eb80001067983 */ /* 0x000ea20000300a00 */
[----:B------:R-:W4:Y:S11]  /*183e0*/  LDL.LU.64 R4, [R1+0x1eb0] ;  /* 0x001eb00001047983 */ /* 0x000f360000300a00 */
[----:B------:R-:W-:Y:S10]  /*183f0*/  @!UPT UIADD3 URZ, URZ, URZ, URZ ;  /* 0x0000003f3f3ff290 */ /* 0x000ff4000fffe03f */
[----:B------:R0:W-:Y:S01]  /*18400*/  STL.64 [R1+0x790], R12 ;  /* 0x0007900c01007387 */ /* 0x0001e20000100a00 */
[----:B------:R1:W-:Y:S03]  /*18410*/  STL.64 [R1+0x798], R14 ;  /* 0x0007980e01007387 */ /* 0x0003e60000100a00 */
[----:B0-----:R-:W3:Y:S01]  /*18420*/  LDL.LU.64 R12, [R1+0x360] ;  /* 0x00036000010c7983 */ /* 0x001ee20000300a00 */
[----:B-1----:R-:W3:Y:S02]  /*18430*/  LDL.LU.64 R14, [R1+0x368] ;  /* 0x00036800010e7983 */ /* 0x002ee40000300a00 */
[----:B------:R-:W-:Y:S02]  /*18440*/  STL.64 [R1+0x1e68], R26 ;  /* 0x001e681a01007387 */ /* 0x000fe40000100a00 */
[----:B------:R0:W-:Y:S02]  /*18450*/  STL.64 [R1+0x1e60], R24 ;  /* 0x001e601801007387 */ /* 0x0001e40000100a00 */
[----:B0-----:R-:W4:Y:S01]  /*18460*/  LDL.LU.64 R24, [R1+0xb0] ;  /* 0x0000b00001187983 */ /* 0x001f220000300a00 */
[----:B--2---:R-:W-:Y:S01]  /*18470*/  IMAD.MOV.U32 R3, RZ, RZ, R7 ;  /* 0x000000ffff037224 */ /* 0x004fe200078e0007 */
[-C--:B----4-:R-:W-:Y:S11]  /*18480*/  HMMA.16816.F32 R16, R4, R24.reuse, R16 ;  /* 0x000000180410723c */ /* 0x090ff60000001810 */
[----:B------:R-:W-:Y:S11]  /*18490*/  @!UPT UIADD3 URZ, URZ, URZ, URZ ;  /* 0x0000003f3f3ff290 */ /* 0x000ff6000fffe03f */
[----:B------:R-:W-:Y:S01]  /*184a0*/  @!UPT UIADD3 URZ, URZ, URZ, URZ ;  /* 0x0000003f3f3ff290 */ /* 0x000fe2000fffe03f */
[----:B------:R0:W-:Y:S01]  /*184b0*/  STL.64 [R1+0x390], R16 ;  /* 0x0003901001007387 */ /* 0x0001e20000100a00 */
[----:B------:R1:W-:Y:S02]  /*184c0*/  STL.64 [R1+0x398], R18 ;  /* 0x0003981201007387 */ /* 0x0003e40000100a00 */
[----:B0-----:R-:W-:Y:S02]  /*184d0*/  IMAD.MOV.U32 R16, RZ, RZ, R6 ;  /* 0x000000ffff107224 */ /* 0x001fe400078e0006 */
[----:B-1----:R-:W-:Y:S02]  /*184e0*/  IMAD.MOV.U32 R18, RZ, RZ, R4 ;  /* 0x000000ffff127224 */ /* 0x002fe400078e0004 */
[----:B------:R-:W-:Y:S01]  /*184f0*/  IMAD.MOV.U32 R17, RZ, RZ, R5 ;  /* 0x000000ffff117224 */ /* 0x000fe200078e0005 */
[----:B------:R-:W2:Y:S01]  /*18500*/  LDL.LU.64 R6, [R1+0x1ea8] ;  /* 0x001ea80001067983 */ /* 0x000ea20000300a00 */
[----:B------:R-:W2:Y:S02]  /*18510*/  LDL.LU.64 R4, [R1+0x1ea0] ;  /* 0x001ea00001047983 */ /* 0x000ea40000300a00 */
[----:B--2---:R-:W-:Y:S11]  /*18520*/  HMMA.16816.F32 R8, R4, R24, R8 ;  /* 0x000000180408723c */ /* 0x004ff60000001808 */
[----:B------:R-:W-:Y:S11]  /*18530*/  @!UPT UIADD3 URZ, URZ, URZ, URZ ;  /* 0x0000003f3f3ff290 */ /* 0x000ff6000fffe03f */
[----:B------:R-:W-:Y:S01]  /*18540*/  @!UPT UIADD3 URZ, URZ, URZ, URZ ;  /* 0x0000003f3f3ff290 */ /* 0x000fe2000fffe03f */
[----:B------:R-:W-:Y:S01]  /*18550*/  STL.64 [R1+0x550], R8 ;  /* 0x0005500801007387 */ /* 0x000fe20000100a00 */
[----:B------:R0:W-:Y:S03]  /*18560*/  STL.64 [R1+0x558], R10 ;  /* 0x0005580a01007387 */ /* 0x0001e60000100a00 */
[----:B0-----:R-:W3:Y:S01]  /*18570*/  LDL.LU.64 R10, [R1+0x1e98] ;  /* 0x001e9800010a7983 */ /* 0x001ee20000300a00 */
[----:B------:R-:W3:Y:S02]  /*18580*/  LDL.LU.64 R8, [R1+0x1e90] ;  /* 0x001e900001087983 */ /* 0x000ee40000300a00 */
[----:B------:R-:W-:Y:S02]  /*18590*/  IMAD.MOV.U32 R2, RZ, RZ, R24 ;  /* 0x000000ffff027224 */ /* 0x000fe400078e0018 */
[----:B------:R-:W-:Y:S02]  /*185a0*/  IMAD.MOV.U32 R0, RZ, RZ, R25 ;  /* 0x000000ffff007224 */ /* 0x000fe400078e0019 */
[----:B------:R-:W2:Y:S01]  /*185b0*/  LDL.LU.64 R24, [R1+0x210] ;  /* 0x0002100001187983 */ /* 0x000ea20000300a00 */
[----:B------:R-:W2:Y:S02]  /*185c0*/  LDL.LU.64 R26, [R1+0x218] ;  /* 0x00021800011a7983 */ /* 0x000ea40000300a00 */
[----:B------:R0:W-:Y:S02]  /*185d0*/  STL.64 [R1+0x1e28], R6 ;  /* 0x001e280601007387 */ /* 0x0001e40000100a00 */
[----:B------:R1:W-:Y:S02]  /*185e0*/  STL.64 [R1+0x1e20], R4 ;  /* 0x001e200401007387 */ /* 0x0003e40000100a00 */
[----:B0-----:R-:W-:-:S02]  /*185f0*/  IMAD.MOV.U32 R6, RZ, RZ, R16 ;  /* 0x000000ffff067224 */ /* 0x001fc400078e0010 */
[----:B------:R-:W-:Y:S02]  /*18600*/  IMAD.MOV.U32 R7, RZ, RZ, R3 ;  /* 0x000000ffff077224 */ /* 0x000fe400078e0003 */
[----:B-1----:R-:W-:Y:S02]  /*18610*/  IMAD.MOV.U32 R4, RZ, RZ, R18 ;  /* 0x000000ffff047224 */ /* 0x002fe400078e0012 */
[----:B------:R-:W-:Y:S02]  /*18620*/  IMAD.MOV.U32 R5, RZ, RZ, R17 ;  /* 0x000000ffff057224 */ /* 0x000fe400078e0011 */
[----:B------:R-:W4:Y:S01]  /*18630*/  LDL.LU.64 R16, [R1+0x9b0] ;  /* 0x0009b00001107983 */ /* 0x000f220000300a00 */
[----:B------:R-:W4:Y:S02]  /*18640*/  LDL.LU.64 R18, [R1+0x9b8] ;  /* 0x0009b80001127983 */ /* 0x000f240000300a00 */
[----:B------:R-:W-:Y:S02]  /*18650*/  STL.64 [R1+0x1e48], R6 ;  /* 0x001e480601007387 */ /* 0x000fe40000100a00 */
[----:B------:R0:W-:Y:S02]  /*18660*/  STL.64 [R1+0x1e40], R4 ;  /* 0x001e400401007387 */ /* 0x0001e40000100a00 */
[----:B0-----:R-:W-:-:S02]  /*18670*/  IMAD.MOV.U32 R4, RZ, RZ, R2 ;  /* 0x000000ffff047224 */ /* 0x001fc400078e0002 */
[----:B------:R-:W-:-:S07]  /*18680*/  IMAD.MOV.U32 R5, RZ, RZ, R0 ;  /* 0x000000ffff057224 */ /* 0x000fce00078e0000 */
        /* <DEDUP_REMOVED lines=14> */
[----:B------:R0:W-:Y:S01]  /*18770*/  STL.64 [R1+0x830], R24 ;  /* 0x0008301801007387 */ /* 0x0001e20000100a00 */
[----:B------:R1:W-:Y:S03]  /*18780*/  STL.64 [R1+0x838], R26 ;  /* 0x0008381a01007387 */ /* 0x0003e60000100a00 */
[----:B0-----:R-:W2:Y:S01]  /*18790*/  LDL.LU.64 R24, [R1+0x280] ;  /* 0x0002800001187983 */ /* 0x001ea20000300a00 */
[----:B-1----:R-:W2:Y:S02]  /*187a0*/  LDL.LU.64 R26, [R1+0x288] ;  /* 0x00028800011a7983 */ /* 0x002ea40000300a00 */
[----:B------:R0:W-:Y:S02]  /*187b0*/  STL.64 [R1+0x1e58], R14 ;  /* 0x001e580e01007387 */ /* 0x0001e40000100a00 */
[----:B------:R1:W-:Y:S01]  /*187c0*/  STL.64 [R1+0x1e50], R12 ;  /* 0x001e500c01007387 */ /* 0x0003e20000100a00 */
[----:B0-----:R-:W4:Y:S04]  /*187d0*/  LDL.64 R14, [R1+0x8] ;  /* 0x00000800010e7983 */ /* 0x001f280000100a00 */
[----:B-1----:R-:W4:Y:S02]  /*187e0*/  LDL.64 R12, [R1] ;  /* 0x00000000010c7983 */ /* 0x002f240000100a00 */
[-C--:B----4-:R-:W-:Y:S11]  /*187f0*/  HMMA.16816.F32 R16, R12, R4.reuse, R16 ;  /* 0x000000040c10723c */ /* 0x090ff60000001810 */
[----:B------:R-:W-:Y:S11]  /*18800*/  @!UPT UIADD3 URZ, URZ, URZ, URZ ;  /* 0x0000003f3f3ff290 */ /* 0x000ff6000fffe03f */
[----:B------:R-:W-:Y:S01]  /*18810*/  @!UPT UIADD3 URZ, URZ, URZ, URZ ;  /* 0x0000003f3f3ff290 */ /* 0x000fe2000fffe03f */
[----:B------:R-:W-:Y:S01]  /*18820*/  STL.64 [R1+0x2a0], R16 ;  /* 0x0002a01001007387 */ /* 0x000fe20000100a00 */
[----:B------:R0:W-:Y:S03]  /*18830*/  STL.64 [R1+0x2a8], R18 ;  /* 0x0002a81201007387 */ /* 0x0001e60000100a00 */
[----:B0-----:R-:W3:Y:S01]  /*18840*/  LDL.LU.64 R18, [R1+0x1e78] ;  /* 0x001e780001127983 */ /* 0x001ee20000300a00 */
[----:B------:R-:W3:Y:S01]  /*18850*/  LDL.LU.64 R16, [R1+0x1e70] ;  /* 0x001e700001107983 */ /* 0x000ee20000300a00 */
[----:B--2---:R-:W-:Y:S01]  /*18860*/  HMMA.16816.F32 R24, R20, R4, R24 ;  /* 0x000000041418723c */ /* 0x004fe20000001818 */
[----:B------:R-:W-:Y:S02]  /*18870*/  IMAD.MOV.U32 R6, RZ, RZ, R12 ;  /* 0x000000ffff067224 */ /* 0x000fe400078e000c */
[----:B------:R-:W-:Y:S02]  /*18880*/  IMAD.MOV.U32 R3, RZ, RZ, R13 ;  /* 0x000000ffff037224 */ /* 0x000fe400078e000d */
[----:B------:R-:W-:-:S02]  /*18890*/  IMAD.MOV.U32 R2, RZ, RZ, R14 ;  /* 0x000000ffff027224 */ /* 0x000fc400078e000e */
[----:B------:R-:W-:Y:S01]  /*188a0*/  IMAD.MOV.U32 R0, RZ, RZ, R15 ;  /* 0x000000ffff007224 */ /* 0x000fe200078e000f */
[----:B------:R-:W2:Y:S01]  /*188b0*/  LDL.LU.64 R12, [R1+0x1a0] ;  /* 0x0001a000010c7983 */ /* 0x000ea20000300a00 */
[----:B------:R-:W2:Y:S01]  /*188c0*/  LDL.LU.64 R14, [R1+0x1a8] ;  /* 0x0001a800010e7983 */ /* 0x000ea20000300a00 */
[----:B---3--:R-:W-:Y:S11]  /*188d0*/  HMMA.16816.F32 R8, R16, R4, R8 ;  /* 0x000000041008723c */ /* 0x008ff60000001808 */
[----:B------:R-:W-:Y:S11]  /*188e0*/  @!UPT UIADD3 URZ, URZ, URZ, URZ ;  /* 0x0000003f3f3ff290 */ /* 0x000ff6000fffe03f */
[----:B------:R-:W-:Y:S01]  /*188f0*/  @!UPT UIADD3 URZ, URZ, URZ, URZ ;  /* 0x0000003f3f3ff290 */ /* 0x000fe2000fffe03f */
[----:B------:R0:W-:Y:S01]  /*18900*/  STL.64 [R1+0x4a0], R8 ;  /* 0x0004a00801007387 */ /* 0x0001e20000100a00 */
[----:B------:R1:W-:Y:S03]  /*18910*/  STL.64 [R1+0x4a8], R10 ;  /* 0x0004a80a01007387 */ /* 0x0003e60000100a00 */
[----:B0-----:R-:W3:Y:S01]  /*18920*/  LDL.LU.64 R8, [R1+0xbf0] ;  /* 0x000bf00001087983 */ /* 0x001ee20000300a00 */
[----:B-1----:R-:W3:Y:S02]  /*18930*/  LDL.LU.64 R10, [R1+0xbf8] ;  /* 0x000bf800010a7983 */ /* 0x002ee40000300a00 */
[----:B------:R0:W-:Y:S02]  /*18940*/  STL.64 [R1+0x1df8], R18 ;  /* 0x001df81201007387 */ /* 0x0001e40000100a00 */
[----:B------:R1:W-:Y:S02]  /*18950*/  STL.64 [R1+0x1df0], R16 ;  /* 0x001df01001007387 */ /* 0x0003e40000100a00 */
[----:B0-----:R-:W-:-:S02]  /*18960*/  IMAD.MOV.U32 R18, RZ, RZ, R2 ;  /* 0x000000ffff127224 */ /* 0x001fc400078e0002 */
[----:B------:R-:W-:Y:S02]  /*18970*/  IMAD.MOV.U32 R19, RZ, RZ, R0 ;  /* 0x000000ffff137224 */ /* 0x000fe400078e0000 */
[----:B-1----:R-:W-:Y:S02]  /*18980*/  IMAD.MOV.U32 R16, RZ, RZ, R6 ;  /* 0x000000ffff107224 */ /* 0x002fe400078e0006 */
[----:B------:R-:W-:Y:S01]  /*18990*/  IMAD.MOV.U32 R17, RZ, RZ, R3 ;  /* 0x000000ffff117224 */ /* 0x000fe200078e0003 */
[----:B------:R-:W-:Y:S04]  /*189a0*/  STL.64 [R1+0x1e18], R18 ;  /* 0x001e181201007387 */ /* 0x000fe80000100a00 */
[----:B------:R0:W-:Y:S02]  /*189b0*/  STL.64 [R1+0x1e10], R16 ;  /* 0x001e101001007387 */ /* 0x0001e40000100a00 */
[----:B0-----:R-:W3:Y:S01]  /*189c0*/  LDL.LU.64 R16, [R1+0xa0] ;  /* 0x0000a00001107983 */ /* 0x001ee20000300a00 */
[----:B------:R-:W-:Y:S02]  /*189d0*/  STL.64 [R1+0x620], R24 ;  /* 0x0006201801007387 */ /* 0x000fe40000100a00 */
[----:B------:R0:W-:Y:S02]  /*189e0*/  STL.64 [R1+0x628], R26 ;  /* 0x0006281a01007387 */ /* 0x0001e40000100a00 */
[----:B0-----:R-:W2:Y:S01]  /*189f0*/  LDL.LU.64 R26, [R1+0x1e68] ;  /* 0x001e6800011a7983 */ /* 0x001ea20000300a00 */
[----:B------:R-:W2:Y:S02]  /*18a00*/  LDL.LU.64 R24, [R1+0x1e60] ;  /* 0x001e600001187983 */ /* 0x000ea40000300a00 */
[----:B------:R-:W-:Y:S02]  /*18a10*/  STL.64 [R1+0x1e08], R22 ;  /* 0x001e081601007387 */ /* 0x000fe40000100a00 */
[----:B------:R0:W-:Y:S02]  /*18a20*/  STL.64 [R1+0x1e00], R20 ;  /* 0x001e001401007387 */ /* 0x0001e40000100a00 */
[----:B0-----:R-:W4:Y:S01]  /*18a30*/  LDL.LU.64 R20, [R1+0x540] ;  /* 0x0005400001147983 */ /* 0x001f220000300a00 */
[----:B------:R-:W4:Y:S01]  /*18a40*/  LDL.LU.64 R22, [R1+0x548] ;  /* 0x0005480001167983 */ /* 0x000f220000300a00 */
[----:B--2---:R-:W-:Y:S02]  /*18a50*/  HMMA.16816.F32 R4, R24, R4, R12 ;  /* 0x000000041804723c */ /* 0x004fe4000000180c */
[----:B------:R-:W2:Y:S01]  /*18a60*/  LDL.LU.64 R14, [R1+0x1e58] ;  /* 0x001e5800010e7983 */ /* 0x000ea20000300a00 */
[----:B------:R-:W2:Y:S11]  /*18a70*/  LDL.LU.64 R12, [R1+0x1e50] ;  /* 0x001e5000010c7983 */ /* 0x000eb60000300a00 */
[----:B------:R-:W-:Y:S09]  /*18a80*/  @!UPT UIADD3 URZ, URZ, URZ, URZ ;  /* 0x0000003f3f3ff290 */ /* 0x000ff2000fffe03f */
        /* <DEDUP_REMOVED lines=8> */
[-C--:B---3--:R-:W-:Y:S02]  /*18b10*/  HMMA.16816.F32 R4, R4, R16.reuse, R8 ;  /* 0x000000100404723c */ /* 0x088fe40000001808 */
[----:B------:R-:W2:Y:S01]  /*18b20*/  LDL.LU.64 R10, [R1+0x1e38] ;  /* 0x001e3800010a7983 */ /* 0x000ea20000300a00 */
[----:B------:R-:W2:Y:S11]  /*18b30*/  LDL.LU.64 R8, [R1+0x1e30] ;  /* 0x001e300001087983 */ /* 0x000eb60000300a00 */
[----:B------:R-:W-:Y:S09]  /*18b40*/  @!UPT UIADD3 URZ, URZ, URZ, URZ ;  /* 0x0000003f3f3ff290 */ /* 0x000ff2000fffe03f */
[----:B------:R-:W-:Y:S01]  /*18b50*/  STL.64 [R1+0x380], R4 ;  /* 0x0003800401007387 */ /* 0x000fe20000100a00 */
[----:B------:R0:W-:Y:S03]  /*18b60*/  STL.64 [R1+0x388], R6 ;  /* 0x0003880601007387 */ /* 0x0001e60000100a00 */
[----:B0-----:R-:W4:Y:S01]  /*18b70*/  LDL.LU.64 R6, [R1+0x1e28] ;  /* 0x001e280001067983 */ /* 0x001f220000300a00 */
[----:B------:R-:W4:Y:S02]  /*18b80*/  LDL.LU.64 R4, [R1+0x1e20] ;  /* 0x001e200001047983 */ /* 0x000f240000300a00 */
[----:B------:R-:W-:Y:S02]  /*18b90*/  IMAD.MOV.U32 R2, RZ, RZ, R16 ;  /* 0x000000ffff027224 */ /* 0x000fe400078e0010 */
[----:B------:R-:W-:Y:S01]  /*18ba0*/  IMAD.MOV.U32 R0, RZ, RZ, R17 ;  /* 0x000000ffff007224 */ /* 0x000fe200078e0011 */
[----:B----4-:R-:W-:Y:S11]  /*18bb0*/  HMMA.16816.F32 R20, R4, R16, R20 ;  /* 0x000000100414723c */ /* 0x010ff60000001814 */
[----:B------:R-:W-:Y:S11]  /*18bc0*/  @!UPT UIADD3 URZ, URZ, URZ, URZ ;  /* 0x0000003f3f3ff290 */ /* 0x000ff6000fffe03f */
[----:B------:R-:W-:Y:S01]  /*18bd0*/  @!UPT UIADD3 URZ, URZ, URZ, URZ ;  /* 0x0000003f3f3ff290 */ /* 0x000fe2000fffe03f */
[----:B------:R0:W-:Y:S01]  /*18be0*/  STL.64 [R1+0x540], R20 ;  /* 0x0005401401007387 */ /* 0x0001e20000100a00 */
[----:B------:R1:W-:Y:S02]  /*18bf0*/  STL.64 [R1+0x548], R22 ;  /* 0x0005481601007387 */ /* 0x0003e40000100a00 */
[----:B------:R-:W3:Y:S02]  /*18c00*/  LDL.LU.64 R16, [R1+0x260] ;  /* 0x0002600001107983 */ /* 0x000ee40000300a00 */
[----:B------:R-:W3:Y:S01]  /*18c10*/  LDL.LU.64 R18, [R1+0x268] ;  /* 0x0002680001127983 */ /* 0x000ee20000300a00 */
[----:B0-----:R-:W4:Y:S01]  /*18c20*/  LDL.LU.64 R20, [R1+0x9e0] ;  /* 0x0009e00001147983 */ /* 0x001f220000300a00 */
[----:B-1----:R-:W4:Y:S02]  /*18c30*/  LDL.LU.64 R22, [R1+0x9e8] ;  /* 0x0009e80001167983 */ /* 0x002f240000300a00 */
[----:B------:R0:W-:Y:S02]  /*18c40*/  STL.64 [R1+0x1da8], R6 ;  /* 0x001da80601007387 */ /* 0x0001e40000100a00 */
[----:B------:R1:W-:Y:S01]  /*18c50*/  STL.64 [R1+0x1da0], R4 ;  /* 0x001da00401007387 */ /* 0x0003e20000100a00 */
[----:B0-----:R-:W2:Y:S04]  /*18c60*/  LDL.64 R6, [R1+0x18] ;  /* 0x0000180001067983 */ /* 0x001ea80000100a00 */
[----:B-1----:R-:W3:Y:S04]  /*18c70*/  LDL.64 R4, [R1+0x10] ;  /* 0x0000100001047983 */ /* 0x002ee80000100a00 */
[----:B--2---:R-:W-:Y:S01]  /*18c80*/  STL.64 [R1+0x1dc8], R6 ;  /* 0x001dc80601007387 */ /* 0x004fe20000100a00 */
[----:B---3--:R0:W-:Y:S02]  /*18c90*/  STL.64 [R1+0x1dc0], R4 ;  /* 0x001dc00401007387 */ /* 0x0081e40000100a00 */
[----:B0-----:R-:W-:-:S02]  /*18ca0*/  IMAD.MOV.U32 R4, RZ, RZ, R2 ;  /* 0x000000ffff047224 */ /* 0x001fc400078e0002 */
[----:B------:R-:W-:-:S07]  /*18cb0*/  IMAD.MOV.U32 R5, RZ, RZ, R0 ;  /* 0x000000ffff057224 */ /* 0x000fce00078e0000 */
[-C--:B------:R-:W-:Y:S08]  /*18cc0*/  HMMA.16816.F32 R24, R8, R4.reuse, R24 ;  /* 0x000000040818723c */ /* 0x080ff00000001818 */
[-C--:B------:R-:W-:Y:S11]  /*18cd0*/  HMMA.16816.F32 R16, R12, R4.reuse, R16 ;  /* 0x000000040c10723c */ /* 0x080ff60000001810 */
[----:B------:R-:W-:Y:S04]  /*18ce0*/  @!UPT UIADD3 URZ, URZ, URZ, URZ ;  /* 0x0000003f3f3ff290 */ /* 0x000fe8000fffe03f */
[----:B------:R0:W-:Y:S01]  /*18cf0*/  STL.64 [R1+0x6c0], R24 ;  /* 0x0006c01801007387 */ /* 0x0001e20000100a00 */
[----:B------:R1:W-:Y:S03]  /*18d00*/  STL.64 [R1+0x6c8], R26 ;  /* 0x0006c81a01007387 */ /* 0x0003e60000100a00 */
[----:B0-----:R-:W2:Y:S01]  /*18d10*/  LDL.LU.64 R24, [R1+0x330] ;  /* 0x0003300001187983 */ /* 0x001ea20000300a00 */
[----:B-1----:R-:W2:Y:S02]  /*18d20*/  LDL.LU.64 R26, [R1+0x338] ;  /* 0x00033800011a7983 */ /* 0x002ea40000300a00 */
[----:B------:R-:W-:Y:S02]  /*18d30*/  STL.64 [R1+0x1db8], R10 ;  /* 0x001db80a01007387 */ /* 0x000fe40000100a00 */
[----:B------:R0:W-:Y:S02]  /*18d40*/  STL.64 [R1+0x1db0], R8 ;  /* 0x001db00801007387 */ /* 0x0001e40000100a00 */
[----:B0-----:R-:W3:Y:S01]  /*18d50*/  LDL.LU.64 R8, [R1+0x490] ;  /* 0x0004900001087983 */ /* 0x001ee20000300a00 */
[----:B------:R-:W3:Y:S02]  /*18d60*/  LDL.LU.64 R10, [R1+0x498] ;  /* 0x00049800010a7983 */ /* 0x000ee40000300a00 */
[----:B------:R-:W-:Y:S02]  /*18d70*/  STL.64 [R1+0x820], R16 ;  /* 0x0008201001007387 */ /* 0x000fe40000100a00 */
[----:B------:R0:W-:Y:S02]  /*18d80*/  STL.64 [R1+0x828], R18 ;  /* 0x0008281201007387 */ /* 0x0001e40000100a00 */
[----:B0-----:R-:W4:Y:S01]  /*18d90*/  LDL.LU.64 R18, [R1+0x1e18] ;  /* 0x001e180001127983 */ /* 0x001f220000300a00 */
[----:B------:R-:W4:Y:S02]  /*18da0*/  LDL.LU.64 R16, [R1+0x1e10] ;  /* 0x001e100001107983 */ /* 0x000f240000300a00 */
[----:B------:R-:W-:Y:S02]  /*18db0*/  STL.64 [R1+0x1dd8], R14 ;  /* 0x001dd80e01007387 */ /* 0x000fe40000100a00 */
[----:B------:R0:W-:Y:S02]  /*18dc0*/  STL.64 [R1+0x1dd0], R12 ;  /* 0x001dd00c01007387 */ /* 0x0001e40000100a00 */
[----:B0-----:R-:W2:Y:S01]  /*18dd0*/  LDL.LU.64 R12, [R1+0x1d0] ;  /* 0x0001d000010c7983 */ /* 0x001ea20000300a00 */
[----:B------:R-:W2:Y:S01]  /*18de0*/  LDL.LU.64 R14, [R1+0x1d8] ;  /* 0x0001d800010e7983 */ /* 0x000ea20000300a00 */
[-C--:B----4-:R-:W-:Y:S02]  /*18df0*/  HMMA.16816.F32 R16, R16, R4.reuse, R20 ;  /* 0x000000041010723c */ /* 0x090fe40000001814 */
[----:B------:R-:W2:Y:S01]  /*18e00*/  LDL.LU.64 R22, [R1+0x1e08] ;  /* 0x001e080001167983 */ /* 0x000ea20000300a00 */
[----:B------:R-:W2:Y:S11]  /*18e10*/  LDL.LU.64 R20, [R1+0x1e00] ;  /* 0x001e000001147983 */ /* 0x000eb60000300a00 */
[----:B------:R-:W-:Y:S09]  /*18e20*/  @!UPT UIADD3 URZ, URZ, URZ, URZ ;  /* 0x0000003f3f3ff290 */ /* 0x000ff2000fffe03f */
[----:B------:R-:W-:Y:S01]  /*18e30*/  STL.64 [R1+0x290], R16 ;  /* 0x0002901001007387 */ /* 0x000fe20000100a00 */
[----:B------:R0:W-:Y:S03]  /*18e40*/  STL.64 [R1+0x298], R18 ;  /* 0x0002981201007387 */ /* 0x0001e60000100a00 */
[----:B0-----:R-:W3:Y:S01]  /*18e50*/  LDL.LU.64 R18, [R1+0x1df8] ;  /* 0x001df80001127983 */ /* 0x001ee20000300a00 */
[----:B------:R-:W3:Y:S02]  /*18e60*/  LDL.LU.64 R16, [R1+0x1df0] ;  /* 0x001df00001107983 */ /* 0x000ee40000300a00 */
[-C--:B---3--:R-:W-:Y:S11]  /*18e70*/  HMMA.16816.F32 R8, R16, R4.reuse, R8 ;  /* 0x000000041008723c */ /* 0x088ff60000001808 */
[----:B------:R-:W-:Y:S11]  /*18e80*/  @!UPT UIADD3 URZ, URZ, URZ, URZ ;  /* 0x0000003f3f3ff290 */ /* 0x000ff6000fffe03f */
[----:B------:R-:W-:Y:S01]  /*18e90*/  @!UPT UIADD3 URZ, URZ, URZ, URZ ;  /* 0x0000003f3f3ff290 */ /* 0x000fe2000fffe03f */
[----:B------:R0:W-:Y:S01]  /*18ea0*/  STL.64 [R1+0x490], R8 ;  /* 0x0004900801007387 */ /* 0x0001e20000100a00 */
[----:B------:R1:W-:Y:S03]  /*18eb0*/  STL.64 [R1+0x498], R10 ;  /* 0x0004980a01007387 */ /* 0x0003e60000100a00 */
[----:B0-----:R-:W3:Y:S01]  /*18ec0*/  LDL.LU.64 R8, [R1+0xbe0] ;  /* 0x000be00001087983 */ /* 0x001ee20000300a00 */
[----:B-1----:R-:W3:Y:S02]  /*18ed0*/  LDL.LU.64 R10, [R1+0xbe8] ;  /* 0x000be800010a7983 */ /* 0x002ee40000300a00 */
[----:B------:R0:W-:Y:S02]  /*18ee0*/  STL.64 [R1+0x1d88], R18 ;  /* 0x001d881201007387 */ /* 0x0001e40000100a00 */
[----:B------:R1:W-:Y:S01]  /*18ef0*/  STL.64 [R1+0x1d80], R16 ;  /* 0x001d801001007387 */ /* 0x0003e20000100a00 */
[----:B0-----:R-:W4:Y:S04]  /*18f00*/  LDL.64 R18, [R1+0x8] ;  /* 0x0000080001127983 */ /* 0x001f280000100a00 */
[----:B-1----:R-:W3:Y:S01]  /*18f10*/  LDL.64 R16, [R1] ;  /* 0x0000000001107983 */ /* 0x002ee20000100a00 */
[-C--:B--2---:R-:W-:Y:S03]  /*18f20*/  HMMA.16816.F32 R24, R20, R4.reuse, R24 ;  /* 0x000000041418723c */ /* 0x084fe60000001818 */
[----:B----4-:R-:W-:Y:S01]  /*18f30*/  STL.64 [R1+0x1d98], R18 ;  /* 0x001d981201007387 */ /* 0x010fe20000100a00 */
[----:B---3--:R0:W-:Y:S03]  /*18f40*/  STL.64 [R1+0x1d90], R16 ;  /* 0x001d901001007387 */ /* 0x0081e60000100a00 */
[----:B0-----:R-:W2:Y:S11]  /*18f50*/  LDL.LU.64 R16, [R1+0x90] ;  /* 0x0000900001107983 */ /* 0x001eb60000300a00 */
[----:B------:R-:W-:Y:S05]  /*18f60*/  @!UPT UIADD3 URZ, URZ, URZ, URZ ;  /* 0x0000003f3f3ff290 */ /* 0x000fea000fffe03f */
[----:B------:R-:W-:Y:S02]  /*18f70*/  STL.64 [R1+0x610], R24 ;  /* 0x0006101801007387 */ /* 0x000fe40000100a00 */
[----:B------:R0:W-:Y:S02]  /*18f80*/  STL.64 [R1+0x618], R26 ;  /* 0x0006181a01007387 */ /* 0x0001e40000100a00 */
[----:B0-----:R-:W3:Y:S01]  /*18f90*/  LDL.LU.64 R26, [R1+0x1de8] ;  /* 0x001de800011a7983 */ /* 0x001ee20000300a00 */
[----:B------:R-:W3:Y:S02]  /*18fa0*/  LDL.LU.64 R24, [R1+0x1de0] ;  /* 0x001de00001187983 */ /* 0x000ee40000300a00 */
[----:B------:R-:W-:Y:S02]  /*18fb0*/  STL.64 [R1+0x1d78], R22 ;  /* 0x001d781601007387 */ /* 0x000fe40000100a00 */
[----:B------:R0:W-:Y:S02]  /*18fc0*/  STL.64 [R1+0x1d70], R20 ;  /* 0x001d701401007387 */ /* 0x0001e40000100a00 */
[----:B0-----:R-:W4:Y:S01]  /*18fd0*/  LDL.LU.64 R20, [R1+0x470] ;  /* 0x0004700001147983 */ /* 0x001f220000300a00 */
[----:B------:R-:W4:Y:S01]  /*18fe0*/  LDL.LU.64 R22, [R1+0x478] ;  /* 0x0004780001167983 */ /* 0x000f220000300a00 */
[----:B---3--:R-:W-:Y:S02]  /*18ff0*/  HMMA.16816.F32 R4, R24, R4, R12 ;  /* 0x000000041804723c */ /* 0x008fe4000000180c */
[----:B------:R-:W3:Y:S01]  /*19000*/  LDL.LU.64 R14, [R1+0x1dd8] ;  /* 0x001dd800010e7983 */ /* 0x000ee20000300a00 */
[----:B------:R-:W3:Y:S11]  /*19010*/  LDL.LU.64 R12, [R1+0x1dd0] ;  /* 0x001dd000010c7983 */ /* 0x000ef60000300a00 */
[----:B------:R-:W-:Y:S09]  /*19020*/  @!UPT UIADD3 URZ, URZ, URZ, URZ ;  /* 0x0000003f3f3ff290 */ /* 0x000ff2000fffe03f */
        /* <DEDUP_REMOVED lines=8> */
[----:B--2---:R-:W-:Y:S01]  /*190b0*/  HMMA.16816.F32 R8, R4, R16, R8 ;  /* 0x000000100408723c */ /* 0x004fe20000001808 */
[----:B------:R-:W-:-:S02]  /*190c0*/  IMAD.MOV.U32 R2, RZ, RZ, R6 ;  /* 0x000000ffff027224 */ /* 0x000fc400078e0006 */
[----:B------:R-:W-:Y:S02]  /*190d0*/  IMAD.MOV.U32 R0, RZ, RZ, R7 ;  /* 0x000000ffff007224 */ /* 0x000fe400078e0007 */
[----:B------:R-:W-:Y:S02]  /*190e0*/  IMAD.MOV.U32 R29, RZ, RZ, R4 ;  /* 0x000000ffff1d7224 */ /* 0x000fe400078e0004 */
[----:B------:R-:W-:Y:S11]  /*190f0*/  IMAD.MOV.U32 R3, RZ, RZ, R5 ;  /* 0x000000ffff037224 */ /* 0x000ff600078e0005 */
[----:B------:R-:W-:Y:S05]  /*19100*/  @!UPT UIADD3 URZ, URZ, URZ, URZ ;  /* 0x0000003f3f3ff290 */ /* 0x000fea000fffe03f */
[----:B------:R-:W-:Y:S01]  /*19110*/  STL.64 [R1+0x370], R8 ;  /* 0x0003700801007387 */ /* 0x000fe20000100a00 */
[----:B------:R0:W-:Y:S03]  /*19120*/  STL.64 [R1+0x378], R10 ;  /* 0x0003780a01007387 */ /* 0x0001e60000100a00 */
[----:B0-----:R-:W4:Y:S01]  /*19130*/  LDL.LU.64 R10, [R1+0x1db8] ;  /* 0x001db800010a7983 */ /* 0x001f220000300a00 */
[----:B------:R-:W4:Y:S02]  /*19140*/  LDL.LU.64 R8, [R1+0x1db0] ;  /* 0x001db00001087983 */ /* 0x000f240000300a00 */
[----:B------:R-:W3:Y:S02]  /*19150*/  LDL.LU.64 R6, [R1+0x1da8] ;  /* 0x001da80001067983 */ /* 0x000ee40000300a00 */
[----:B------:R-:W3:Y:S01]  /*19160*/  LDL.LU.64 R4, [R1+0x1da0] ;  /* 0x001da00001047983 */ /* 0x000ee20000300a00 */
[-C--:B----4-:R-:W-:Y:S08]  /*19170*/  HMMA.16816.F32 R20, R8, R16.reuse, R20 ;  /* 0x000000100814723c */ /* 0x090ff00000001814 */
[----:B---3--:R-:W-:Y:S01]  /*19180*/  HMMA.16816.F32 R24, R4, R16, R24 ;  /* 0x000000100418723c */ /* 0x008fe20000001818 */
[----:B------:R-:W-:Y:S01]  /*19190*/  STL.64 [R1+0x1d38], R6 ;  /* 0x001d380601007387 */ /* 0x000fe20000100a00 */
[----:B------:R0:W-:Y:S05]  /*191a0*/  STL.64 [R1+0x1d30], R4 ;  /* 0x001d300401007387 */ /* 0x0001ea0000100a00 */
[----:B0-----:R-:W-:-:S02]  /*191b0*/  IMAD.MOV.U32 R5, RZ, RZ, R16 ;  /* 0x000000ffff057224 */ /* 0x001fc400078e0010 */
[----:B------:R-:W-:Y:S11]  /*191c0*/  IMAD.MOV.U32 R4, RZ, RZ, R17 ;  /* 0x000000ffff047224 */ /* 0x000ff600078e0011 */
[----:B------:R-:W-:Y:S03]  /*191d0*/  @!UPT UIADD3 URZ, URZ, URZ, URZ ;  /* 0x0000003f3f3ff290 */ /* 0x000fe6000fffe03f */
[----:B------:R-:W-:Y:S01]  /*191e0*/  STL.64 [R1+0x530], R24 ;  /* 0x0005301801007387 */ /* 0x000fe20000100a00 */
[----:B------:R-:W-:Y:S02]  /*191f0*/  STL.64 [R1+0x538], R26 ;  /* 0x0005381a01007387 */ /* 0x000fe40000100a00 */
[----:B------:R0:W-:Y:S02]  /*19200*/  STL.64 [R1+0x6b0], R20 ;  /* 0x0006b01401007387 */ /* 0x0001e40000100a00 */
[----:B------:R1:W-:Y:S01]  /*19210*/  STL.64 [R1+0x6b8], R22 ;  /* 0x0006b81601007387 */ /* 0x0003e20000100a00 */
[----:B------:R-:W2:Y:S01]  /*19220*/  LDL.LU.64 R16, [R1+0x310] ;  /* 0x0003100001107983 */ /* 0x000ea20000300a00 */
[----:B------:R-:W2:Y:S03]  /*19230*/  LDL.LU.64 R18, [R1+0x318] ;  /* 0x0003180001127983 */ /* 0x000ea60000300a00 */
[----:B0-----:R-:W3:Y:S01]  /*19240*/  LDL.LU.64 R20, [R1+0x480] ;  /* 0x0004800001147983 */ /* 0x001ee20000300a00 */
[----:B-1----:R-:W3:Y:S02]  /*19250*/  LDL.LU.64 R22, [R1+0x488] ;  /* 0x0004880001167983 */ /* 0x002ee40000300a00 */
[----:B------:R-:W-:Y:S02]  /*19260*/  STL.64 [R1+0x1d48], R10 ;  /* 0x001d480a01007387 */ /* 0x000fe40000100a00 */
[----:B------:R0:W-:Y:S02]  /*19270*/  STL.64 [R1+0x1d40], R8 ;  /* 0x001d400801007387 */ /* 0x0001e40000100a00 */
[----:B------:R-:W-:-:S02]  /*19280*/  IMAD.MOV.U32 R6, RZ, RZ, R2 ;  /* 0x000000ffff067224 */ /* 0x000fc400078e0002 */
[----:B------:R-:W-:Y:S01]  /*19290*/  IMAD.MOV.U32 R7, RZ, RZ, R0 ;  /* 0x000000ffff077224 */ /* 0x000fe200078e0000 */
[----:B------:R-:W4:Y:S01]  /*192a0*/  LDL.LU.64 R24, [R1+0x350] ;  /* 0x0003500001187983 */ /* 0x000f220000300a00 */
[----:B------:R-:W4:Y:S02]  /*192b0*/  LDL.LU.64 R26, [R1+0x358] ;  /* 0x00035800011a7983 */ /* 0x000f240000300a00 */
[----:B0-----:R-:W-:Y:S02]  /*192c0*/  IMAD.MOV.U32 R8, RZ, RZ, R5 ;  /* 0x000000ffff087224 */ /* 0x001fe400078e0005 */
[----:B------:R-:W-:Y:S02]  /*192d0*/  IMAD.MOV.U32 R9, RZ, RZ, R4 ;  /* 0x000000ffff097224 */ /* 0x000fe400078e0004 */
[----:B------:R-:W-:Y:S02]  /*192e0*/  IMAD.MOV.U32 R4, RZ, RZ, R29 ;  /* 0x000000ffff047224 */ /* 0x000fe400078e001d */
[----:B------:R-:W-:Y:S01]  /*192f0*/  IMAD.MOV.U32 R5, RZ, RZ, R3 ;  /* 0x000000ffff057224 */ /* 0x000fe200078e0003 */
[----:B------:R-:W-:Y:S04]  /*19300*/  STL.64 [R1+0x1d58], R6 ;  /* 0x001d580601007387 */ /* 0x000fe80000100a00 */
[----:B------:R0:W-:Y:S04]  /*19310*/  STL.64 [R1+0x1d50], R4 ;  /* 0x001d500401007387 */ /* 0x0001e80000100a00 */
        /* <DEDUP_REMOVED lines=10> */
[----:B------:R-:W-:Y:S02]  /*193c0*/  IMAD.MOV.U32 R2, RZ, RZ, R18 ;  /* 0x000000ffff027224 */ /* 0x000fe400078e0012 */
[----:B------:R-:W-:-:S02]  /*193d0*/  IMAD.MOV.U32 R0, RZ, RZ, R19 ;  /* 0x000000ffff007224 */ /* 0x000fc400078e0013 */
[----:B------:R-:W-:Y:S11]  /*193e0*/  IMAD.MOV.U32 R3, RZ, RZ, R17 ;  /* 0x000000ffff037224 */ /* 0x000ff600078e0011 */
[----:B------:R-:W-:Y:S07]  /*193f0*/  @!UPT UIADD3 URZ, URZ, URZ, URZ ;  /* 0x0000003f3f3ff290 */ /* 0x000fee000fffe03f */
[----:B------:R0:W-:Y:S01]  /*19400*/  STL.64 [R1+0x280], R4 ;  /* 0x0002800401007387 */ /* 0x0001e20000100a00 */
[----:B------:R-:W-:Y:S02]  /*19410*/  STL.64 [R1+0x288], R6 ;  /* 0x0002880601007387 */ /* 0x000fe40000100a00 */
[----:B------:R-:W2:Y:S02]  /*19420*/  LDL.LU.64 R18, [R1+0x1d88] ;  /* 0x001d880001127983 */ /* 0x000ea40000300a00 */
[----:B0-----:R-:W-:Y:S02]  /*19430*/  IMAD.MOV.U32 R4, RZ, RZ, R16 ;  /* 0x000000ffff047224 */ /* 0x001fe400078e0010 */
[----:B------:R-:W2:Y:S02]  /*19440*/  LDL.LU.64 R16, [R1+0x1d80] ;  /* 0x001d800001107983 */ /* 0x000ea40000300a00 */
[-C--:B--2---:R-:W-:Y:S11]  /*19450*/  HMMA.16816.F32 R20, R16, R8.reuse, R20 ;  /* 0x000000081014723c */ /* 0x084ff60000001814 */
[----:B------:R-:W-:Y:S11]  /*19460*/  @!UPT UIADD3 URZ, URZ, URZ, URZ ;  /* 0x0000003f3f3ff290 */ /* 0x000ff6000fffe03f */
[----:B------:R-:W-:Y:S01]  /*19470*/  @!UPT UIADD3 URZ, URZ, URZ, URZ ;  /* 0x0000003f3f3ff290 */ /* 0x000fe2000fffe03f */
[----:B------:R-:W-:Y:S01]  /*19480*/  STL.64 [R1+0x480], R20 ;  /* 0x0004801401007387 */ /* 0x000fe20000100a00 */
[----:B------:R0:W-:Y:S03]  /*19490*/  STL.64 [R1+0x488], R22 ;  /* 0x0004881601007387 */ /* 0x0001e60000100a00 */
[----:B0-----:R-:W4:Y:S01]  /*194a0*/  LDL.LU.64 R22, [R1+0x1d78] ;  /* 0x001d780001167983 */ /* 0x001f220000300a00 */
[----:B------:R-:W4:Y:S02]  /*194b0*/  LDL.LU.64 R20, [R1+0x1d70] ;  /* 0x001d700001147983 */ /* 0x000f240000300a00 */
[----:B------:R-:W-:Y:S02]  /*194c0*/  STL.64 [R1+0x1cf8], R18 ;  /* 0x001cf81201007387 */ /* 0x000fe40000100a00 */
[----:B------:R0:W-:Y:S02]  /*194d0*/  STL.64 [R1+0x1cf0], R16 ;  /* 0x001cf01001007387 */ /* 0x0001e40000100a00 */
[----:B0-----:R-:W2:Y:S01]  /*194e0*/  LDL.LU.64 R16, [R1+0x220] ;  /* 0x0002200001107983 */ /* 0x001ea20000300a00 */
[----:B------:R-:W2:Y:S01]  /*194f0*/  LDL.LU.64 R18, [R1+0x228] ;  /* 0x0002280001127983 */ /* 0x000ea20000300a00 */
        /* <DEDUP_REMOVED lines=8> */
[----:B------:R-:W-:Y:S01]  /*19580*/  STL.64 [R1+0x1d00], R20 ;  /* 0x001d001401007387 */ /* 0x000fe20000100a00 */
[----:B--2---:R-:W-:Y:S07]  /*19590*/  HMMA.16816.F32 R8, R24, R8, R16 ;  /* 0x000000081808723c */ /* 0x004fee0000001810 */
[----:B------:R-:W-:-:S02]  /*195a0*/  IMAD.MOV.U32 R16, RZ, RZ, R4 ;  /* 0x000000ffff107224 */ /* 0x000fc400078e0004 */
[----:B------:R-:W0:Y:S01]  /*195b0*/  LDSM.16.M88.4 R4, [R28+0x4800] ;  /* 0x004800001c04783b */ /* 0x000e220000000200 */
[----:B------:R-:W-:Y:S02]  /*195c0*/  IMAD.MOV.U32 R18, RZ, RZ, R2 ;  /* 0x000000ffff127224 */ /* 0x000fe400078e0002 */
[----:B------:R-:W-:Y:S02]  /*195d0*/  IMAD.MOV.U32 R19, RZ, RZ, R0 ;  /* 0x000000ffff137224 */ /* 0x000fe400078e0000 */
[----:B------:R-:W-:-:S09]  /*195e0*/  IMAD.MOV.U32 R17, RZ, RZ, R3 ;  /* 0x000000ffff117224 */ /* 0x000fd200078e0003 */
[----:B------:R1:W-:Y:S01]  /*195f0*/  STL.64 [R1+0x760], R8 ;  /* 0x0007600801007387 */ /* 0x0003e20000100a00 */
[----:B------:R2:W-:Y:S03]  /*19600*/  STL.64 [R1+0x768], R10 ;  /* 0x0007680a01007387 */ /* 0x0005e60000100a00 */
[----:B-1----:R-:W3:Y:S01]  /*19610*/  LDL.LU.64 R8, [R1+0xba0] ;  /* 0x000ba00001087983 */ /* 0x002ee20000300a00 */
[----:B--2---:R-:W3:Y:S02]  /*19620*/  LDL.LU.64 R10, [R1+0xba8] ;  /* 0x000ba800010a7983 */ /* 0x004ee40000300a00 */
[----:B------:R-:W2:Y:S02]  /*19630*/  LDL.LU.64 R20, [R1+0x520] ;  /* 0x0005200001147983 */ /* 0x000ea40000300a00 */
[----:B------:R-:W2:Y:S01]  /*19640*/  LDL.LU.64 R22, [R1+0x528] ;  /* 0x0005280001167983 */ /* 0x000ea20000300a00 */
[----:B------:R-:W-:Y:S01]  /*19650*/  STL.64 [R1+0x1d18], R18 ;  /* 0x001d181201007387 */ /* 0x000fe20000100a00 */
[----:B------:R-:W-:Y:S02]  /*19660*/  STL.64 [R1+0x1d10], R16 ;  /* 0x001d101001007387 */ /* 0x000fe40000100a00 */
[----:B------:R-:W-:Y:S02]  /*19670*/  STL.64 [R1+0x1ce8], R26 ;  /* 0x001ce81a01007387 */ /* 0x000fe40000100a00 */
[----:B------:R1:W-:Y:S01]  /*19680*/  STL.64 [R1+0x1ce0], R24 ;  /* 0x001ce01801007387 */ /* 0x0003e20000100a00 */
[----:B------:R-:W4:Y:S04]  /*19690*/  LDSM.16.M88.4 R16, [R28+0x4000] ;  /* 0x004000001c10783b */ /* 0x000f280000000200 */
[----:B0-----:R-:W-:Y:S01]  /*196a0*/  STL.64 [R1+0x70], R4 ;  /* 0x0000700401007387 */ /* 0x001fe20000100a00 */
[----:B------:R-:W-:-:S02]  /*196b0*/  IMAD.MOV.U32 R2, RZ, RZ, R6 ;  /* 0x000000ffff027224 */ /* 0x000fc400078e0006 */
[----:B------:R-:W-:Y:S02]  /*196c0*/  STL.64 [R1+0x78], R6 ;  /* 0x0000780601007387 */ /* 0x000fe40000100a00 */
[----:B------:R-:W-:Y:S02]  /*196d0*/  IMAD.MOV.U32 R0, RZ, RZ, R7 ;  /* 0x000000ffff007224 */ /* 0x000fe400078e0007 */
[----:B------:R-:W0:Y:S04]  /*196e0*/  LDSM.16.M88.4 R4, [R28+0x5000] ;  /* 0x005000001c04783b */ /* 0x000e280000000200 */
[----:B-1----:R-:W2:Y:S01]  /*196f0*/  LDL.LU.64 R24, [R1+0x460] ;  /* 0x0004600001187983 */ /* 0x002ea20000300a00 */
[----:B------:R-:W2:Y:S03]  /*19700*/  LDL.LU.64 R26, [R1+0x468] ;  /* 0x00046800011a7983 */ /* 0x000ea60000300a00 */
[----:B----4-:R-:W-:Y:S01]  /*19710*/  STL.64 [R1+0x88], R18 ;  /* 0x0000881201007387 */ /* 0x010fe20000100a00 */
[----:B------:R-:W-:Y:S02]  /*19720*/  STL [R1+0x1aa4], R0 ;  /* 0x001aa40001007387 */ /* 0x000fe40000100800 */
[----:B------:R-:W-:Y:S01]  /*19730*/  STL [R1+0x1aa0], R2 ;  /* 0x001aa00201007387 */ /* 0x000fe20000100800 */
[----:B0-----:R-:W-:Y:S01]  /*19740*/  STL.64 [R1+0x60], R4 ;  /* 0x0000600401007387 */ /* 0x001fe20000100a00 */
[----:B------:R-:W-:Y:S02]  /*19750*/  STL.64 [R1+0x68], R6 ;  /* 0x0000680601007387 */ /* 0x000fe40000100a00 */
[----:B------:R-:W0:Y:S02]  /*19760*/  LDSM.16.M88.4 R4, [R28+0x5800] ;  /* 0x005800001c04783b */ /* 0x000e240000000200 */
[----:B0-----:R-:W-:Y:S02]  /*19770*/  STL.64 [R1+0x50], R4 ;  /* 0x0000500401007387 */ /* 0x001fe40000100a00 */
[----:B------:R0:W-:Y:S02]  /*19780*/  STL.64 [R1+0x58], R6 ;  /* 0x0000580601007387 */ /* 0x0001e40000100a00 */
[----:B0-----:R-:W3:Y:S01]  /*19790*/  LDL.LU.64 R6, [R1+0x1d58] ;  /* 0x001d580001067983 */ /* 0x001ee20000300a00 */
[----:B------:R-:W3:Y:S02]  /*197a0*/  LDL.LU.64 R4, [R1+0x1d50] ;  /* 0x001d500001047983 */ /* 0x000ee40000300a00 */
[-C--:B---3--:R-:W-:Y:S01]  /*197b0*/  HMMA.16816.F32 R4, R4, R16.reuse, R8 ;  /* 0x000000100404723c */ /* 0x088fe20000001808 */
[----:B------:R-:W3:Y:S01]  /*197c0*/  LDL.LU.64 R10, [R1+0x1d48] ;  /* 0x001d4800010a7983 */ /* 0x000ee20000300a00 */
[----:B------:R-:W3:Y:S11]  /*197d0*/  LDL.LU.64 R8, [R1+0x1d40] ;  /* 0x001d400001087983 */ /* 0x000ef60000300a00 */
[----:B------:R-:W-:Y:S10]  /*197e0*/  @!UPT UIADD3 URZ, URZ, URZ, URZ ;  /* 0x0000003f3f3ff290 */ /* 0x000ff4000fffe03f */
[----:B------:R-:W-:Y:S01]  /*197f0*/  STL.64 [R1+0x360], R4 ;  /* 0x0003600401007387 */ /* 0x000fe20000100a00 */
[----:B------:R0:W-:Y:S03]  /*19800*/  STL.64 [R1+0x368], R6 ;  /* 0x0003680601007387 */ /* 0x0001e60000100a00 */
[----:B0-----:R-:W2:Y:S01]  /*19810*/  LDL.LU.64 R6, [R1+0x1d38] ;  /* 0x001d380001067983 */ /* 0x001ea20000300a00 */
[----:B------:R-:W2:Y:S02]  /*19820*/  LDL.LU.64 R4, [R1+0x1d30] ;  /* 0x001d300001047983 */ /* 0x000ea40000300a00 */
[----:B--2---:R-:W-:Y:S11]  /*19830*/  HMMA.16816.F32 R20, R4, R16, R20 ;  /* 0x000000100414723c */ /* 0x004ff60000001814 */
[----:B------:R-:W-:Y:S11]  /*19840*/  @!UPT UIADD3 URZ, URZ, URZ, URZ ;  /* 0x0000003f3f3ff290 */ /* 0x000ff6000fffe03f */
[----:B------:R-:W-:Y:S01]  /*19850*/  @!UPT UIADD3 URZ, URZ, URZ, URZ ;  /* 0x0000003f3f3ff290 */ /* 0x000fe2000fffe03f */
[----:B------:R0:W-:Y:S01]  /*19860*/  STL.64 [R1+0x520], R20 ;  /* 0x0005201401007387 */ /* 0x0001e20000100a00 */
[----:B------:R1:W-:Y:S03]  /*19870*/  STL.64 [R1+0x528], R22 ;  /* 0x0005281601007387 */ /* 0x0003e60000100a00 */
[----:B0-----:R-:W2:Y:S01]  /*19880*/  LDL.LU.64 R20, [R1+0x9d0] ;  /* 0x0009d00001147983 */ /* 0x001ea20000300a00 */
[----:B-1----:R-:W4:Y:S03]  /*19890*/  LDL.LU.64 R22, [R1+0x9d8] ;  /* 0x0009d80001167983 */ /* 0x002f260000300a00 */
[----:B----4-:R-:W-:Y:S01]  /*198a0*/  STL.64 [R1+0x1d28], R22 ;  /* 0x001d281601007387 */ /* 0x010fe20000100a00 */
[----:B--2---:R0:W-:Y:S03]  /*198b0*/  STL.64 [R1+0x1d20], R20 ;  /* 0x001d201401007387 */ /* 0x0041e60000100a00 */
[----:B0-----:R-:W2:Y:S01]  /*198c0*/  LDL.LU.64 R20, [R1+0x320] ;  /* 0x0003200001147983 */ /* 0x001ea20000300a00 */
[----:B------:R-:W2:Y:S02]  /*198d0*/  LDL.LU.64 R22, [R1+0x328] ;  /* 0x0003280001167983 */ /* 0x000ea40000300a00 */
[----:B------:R0:W-:Y:S02]  /*198e0*/  STL.64 [R1+0x1cc8], R6 ;  /* 0x001cc80601007387 */ /* 0x0001e40000100a00 */
[----:B------:R1:W-:Y:S01]  /*198f0*/  STL.64 [R1+0x1cc0], R4 ;  /* 0x001cc00401007387 */ /* 0x0003e20000100a00 */
[----:B0-----:R-:W4:Y:S04]  /*19900*/  LDL.64 R6, [R1+0x18] ;  /* 0x0000180001067983 */ /* 0x001f280000100a00 */
[----:B-1----:R-:W3:Y:S01]  /*19910*/  LDL.64 R4, [R1+0x10] ;  /* 0x0000100001047983 */ /* 0x002ee20000100a00 */
[----:B------:R-:W-:-:S02]  /*19920*/  IMAD.MOV.U32 R2, RZ, RZ, R16 ;  /* 0x000000ffff027224 */ /* 0x000fc400078e0010 */
[----:B------:R-:W-:Y:S01]  /*19930*/  IMAD.MOV.U32 R0, RZ, RZ, R17 ;  /* 0x000000ffff007224 */ /* 0x000fe200078e0011 */
[-C--:B--2---:R-:W-:Y:S01]  /*19940*/  HMMA.16816.F32 R20, R12, R16.reuse, R20 ;  /* 0x000000100c14723c */ /* 0x084fe20000001814 */
[----:B----4-:R-:W-:Y:S01]  /*19950*/  STL.64 [R1+0x1cd8], R6 ;  /* 0x001cd80601007387 */ /* 0x010fe20000100a00 */
[----:B---3--:R0:W-:Y:S06]  /*19960*/  STL.64 [R1+0x1cd0], R4 ;  /* 0x001cd00401007387 */ /* 0x0081ec0000100a00 */
[----:B0-----:R-:W-:Y:S01]  /*19970*/  HMMA.16816.F32 R4, R8, R16, R24 ;  /* 0x000000100804723c */ /* 0x001fe20000001818 */
        /* <DEDUP_REMOVED lines=10> */
[----:B------:R-:W4:Y:S02]  /*19a20*/  LDL.LU.64 R10, [R1+0x518] ;  /* 0x00051800010a7983 */ /* 0x000f240000300a00 */
[----:B------:R-:W-:Y:S02]  /*19a30*/  STL.64 [R1+0x800], R20 ;  /* 0x0008001401007387 */ /* 0x000fe40000100a00 */
[----:B------:R0:W-:Y:S02]  /*19a40*/  STL.64 [R1+0x808], R22 ;  /* 0x0008081601007387 */ /* 0x0001e40000100a00 */
[----:B0-----:R-:W2:Y:S01]  /*19a50*/  LDL.LU.64 R22, [R1+0x1d28] ;  /* 0x001d280001167983 */ /* 0x001ea20000300a00 */
[----:B------:R-:W2:Y:S02]  /*19a60*/  LDL.LU.64 R20, [R1+0x1d20] ;  /* 0x001d200001147983 */ /* 0x000ea40000300a00 */
[----:B------:R-:W2:Y:S02]  /*19a70*/  LDL.LU.64 R18, [R1+0x1d18] ;  /* 0x001d180001127983 */ /* 0x000ea40000300a00 */
[----:B------:R-:W2:Y:S01]  /*19a80*/  LDL.LU.64 R16, [R1+0x1d10] ;  /* 0x001d100001107983 */ /* 0x000ea20000300a00 */
[----:B------:R-:W-:Y:S01]  /*19a90*/  STL.64 [R1+0x1ca8], R14 ;  /* 0x001ca80e01007387 */ /* 0x000fe20000100a00 */
[----:B------:R0:W-:Y:S02]  /*19aa0*/  STL.64 [R1+0x1ca0], R12 ;  /* 0x001ca00c01007387 */ /* 0x0001e40000100a00 */
[----:B0-----:R-:W-:-:S02]  /*19ab0*/  IMAD.MOV.U32 R12, RZ, RZ, R2 ;  /* 0x000000ffff0c7224 */ /* 0x001fc400078e0002 */
[----:B------:R-:W-:-:S07]  /*19ac0*/  IMAD.MOV.U32 R13, RZ, RZ, R0 ;  /* 0x000000ffff0d7224 */ /* 0x000fce00078e0000 */
[-C--:B--2---:R-:W-:Y:S01]  /*19ad0*/  HMMA.16816.F32 R16, R16, R12.reuse, R20 ;  /* 0x0000000c1010723c */ /* 0x084fe20000001814 */
[----:B------:R-:W2:Y:S01]  /*19ae0*/  LDL.LU.64 R22, [R1+0x1d08] ;  /* 0x001d080001167983 */ /* 0x000ea20000300a00 */
[----:B------:R-:W2:Y:S11]  /*19af0*/  LDL.LU.64 R20, [R1+0x1d00] ;  /* 0x001d000001147983 */ /* 0x000eb60000300a00 */
[----:B------:R-:W-:Y:S10]  /*19b00*/  @!UPT UIADD3 URZ, URZ, URZ, URZ ;  /* 0x0000003f3f3ff290 */ /* 0x000ff4000fffe03f */
[----:B------:R-:W-:Y:S01]  /*19b10*/  STL.64 [R1+0x270], R16 ;  /* 0x0002701001007387 */ /* 0x000fe20000100a00 */
[----:B------:R0:W-:Y:S03]  /*19b20*/  STL.64 [R1+0x278], R18 ;  /* 0x0002781201007387 */ /* 0x0001e60000100a00 */
[----:B0-----:R-:W4:Y:S01]  /*19b30*/  LDL.LU.64 R18, [R1+0x1cf8] ;  /* 0x001cf80001127983 */ /* 0x001f220000300a00 */
[----:B------:R-:W4:Y:S01]  /*19b40*/  LDL.LU.64 R16, [R1+0x1cf0] ;  /* 0x001cf00001107983 */ /* 0x000f220000300a00 */
[-C--:B--2---:R-:W-:Y:S08]  /*19b50*/  HMMA.16816.F32 R24, R20, R12.reuse, R24 ;  /* 0x0000000c1418723c */ /* 0x084ff00000001818 */
[-C--:B----4-:R-:W-:Y:S11]  /*19b60*/  HMMA.16816.F32 R8, R16, R12.reuse, R8 ;  /* 0x0000000c1008723c */ /* 0x090ff60000001808 */
[----:B------:R-:W-:Y:S11]  /*19b70*/  @!UPT UIADD3 URZ, URZ, URZ, URZ ;  /* 0x0000003f3f3ff290 */ /* 0x000ff6000fffe03f */
[----:B------:R-:W-:Y:S01]  /*19b80*/  @!UPT UIADD3 URZ, URZ, URZ, URZ ;  /* 0x0000003f3f3ff290 */ /* 0x000fe2000fffe03f */
[----:B------:R0:W-:Y:S01]  /*19b90*/  STL.64 [R1+0x470], R8 ;  /* 0x0004700801007387 */ /* 0x0001e20000100a00 */
[----:B------:R1:W-:Y:S03]  /*19ba0*/  STL.64 [R1+0x478], R10 ;  /* 0x0004780a01007387 */ /* 0x0003e60000100a00 */
[----:B0-----:R-:W2:Y:S01]  /*19bb0*/  LDL.LU.64 R8, [R1+0x940] ;  /* 0x0009400001087983 */ /* 0x001ea20000300a00 */
[----:B-1----:R-:W2:Y:S02]  /*19bc0*/  LDL.LU.64 R10, [R1+0x948] ;  /* 0x00094800010a7983 */ /* 0x002ea40000300a00 */
[----:B------:R-:W-:Y:S02]  /*19bd0*/  STL.64 [R1+0x1c98], R18 ;  /* 0x001c981201007387 */ /* 0x000fe40000100a00 */
[----:B------:R0:W-:Y:S02]  /*19be0*/  STL.64 [R1+0x1c90], R16 ;  /* 0x001c901001007387 */ /* 0x0001e40000100a00 */
[----:B0-----:R-:W4:Y:S01]  /*19bf0*/  LDL.LU.64 R16, [R1+0xb90] ;  /* 0x000b900001107983 */ /* 0x001f220000300a00 */
[----:B------:R-:W4:Y:S02]  /*19c00*/  LDL.LU.64 R18, [R1+0xb98] ;  /* 0x000b980001127983 */ /* 0x000f240000300a00 */
[----:B------:R-:W-:Y:S02]  /*19c10*/  STL.64 [R1+0x5f0], R24 ;  /* 0x0005f01801007387 */ /* 0x000fe40000100a00 */
[----:B------:R0:W-:Y:S02]  /*19c20*/  STL.64 [R1+0x5f8], R26 ;  /* 0x0005f81a01007387 */ /* 0x0001e40000100a00 */
[----:B0-----:R-:W3:Y:S01]  /*19c30*/  LDL.LU.64 R26, [R1+0x1ce8] ;  /* 0x001ce800011a7983 */ /* 0x001ee20000300a00 */
[----:B------:R-:W3:Y:S02]  /*19c40*/  LDL.LU.64 R24, [R1+0x1ce0] ;  /* 0x001ce00001187983 */ /* 0x000ee40000300a00 */
[----:B---3--:R-:W-:Y:S01]  /*19c50*/  HMMA.16816.F32 R12, R24, R12, R4 ;  /* 0x0000000c180c723c */ /* 0x008fe20000001804 */
[----:B------:R-:W3:Y:S01]  /*19c60*/  LDL.LU.64 R6, [R1+0x1cd8] ;  /* 0x001cd80001067983 */ /* 0x000ee20000300a00 */
[----:B------:R-:W4:Y:S11]  /*19c70*/  LDL.LU.64 R4, [R1+0x1cd0] ;  /* 0x001cd00001047983 */ /* 0x000f360000300a00 */
[----:B------:R-:W-:Y:S10]  /*19c80*/  @!UPT UIADD3 URZ, URZ, URZ, URZ ;  /* 0x0000003f3f3ff290 */ /* 0x000ff4000fffe03f */
[----:B------:R0:W-:Y:S01]  /*19c90*/  STL.64 [R1+0x750], R12 ;  /* 0x0007500c01007387 */ /* 0x0001e20000100a00 */
[----:B------:R1:W-:Y:S02]  /*19ca0*/  STL [R1+0x758], R14 ;  /* 0x0007580e01007387 */ /* 0x0003e40000100800 */
[----:B------:R-:W-:Y:S01]  /*19cb0*/  IMAD.MOV.U32 R28, RZ, RZ, R15 ;  /* 0x000000ffff1c7224 */ /* 0x000fe200078e000f */
[----:B0-----:R-:W2:Y:S01]  /*19cc0*/  LDL.LU.64 R12, [R1+0x690] ;  /* 0x00069000010c7983 */ /* 0x001ea20000300a00 */
[----:B-1----:R-:W2:Y:S02]  /*19cd0*/  LDL.LU.64 R14, [R1+0x698] ;  /* 0x00069800010e7983 */ /* 0x002ea40000300a00 */
[----:B------:R-:W-:Y:S02]  /*19ce0*/  STL.64 [R1+0x1c88], R26 ;  /* 0x001c881a01007387 */ /* 0x000fe40000100a00 */
[----:B------:R0:W-:Y:S02]  /*19cf0*/  STL.64 [R1+0x1c80], R24 ;  /* 0x001c801801007387 */ /* 0x0001e40000100a00 */
[----:B0-----:R-:W4:Y:S01]  /*19d00*/  LDL.LU.64 R24, [R1+0x70] ;  /* 0x0000700001187983 */ /* 0x001f220000300a00 */
[----:B------:R-:W-:Y:S02]  /*19d10*/  STL [R1+0x1270], R28 ;  /* 0x0012701c01007387 */ /* 0x000fe40000100800 */
[----:B---3--:R-:W-:Y:S01]  /*19d20*/  IMAD.MOV.U32 R3, RZ, RZ, R7 ;  /* 0x000000ffff037224 */ /* 0x008fe200078e0007 */
        /* <DEDUP_REMOVED lines=15> */
[----:B0-----:R-:W2:Y:S01]  /*19e20*/  LDL.LU.64 R10, [R1+0x1cb8] ;  /* 0x001cb800010a7983 */ /* 0x001ea20000300a00 */
[----:B------:R-:W2:Y:S02]  /*19e30*/  LDL.LU.64 R8, [R1+0x1cb0] ;  /* 0x001cb00001087983 */ /* 0x000ea40000300a00 */
[----:B------:R-:W-:Y:S02]  /*19e40*/  IMAD.MOV.U32 R2, RZ, RZ, R24 ;  /* 0x000000ffff027224 */ /* 0x000fe400078e0018 */
[----:B------:R-:W-:Y:S02]  /*19e50*/  IMAD.MOV.U32 R0, RZ, RZ, R25 ;  /* 0x000000ffff007224 */ /* 0x000fe400078e0019 */
[----:B------:R-:W3:Y:S01]  /*19e60*/  LDL.LU.64 R24, [R1+0x3f0] ;  /* 0x0003f00001187983 */ /* 0x000ee20000300a00 */
[----:B------:R-:W3:Y:S02]  /*19e70*/  LDL.LU.64 R26, [R1+0x3f8] ;  /* 0x0003f800011a7983 */ /* 0x000ee40000300a00 */
        /* <DEDUP_REMOVED lines=33> */
[----:B-1----:R-:W4:Y:S02]  /*1a090*/  LDL.64 R12, [R1] ;  /* 0x00000000010c7983 */ /* 0x002f240000100a00 */
[----:B----4-:R-:W-:Y:S11]  /*1a0a0*/  HMMA.16816.F32 R16, R12, R4, R16 ;  /* 0x000000040c10723c */ /* 0x010ff60000001810 */
        /* <DEDUP_REMOVED lines=8> */
[----:B------:R-:W-:-:S02]  /*1a130*/  IMAD.MOV.U32 R2, RZ, RZ, R14 ;  /* 0x000000ffff027224 */ /* 0x000fc400078e000e */
[----:B------:R-:W-:Y:S01]  /*1a140*/  IMAD.MOV.U32 R0, RZ, RZ, R15 ;  /* 0x000000ffff007224 */ /* 0x000fe200078e000f */
[----:B------:R-:W4:Y:S01]  /*1a150*/  LDL.LU.64 R12, [R1+0xb80] ;  /* 0x000b8000010c7983 */ /* 0x000f220000300a00 */
[----:B------:R-:W4:Y:S01]  /*1a160*/  LDL.LU.64 R14, [R1+0xb88] ;  /* 0x000b8800010e7983 */ /* 0x000f220000300a00 */
[-C--:B---3--:R-:W-:Y:S08]  /*1a170*/  HMMA.16816.F32 R24, R20, R4.reuse, R24 ;  /* 0x000000041418723c */ /* 0x088ff00000001818 */
[----:B--2---:R-:W-:Y:S11]  /*1a180*/  HMMA.16816.F32 R8, R16, R4, R8 ;  /* 0x000000041008723c */ /* 0x004ff60000001808 */
[----:B------:R-:W-:Y:S11]  /*1a190*/  @!UPT UIADD3 URZ, URZ, URZ, URZ ;  /* 0x0000003f3f3ff290 */ /* 0x000ff6000fffe03f */
[----:B------:R-:W-:Y:S01]  /*1a1a0*/  @!UPT UIADD3 URZ, URZ, URZ, URZ ;  /* 0x0000003f3f3ff290 */ /* 0x000fe2000fffe03f */
[----:B------:R-:W-:Y:S01]  /*1a1b0*/  STL.64 [R1+0x460], R8 ;  /* 0x0004600801007387 */ /* 0x000fe20000100a00 */
[----:B------:R-:W-:Y:S02]  /*1a1c0*/  STL.64 [R1+0x468], R10 ;  /* 0x0004680a01007387 */ /* 0x000fe40000100a00 */
[----:B----4-:R-:W-:Y:S02]  /*1a1d0*/  STL.64 [R1+0x1c78], R14 ;  /* 0x001c780e01007387 */ /* 0x010fe40000100a00 */
[----:B------:R0:W-:Y:S02]  /*1a1e0*/  STL.64 [R1+0x1c70], R12 ;  /* 0x001c700c01007387 */ /* 0x0001e40000100a00 */
[----:B0-----:R-:W2:Y:S01]  /*1a1f0*/  LDL.LU.64 R12, [R1+0x340] ;  /* 0x00034000010c7983 */ /* 0x001ea20000300a00 */
[----:B------:R-:W2:Y:S02]  /*1a200*/  LDL.LU.64 R14, [R1+0x348] ;  /* 0x00034800010e7983 */ /* 0x000ea40000300a00 */
[----:B------:R-:W3:Y:S02]  /*1a210*/  LDL.LU.64 R8, [R1+0x960] ;  /* 0x0009600001087983 */ /* 0x000ee40000300a00 */
[----:B------:R-:W3:Y:S01]  /*1a220*/  LDL.LU.64 R10, [R1+0x968] ;  /* 0x00096800010a7983 */ /* 0x000ee20000300a00 */
[----:B------:R-:W-:Y:S01]  /*1a230*/  STL.64 [R1+0x1c18], R18 ;  /* 0x001c181201007387 */ /* 0x000fe20000100a00 */
[----:B------:R-:W-:Y:S02]  /*1a240*/  STL.64 [R1+0x1c10], R16 ;  /* 0x001c101001007387 */ /* 0x000fe40000100a00 */
[----:B------:R-:W-:Y:S02]  /*1a250*/  STL.64 [R1+0x5e0], R24 ;  /* 0x0005e01801007387 */ /* 0x000fe40000100a00 */
[----:B------:R0:W-:Y:S02]  /*1a260*/  STL.64 [R1+0x5e8], R26 ;  /* 0x0005e81a01007387 */ /* 0x0001e40000100a00 */
[----:B0-----:R-:W2:Y:S01]  /*1a270*/  LDL.LU.64 R26, [R1+0x1c88] ;  /* 0x001c8800011a7983 */ /* 0x001ea20000300a00 */
[----:B------:R-:W2:Y:S02]  /*1a280*/  LDL.LU.64 R24, [R1+0x1c80] ;  /* 0x001c800001187983 */ /* 0x000ea40000300a00 */
[----:B------:R-:W-:-:S02]  /*1a290*/  IMAD.MOV.U32 R16, RZ, RZ, R6 ;  /* 0x000000ffff107224 */ /* 0x000fc400078e0006 */
[----:B------:R-:W-:Y:S01]  /*1a2a0*/  STL.64 [R1+0x1c08], R22 ;  /* 0x001c081601007387 */ /* 0x000fe20000100a00 */
[----:B------:R0:W-:Y:S04]  /*1a2b0*/  STL.64 [R1+0x1c00], R20 ;  /* 0x001c001401007387 */ /* 0x0001e80000100a00 */
[----:B0-----:R-:W4:Y:S01]  /*1a2c0*/  LDL.LU.64 R20, [R1+0x60] ;  /* 0x0000600001147983 */ /* 0x001f220000300a00 */
[----:B--2---:R-:W-:Y:S03]  /*1a2d0*/  HMMA.16816.F32 R4, R24, R4, R12 ;  /* 0x000000041804723c */ /* 0x004fe6000000180c */
[----:B------:R-:W4:Y:S01]  /*1a2e0*/  LDL.LU.64 R14, [R1+0x1c78] ;  /* 0x001c7800010e7983 */ /* 0x000f220000300a00 */
[----:B------:R-:W4:Y:S11]  /*1a2f0*/  LDL.LU.64 R12, [R1+0x1c70] ;  /* 0x001c7000010c7983 */ /* 0x000f360000300a00 */
[----:B------:R-:W-:Y:S08]  /*1a300*/  @!UPT UIADD3 URZ, URZ, URZ, URZ ;  /* 0x0000003f3f3ff290 */ /* 0x000ff0000fffe03f */
        /* <DEDUP_REMOVED lines=8> */
[----:B----4-:R-:W-:Y:S02]  /*1a390*/  HMMA.16816.F32 R4, R4, R20, R12 ;  /* 0x000000140404723c */ /* 0x010fe4000000180c */
[----:B------:R-:W4:Y:S01]  /*1a3a0*/  LDL.LU.64 R14, [R1+0x1c58] ;  /* 0x001c5800010e7983 */ /* 0x000f220000300a00 */
[----:B------:R-:W4:Y:S11]  /*1a3b0*/  LDL.LU.64 R12, [R1+0x1c50] ;  /* 0x001c5000010c7983 */ /* 0x000f360000300a00 */
[----:B------:R-:W-:Y:S09]  /*1a3c0*/  @!UPT UIADD3 URZ, URZ, URZ, URZ ;  /* 0x0000003f3f3ff290 */ /* 0x000ff2000fffe03f */
[----:B------:R-:W-:Y:S01]  /*1a3d0*/  STL.64 [R1+0x340], R4 ;  /* 0x0003400401007387 */ /* 0x000fe20000100a00 */
[----:B------:R0:W-:Y:S03]  /*1a3e0*/  STL.64 [R1+0x348], R6 ;  /* 0x0003480601007387 */ /* 0x0001e60000100a00 */
[----:B0-----:R-:W3:Y:S01]  /*1a3f0*/  LDL.LU.64 R6, [R1+0x1c48] ;  /* 0x001c480001067983 */ /* 0x001ee20000300a00 */
[----:B------:R-:W3:Y:S02]  /*1a400*/  LDL.LU.64 R4, [R1+0x1c40] ;  /* 0x001c400001047983 */ /* 0x000ee40000300a00 */
[----:B------:R-:W-:Y:S02]  /*1a410*/  IMAD.MOV.U32 R18, RZ, RZ, R2 ;  /* 0x000000ffff127224 */ /* 0x000fe400078e0002 */
[----:B------:R-:W-:Y:S02]  /*1a420*/  IMAD.MOV.U32 R19, RZ, RZ, R0 ;  /* 0x000000ffff137224 */ /* 0x000fe400078e0000 */
[----:B------:R-:W-:-:S02]  /*1a430*/  IMAD.MOV.U32 R2, RZ, RZ, R20 ;  /* 0x000000ffff027224 */ /* 0x000fc400078e0014 */
[----:B------:R-:W-:Y:S01]  /*1a440*/  IMAD.MOV.U32 R0, RZ, RZ, R21 ;  /* 0x000000ffff007224 */ /* 0x000fe200078e0015 */
[----:B---3--:R-:W-:Y:S11]  /*1a450*/  HMMA.16816.F32 R8, R4, R20, R8 ;  /* 0x000000140408723c */ /* 0x008ff60000001808 */
[----:B------:R-:W-:Y:S11]  /*1a460*/  @!UPT UIADD3 URZ, URZ, URZ, URZ ;  /* 0x0000003f3f3ff290 */ /* 0x000ff6000fffe03f */
[----:B------:R-:W-:Y:S01]  /*1a470*/  @!UPT UIADD3 URZ, URZ, URZ, URZ ;  /* 0x0000003f3f3ff290 */ /* 0x000fe2000fffe03f */
[----:B------:R-:W-:Y:S01]  /*1a480*/  STL.64 [R1+0x500], R8 ;  /* 0x0005000801007387 */ /* 0x000fe20000100a00 */
[----:B------:R0:W-:Y:S03]  /*1a490*/  STL.64 [R1+0x508], R10 ;  /* 0x0005080a01007387 */ /* 0x0001e60000100a00 */
[----:B0-----:R-:W2:Y:S01]  /*1a4a0*/  LDL.LU.64 R10, [R1+0x1c38] ;  /* 0x001c3800010a7983 */ /* 0x001ea20000300a00 */
[----:B------:R-:W2:Y:S02]  /*1a4b0*/  LDL.LU.64 R8, [R1+0x1c30] ;  /* 0x001c300001087983 */ /* 0x000ea40000300a00 */
[----:B------:R-:W3:Y:S02]  /*1a4c0*/  LDL.LU.64 R20, [R1+0x920] ;  /* 0x0009200001147983 */ /* 0x000ee40000300a00 */
[----:B------:R-:W2:Y:S02]  /*1a4d0*/  LDL.LU.64 R22, [R1+0x928] ;  /* 0x0009280001167983 */ /* 0x000ea40000300a00 */
[----:B--2---:R-:W-:Y:S01]  /*1a4e0*/  STL.64 [R1+0x1c28], R22 ;  /* 0x001c281601007387 */ /* 0x004fe20000100a00 */
[----:B---3--:R0:W-:Y:S03]  /*1a4f0*/  STL.64 [R1+0x1c20], R20 ;  /* 0x001c201401007387 */ /* 0x0081e60000100a00 */
[----:B0-----:R-:W2:Y:S01]  /*1a500*/  LDL.LU.64 R20, [R1+0xa30] ;  /* 0x000a300001147983 */ /* 0x001ea20000300a00 */
[----:B------:R-:W2:Y:S02]  /*1a510*/  LDL.LU.64 R22, [R1+0xa38] ;  /* 0x000a380001167983 */ /* 0x000ea40000300a00 */
[----:B------:R-:W-:Y:S02]  /*1a520*/  STL.64 [R1+0x1bd8], R6 ;  /* 0x001bd80601007387 */ /* 0x000fe40000100a00 */
[----:B------:R0:W-:Y:S02]  /*1a530*/  STL.64 [R1+0x1bd0], R4 ;  /* 0x001bd00401007387 */ /* 0x0001e40000100a00 */
[----:B0-----:R-:W-:-:S02]  /*1a540*/  IMAD.MOV.U32 R4, RZ, RZ, R2 ;  /* 0x000000ffff047224 */ /* 0x001fc400078e0002 */
[----:B------:R-:W-:-:S07]  /*1a550*/  IMAD.MOV.U32 R5, RZ, RZ, R0 ;  /* 0x000000ffff057224 */ /* 0x000fce00078e0000 */
[----:B------:R-:W-:Y:S11]  /*1a560*/  HMMA.16816.F32 R24, R8, R4, R24 ;  /* 0x000000040818723c */ /* 0x000ff60000001818 */
[----:B------:R-:W-:Y:S11]  /*1a570*/  @!UPT UIADD3 URZ, URZ, URZ, URZ ;  /* 0x0000003f3f3ff290 */ /* 0x000ff6000fffe03f */
[----:B------:R-:W-:Y:S01]  /*1a580*/  @!UPT UIADD3 URZ, URZ, URZ, URZ ;  /* 0x0000003f3f3ff290 */ /* 0x000fe2000fffe03f */
        /* <DEDUP_REMOVED lines=8> */
[----:B------:R-:W-:-:S07]  /*1a610*/  IMAD.MOV.U32 R17, RZ, RZ, R3 ;  /* 0x000000ffff117224 */ /* 0x000fce00078e0003 */
        /* <DEDUP_REMOVED lines=11> */
[----:B------:R-:W2:Y:S02]  /*1a6d0*/  LDL.LU.64 R14, [R1+0x18] ;  /* 0x00001800010e7983 */ /* 0x000ea40000300a00 */
[----:B------:R-:W2:Y:S02]  /*1a6e0*/  LDL.LU.64 R22, [R1+0x1c28] ;  /* 0x001c280001167983 */ /* 0x000ea40000300a00 */
[----:B------:R-:W2:Y:S01]  /*1a6f0*/  LDL.LU.64 R20, [R1+0x1c20] ;  /* 0x001c200001147983 */ /* 0x000ea20000300a00 */
[----:B------:R-:W-:Y:S01]  /*1a700*/  STL.64 [R1+0x250], R16 ;  /* 0x0002501001007387 */ /* 0x000fe20000100a00 */
[----:B------:R0:W-:Y:S03]  /*1a710*/  STL.64 [R1+0x258], R18 ;  /* 0x0002581201007387 */ /* 0x0001e60000100a00 */
[----:B0-----:R-:W2:Y:S01]  /*1a720*/  LDL.LU.64 R18, [R1+0x1c18] ;  /* 0x001c180001127983 */ /* 0x001ea20000300a00 */
[----:B------:R-:W2:Y:S02]  /*1a730*/  LDL.LU.64 R16, [R1+0x1c10] ;  /* 0x001c100001107983 */ /* 0x000ea40000300a00 */
        /* <DEDUP_REMOVED lines=9> */
[----:B0-----:R-:W2:Y:S01]  /*1a7d0*/  LDL.LU.64 R16, [R1] ;  /* 0x0000000001107983 */ /* 0x001ea20000300a00 */
[----:B------:R-:W2:Y:S01]  /*1a7e0*/  LDL.LU.64 R18, [R1+0x8] ;  /* 0x0000080001127983 */ /* 0x000ea20000300a00 */
[-C--:B---3--:R-:W-:Y:S02]  /*1a7f0*/  HMMA.16816.F32 R24, R20, R4.reuse, R24 ;  /* 0x000000041418723c */ /* 0x088fe40000001818 */
[----:B--2---:R-:W-:Y:S01]  /*1a800*/  STL.64 [R1+0x1ba8], R18 ;  /* 0x001ba81201007387 */ /* 0x004fe20000100a00 */
[----:B------:R0:W-:Y:S03]  /*1a810*/  STL.64 [R1+0x1ba0], R16 ;  /* 0x001ba01001007387 */ /* 0x0001e60000100a00 */
[----:B0-----:R-:W2:Y:S11]  /*1a820*/  LDL.LU.64 R16, [R1+0x50] ;  /* 0x0000500001107983 */ /* 0x001eb60000300a00 */
[----:B------:R-:W-:Y:S06]  /*1a830*/  @!UPT UIADD3 URZ, URZ, URZ, URZ ;  /* 0x0000003f3f3ff290 */ /* 0x000fec000fffe03f */
[----:B------:R-:W-:Y:S02]  /*1a840*/  STL.64 [R1+0x5d0], R24 ;  /* 0x0005d01801007387 */ /* 0x000fe40000100a00 */
[----:B------:R0:W-:Y:S02]  /*1a850*/  STL.64 [R1+0x5d8], R26 ;  /* 0x0005d81a01007387 */ /* 0x0001e40000100a00 */
        /* <DEDUP_REMOVED lines=16> */
[----:B0-----:R-:W2:Y:S01]  /*1a960*/  LDL.LU.64 R24, [R1+0xb70] ;  /* 0x000b700001187983 */ /* 0x001ea20000300a00 */
[----:B------:R-:W2:Y:S02]  /*1a970*/  LDL.LU.64 R26, [R1+0xb78] ;  /* 0x000b7800011a7983 */ /* 0x000ea40000300a00 */
[----:B----4-:R-:W-:-:S02]  /*1a980*/  IMAD.MOV.U32 R18, RZ, RZ, R12 ;  /* 0x000000ffff127224 */ /* 0x010fc400078e000c */
[----:B------:R-:W-:Y:S02]  /*1a990*/  IMAD.MOV.U32 R3, RZ, RZ, R13 ;  /* 0x000000ffff037224 */ /* 0x000fe400078e000d */
[----:B------:R-:W-:Y:S02]  /*1a9a0*/  IMAD.MOV.U32 R2, RZ, RZ, R14 ;  /* 0x000000ffff027224 */ /* 0x000fe400078e000e */
[----:B------:R-:W-:Y:S01]  /*1a9b0*/  IMAD.MOV.U32 R0, RZ, RZ, R15 ;  /* 0x000000ffff007224 */ /* 0x000fe200078e000f */
[-C--:B--2---:R-:W-:Y:S11]  /*1a9c0*/  HMMA.16816.F32 R24, R12, R16.reuse, R24 ;  /* 0x000000100c18723c */ /* 0x084ff60000001818 */
[----:B------:R-:W-:Y:S11]  /*1a9d0*/  @!UPT UIADD3 URZ, URZ, URZ, URZ ;  /* 0x0000003f3f3ff290 */ /* 0x000ff6000fffe03f */
[----:B------:R-:W-:Y:S01]  /*1a9e0*/  @!UPT UIADD3 URZ, URZ, URZ, URZ ;  /* 0x0000003f3f3ff290 */ /* 0x000fe2000fffe03f */
[----:B------:R0:W-:Y:S01]  /*1a9f0*/  STL.64 [R1+0x240], R24 ;  /* 0x0002401801007387 */ /* 0x0001e20000100a00 */
[----:B------:R1:W-:Y:S02]  /*1aa00*/  STL.64 [R1+0x248], R26 ;  /* 0x0002481a01007387 */ /* 0x0003e40000100a00 */
[----:B------:R-:W3:Y:S02]  /*1aa10*/  LDL.LU.64 R12, [R1+0x8f0] ;  /* 0x0008f000010c7983 */ /* 0x000ee40000300a00 */
[----:B------:R-:W3:Y:S01]  /*1aa20*/  LDL.LU.64 R14, [R1+0x8f8] ;  /* 0x0008f800010e7983 */ /* 0x000ee20000300a00 */
[----:B0-----:R-:W2:Y:S01]  /*1aa30*/  LDL.LU.64 R24, [R1+0xaa0] ;  /* 0x000aa00001187983 */ /* 0x001ea20000300a00 */
[----:B-1----:R-:W4:Y:S01]  /*1aa40*/  LDL.LU.64 R26, [R1+0xaa8] ;  /* 0x000aa800011a7983 */ /* 0x002f220000300a00 */
[-C--:B------:R-:W-:Y:S11]  /*1aa50*/  HMMA.16816.F32 R20, R4, R16.reuse, R20 ;  /* 0x000000100414723c */ /* 0x080ff60000001814 */
[----:B------:R-:W-:Y:S11]  /*1aa60*/  @!UPT UIADD3 URZ, URZ, URZ, URZ ;  /* 0x0000003f3f3ff290 */ /* 0x000ff6000fffe03f */
[----:B------:R-:W-:Y:S01]  /*1aa70*/  @!UPT UIADD3 URZ, URZ, URZ, URZ ;  /* 0x0000003f3f3ff290 */ /* 0x000fe2000fffe03f */
[----:B------:R-:W-:Y:S01]  /*1aa80*/  STL.64 [R1+0x430], R20 ;  /* 0x0004301401007387 */ /* 0x000fe20000100a00 */
[----:B------:R-:W-:Y:S01]  /*1aa90*/  STL.64 [R1+0x438], R22 ;  /* 0x0004381601007387 */ /* 0x000fe20000100a00 */
[----:B---3--:R-:W-:Y:S02]  /*1aaa0*/  HMMA.16816.F32 R12, R8, R16, R12 ;  /* 0x00000010080c723c */ /* 0x008fe4000000180c */
[----:B----4-:R-:W-:Y:S01]  /*1aab0*/  STL.64 [R1+0x1bb8], R26 ;  /* 0x001bb81a01007387 */ /* 0x010fe20000100a00 */
[----:B--2---:R0:W-:Y:S03]  /*1aac0*/  STL.64 [R1+0x1bb0], R24 ;  /* 0x001bb01801007387 */ /* 0x0041e60000100a00 */
[----:B0-----:R-:W2:Y:S01]  /*1aad0*/  LDL.LU.64 R24, [R1+0x5b0] ;  /* 0x0005b00001187983 */ /* 0x001ea20000300a00 */
[----:B------:R-:W2:Y:S02]  /*1aae0*/  LDL.LU.64 R26, [R1+0x5b8] ;  /* 0x0005b800011a7983 */ /* 0x000ea40000300a00 */
[----:B------:R-:W3:Y:S02]  /*1aaf0*/  LDL.LU.64 R20, [R1+0x930] ;  /* 0x0009300001147983 */ /* 0x000ee40000300a00 */
[----:B------:R-:W3:Y:S01]  /*1ab00*/  LDL.LU.64 R22, [R1+0x938] ;  /* 0x0009380001167983 */ /* 0x000ee20000300a00 */
[----:B------:R-:W4:Y:S01]  /*1ab10*/  LDL R28, [R1+0x458] ;  /* 0x00045800011c7983 */ /* 0x000f220000100800 */
[----:B------:R-:W-:Y:S02]  /*1ab20*/  STL.64 [R1+0x1b58], R6 ;  /* 0x001b580601007387 */ /* 0x000fe40000100a00 */
[----:B------:R-:W-:Y:S08]  /*1ab30*/  STL.64 [R1+0x1b50], R4 ;  /* 0x001b500401007387 */ /* 0x000ff00000100a00 */
[----:B------:R-:W-:Y:S01]  /*1ab40*/  STL.64 [R1+0x5c0], R12 ;  /* 0x0005c00c01007387 */ /* 0x000fe20000100a00 */
[----:B------:R0:W-:Y:S04]  /*1ab50*/  STL.64 [R1+0x5c8], R14 ;  /* 0x0005c80e01007387 */ /* 0x0001e80000100a00 */
[----:B0-----:R-:W2:Y:S01]  /*1ab60*/  LDL.LU.64 R14, [R1+0x1bc8] ;  /* 0x001bc800010e7983 */ /* 0x001ea20000300a00 */
[----:B------:R-:W2:Y:S02]  /*1ab70*/  LDL.LU.64 R12, [R1+0x1bc0] ;  /* 0x001bc000010c7983 */ /* 0x000ea40000300a00 */
[----:B------:R-:W-:Y:S02]  /*1ab80*/  STL.64 [R1+0x1b10], R10 ;  /* 0x001b100a01007387 */ /* 0x000fe40000100a00 */
[----:B------:R0:W-:Y:S02]  /*1ab90*/  STL.64 [R1+0x1b08], R8 ;  /* 0x001b080801007387 */ /* 0x0001e40000100a00 */
[----:B------:R-:W-:-:S02]  /*1aba0*/  IMAD.MOV.U32 R4, RZ, RZ, R18 ;  /* 0x000000ffff047224 */ /* 0x000fc400078e0012 */
[----:B------:R-:W-:Y:S02]  /*1abb0*/  IMAD.MOV.U32 R6, RZ, RZ, R2 ;  /* 0x000000ffff067224 */ /* 0x000fe400078e0002 */
[----:B------:R-:W-:Y:S02]  /*1abc0*/  IMAD.MOV.U32 R7, RZ, RZ, R0 ;  /* 0x000000ffff077224 */ /* 0x000fe400078e0000 */
[----:B------:R-:W-:Y:S02]  /*1abd0*/  IMAD.MOV.U32 R2, RZ, RZ, R16 ;  /* 0x000000ffff027224 */ /* 0x000fe400078e0010 */
[----:B------:R-:W-:Y:S01]  /*1abe0*/  IMAD.MOV.U32 R0, RZ, RZ, R17 ;  /* 0x000000ffff007224 */ /* 0x000fe200078e0011 */
[----:B0-----:R-:W3:Y:S01]  /*1abf0*/  LDL.LU.64 R8, [R1+0x8e0] ;  /* 0x0008e00001087983 */ /* 0x001ee20000300a00 */
[----:B------:R-:W3:Y:S01]  /*1ac00*/  LDL.LU.64 R10, [R1+0x8e8] ;  /* 0x0008e800010a7983 */ /* 0x000ee20000300a00 */
[----:B--2---:R-:W-:Y:S11]  /*1ac10*/  HMMA.16816.F32 R24, R12, R16, R24 ;  /* 0x000000100c18723c */ /* 0x004ff60000001818 */
[----:B------:R-:W-:Y:S11]  /*1ac20*/  @!UPT UIADD3 URZ, URZ, URZ, URZ ;  /* 0x0000003f3f3ff290 */ /* 0x000ff6000fffe03f */
[----:B------:R-:W-:Y:S01]  /*1ac30*/  @!UPT UIADD3 URZ, URZ, URZ, URZ ;  /* 0x0000003f3f3ff290 */ /* 0x000fe2000fffe03f */
[----:B------:R-:W-:Y:S01]  /*1ac40*/  STL.64 [R1+0x730], R24 ;  /* 0x0007301801007387 */ /* 0x000fe20000100a00 */
[----:B------:R0:W-:Y:S03]  /*1ac50*/  STL.64 [R1+0x738], R26 ;  /* 0x0007381a01007387 */ /* 0x0001e60000100a00 */
[----:B0-----:R-:W2:Y:S01]  /*1ac60*/  LDL.LU.64 R26, [R1+0x1bb8] ;  /* 0x001bb800011a7983 */ /* 0x001ea20000300a00 */
[----:B------:R-:W2:Y:S02]  /*1ac70*/  LDL.LU.64 R24, [R1+0x1bb0] ;  /* 0x001bb00001187983 */ /* 0x000ea40000300a00 */
[----:B------:R-:W2:Y:S02]  /*1ac80*/  LDL.LU.64 R18, [R1+0x1ba8] ;  /* 0x001ba80001127983 */ /* 0x000ea40000300a00 */
[----:B------:R-:W2:Y:S01]  /*1ac90*/  LDL.LU.64 R16, [R1+0x1ba0] ;  /* 0x001ba00001107983 */ /* 0x000ea20000300a00 */
[----:B------:R-:W-:Y:S01]  /*1aca0*/  STL.64 [R1+0x1ad0], R14 ;  /* 0x001ad00e01007387 */ /* 0x000fe20000100a00 */
[----:B------:R0:W-:Y:S02]  /*1acb0*/  STL.64 [R1+0x1ac8], R12 ;  /* 0x001ac80c01007387 */ /* 0x0001e40000100a00 */
[----:B0-----:R-:W-:-:S02]  /*1acc0*/  IMAD.MOV.U32 R12, RZ, RZ, R2 ;  /* 0x000000ffff0c7224 */ /* 0x001fc400078e0002 */
[----:B------:R-:W-:Y:S02]  /*1acd0*/  IMAD.MOV.U32 R13, RZ, RZ, R0 ;  /* 0x000000ffff0d7224 */ /* 0x000fe400078e0000 */
[----:B------:R-:W-:-:S05]  /*1ace0*/  IMAD.MOV.U32 R5, RZ, RZ, R3 ;  /* 0x000000ffff057224 */ /* 0x000fca00078e0003 */
[-C--:B--2---:R-:W-:Y:S01]  /*1acf0*/  HMMA.16816.F32 R24, R16, R12.reuse, R24 ;  /* 0x0000000c1018723c */ /* 0x084fe20000001818 */
[----:B------:R-:W-:Y:S02]  /*1ad00*/  IMAD.MOV.U32 R3, RZ, RZ, R18 ;  /* 0x000000ffff037224 */ /* 0x000fe400078e0012 */
[----:B------:R-:W-:Y:S02]  /*1ad10*/  IMAD.MOV.U32 R29, RZ, RZ, R19 ;  /* 0x000000ffff1d7224 */ /* 0x000fe400078e0013 */
[----:B------:R-:W-:Y:S02]  /*1ad20*/  IMAD.MOV.U32 R0, RZ, RZ, R16 ;  /* 0x000000ffff007224 */ /* 0x000fe400078e0010 */
[----:B------:R-:W-:Y:S11]  /*1ad30*/  IMAD.MOV.U32 R2, RZ, RZ, R17 ;  /* 0x000000ffff027224 */ /* 0x000ff600078e0011 */
[----:B------:R-:W-:Y:S05]  /*1ad40*/  @!UPT UIADD3 URZ, URZ, URZ, URZ ;  /* 0x0000003f3f3ff290 */ /* 0x000fea000fffe03f */
[----:B------:R-:W-:Y:S01]  /*1ad50*/  STL.64 [R1+0x1f0], R24 ;  /* 0x0001f01801007387 */ /* 0x000fe20000100a00 */
[----:B------:R0:W-:Y:S03]  /*1ad60*/  STL.64 [R1+0x1f8], R26 ;  /* 0x0001f81a01007387 */ /* 0x0001e60000100a00 */
[----:B0-----:R-:W2:Y:S01]  /*1ad70*/  LDL.LU.64 R26, [R1+0x1b98] ;  /* 0x001b9800011a7983 */ /* 0x001ea20000300a00 */
[----:B------:R-:W2:Y:S02]  /*1ad80*/  LDL.LU.64 R24, [R1+0x1b90] ;  /* 0x001b900001187983 */ /* 0x000ea40000300a00 */
[----:B------:R-:W3:Y:S02]  /*1ad90*/  LDL.LU.64 R18, [R1+0x1b88] ;  /* 0x001b880001127983 */ /* 0x000ee40000300a00 */
[----:B------:R-:W3:Y:S02]  /*1ada0*/  LDL.LU.64 R16, [R1+0x1b80] ;  /* 0x001b800001107983 */ /* 0x000ee40000300a00 */
[-C--:B---3--:R-:W-:Y:S11]  /*1adb0*/  HMMA.16816.F32 R20, R16, R12.reuse, R20 ;  /* 0x0000000c1014723c */ /* 0x088ff60000001814 */
        /* <DEDUP_REMOVED lines=10> */
[-C--:B---3--:R-:W-:Y:S08]  /*1ae60*/  HMMA.16816.F32 R8, R20, R12.reuse, R8 ;  /* 0x0000000c1408723c */ /* 0x088ff00000001808 */
[----:B--2---:R-:W-:Y:S01]  /*1ae70*/  HMMA.16816.F32 R12, R24, R12, R16 ;  /* 0x0000000c180c723c */ /* 0x004fe20000001810 */
[----:B----4-:R-:W-:Y:S11]  /*1ae80*/  LDSM.16.M88.4 R16, [R28+0x6000] ;  /* 0x006000001c10783b */ /* 0x010ff60000000200 */
[----:B------:R-:W-:Y:S03]  /*1ae90*/  @!UPT UIADD3 URZ, URZ, URZ, URZ ;  /* 0x0000003f3f3ff290 */ /* 0x000fe6000fffe03f */
[----:B------:R0:W-:Y:S01]  /*1aea0*/  STL.64 [R1+0x5b0], R8 ;  /* 0x0005b00801007387 */ /* 0x0001e20000100a00 */
[----:B------:R1:W-:Y:S03]  /*1aeb0*/  STL.64 [R1+0x5b8], R10 ;  /* 0x0005b80a01007387 */ /* 0x0003e60000100a00 */
[----:B0-----:R-:W2:Y:S01]  /*1aec0*/  LDL.LU.64 R8, [R1+0xb50] ;  /* 0x000b500001087983 */ /* 0x001ea20000300a00 */
[----:B-1----:R-:W2:Y:S02]  /*1aed0*/  LDL.LU.64 R10, [R1+0xb58] ;  /* 0x000b5800010a7983 */ /* 0x002ea40000300a00 */
[----:B------:R-:W-:Y:S02]  /*1aee0*/  STL.64 [R1+0x1a28], R22 ;  /* 0x001a281601007387 */ /* 0x000fe40000100a00 */
[----:B------:R-:W-:Y:S01]  /*1aef0*/  STL.64 [R1+0x1a20], R20 ;  /* 0x001a201401007387 */ /* 0x000fe20000100a00 */
[----:B------:R-:W-:Y:S01]  /*1af00*/  STL.64 [R1+0x19f0], R26 ;  /* 0x0019f01a01007387 */ /* 0x000fe20000100a00 */
[----:B------:R0:W-:Y:S02]  /*1af10*/  STL.64 [R1+0x19e8], R24 ;  /* 0x0019e81801007387 */ /* 0x0001e40000100a00 */
[----:B------:R-:W-:Y:S02]  /*1af20*/  STL.64 [R1+0x8d0], R12 ;  /* 0x0008d00c01007387 */ /* 0x000fe40000100a00 */
[----:B------:R-:W-:Y:S02]  /*1af30*/  STL.64 [R1+0x8d8], R14 ;  /* 0x0008d80e01007387 */ /* 0x000fe40000100a00 */
[----:B------:R-:W1:Y:S04]  /*1af40*/  LDSM.16.M88.4 R12, [R28+0x7000] ;  /* 0x007000001c0c783b */ /* 0x000e680000000200 */
[----:B------:R-:W-:Y:S04]  /*1af50*/  LDSM.16.M88.4 R20, [R28+0x6800] ;  /* 0x006800001c14783b */ /* 0x000fe80000000200 */
[----:B0-----:R-:W3:Y:S01]  /*1af60*/  LDL.LU.64 R24, [R1+0xb60] ;  /* 0x000b600001187983 */ /* 0x001ee20000300a00 */
[----:B------:R-:W3:Y:S03]  /*1af70*/  LDL.LU.64 R26, [R1+0xb68] ;  /* 0x000b6800011a7983 */ /* 0x000ee60000300a00 */
[----:B-1----:R-:W-:Y:S01]  /*1af80*/  STL.64 [R1+0x30], R12 ;  /* 0x0000300c01007387 */ /* 0x002fe20000100a00 */
[----:B------:R-:W-:Y:S02]  /*1af90*/  STL.64 [R1+0x38], R14 ;  /* 0x0000380e01007387 */ /* 0x000fe40000100a00 */
[----:B------:R-:W0:Y:S04]  /*1afa0*/  LDSM.16.M88.4 R12, [R28+0x7800] ;  /* 0x007800001c0c783b */ /* 0x000e280000000200 */
[----:B------:R-:W-:Y:S01]  /*1afb0*/  STL.64 [R1+0x1b0], R16 ;  /* 0x0001b01001007387 */ /* 0x000fe20000100a00 */
[----:B------:R-:W-:Y:S01]  /*1afc0*/  STL.64 [R1+0x1b8], R18 ;  /* 0x0001b81201007387 */ /* 0x000fe20000100a00 */
[----:B------:R-:W-:Y:S03]  /*1afd0*/  STL.64 [R1+0x1b60], R16 ;  /* 0x001b601001007387 */ /* 0x000fe60000100a00 */
[----:B0-----:R-:W-:Y:S01]  /*1afe0*/  STL.64 [R1+0x28], R14 ;  /* 0x0000280e01007387 */ /* 0x001fe20000100a00 */
[C---:B--2---:R-:W-:Y:S08]  /*1aff0*/  HMMA.16816.F32 R8, R4.reuse, R20, R8 ;  /* 0x000000140408723c */ /* 0x044ff00000001808 */
[C---:B---3--:R-:W-:Y:S11]  /*1b000*/  HMMA.16816.F32 R24, R4.reuse, R16, R24 ;  /* 0x000000100418723c */ /* 0x048ff60000001818 */
[----:B------:R-:W-:Y:S11]  /*1b010*/  @!UPT UIADD3 URZ, URZ, URZ, URZ ;  /* 0x0000003f3f3ff290 */ /* 0x000ff6000fffe03f */
[----:B------:R-:W-:Y:S01]  /*1b020*/  @!UPT UIADD3 URZ, URZ, URZ, URZ ;  /* 0x0000003f3f3ff290 */ /* 0x000fe2000fffe03f */
[----:B------:R-:W-:Y:S01]  /*1b030*/  STL.64 [R1+0x1e0], R24 ;  /* 0x0001e01801007387 */ /* 0x000fe20000100a00 */
[----:B------:R-:W-:Y:S02]  /*1b040*/  STL.64 [R1+0x1e8], R26 ;  /* 0x0001e81a01007387 */ /* 0x000fe40000100a00 */
[----:B------:R0:W-:Y:S02]  /*1b050*/  STL.64 [R1+0x1b68], R12 ;  /* 0x001b680c01007387 */ /* 0x0001e40000100a00 */
[----:B------:R-:W-:Y:S01]  /*1b060*/  STL.64 [R1+0x48], R22 ;  /* 0x0000481601007387 */ /* 0x000fe20000100a00 */
[----:B0-----:R-:W2:Y:S01]  /*1b070*/  LDL.LU.64 R12, [R1+0xb40] ;  /* 0x000b4000010c7983 */ /* 0x001ea20000300a00 */
[----:B------:R-:W2:Y:S02]  /*1b080*/  LDL.LU.64 R14, [R1+0xb48] ;  /* 0x000b4800010e7983 */ /* 0x000ea40000300a00 */
[----:B------:R-:W-:Y:S02]  /*1b090*/  STL.64 [R1+0x1d0], R8 ;  /* 0x0001d00801007387 */ /* 0x000fe40000100a00 */
[----:B------:R-:W-:Y:S01]  /*1b0a0*/  STL.64 [R1+0x1d8], R10 ;  /* 0x0001d80a01007387 */ /* 0x000fe20000100a00 */
[----:B------:R-:W3:Y:S01]  /*1b0b0*/  LDL.LU.64 R16, [R1+0xb30] ;  /* 0x000b300001107983 */ /* 0x000ee20000300a00 */
[----:B------:R-:W3:Y:S02]  /*1b0c0*/  LDL.LU.64 R18, [R1+0xb38] ;  /* 0x000b380001127983 */ /* 0x000ee40000300a00 */
[----:B------:R0:W-:Y:S02]  /*1b0d0*/  STL.64 [R1+0x1b48], R20 ;  /* 0x001b481401007387 */ /* 0x0001e40000100a00 */
[----:B0-----:R-:W4:Y:S01]  /*1b0e0*/  LDL.LU.64 R20, [R1+0xa60] ;  /* 0x000a600001147983 */ /* 0x001f220000300a00 */
[----:B------:R-:W4:Y:S02]  /*1b0f0*/  LDL.LU.64 R22, [R1+0xa68] ;  /* 0x000a680001167983 */ /* 0x000f240000300a00 */
[----:B------:R-:W2:Y:S02]  /*1b100*/  LDL.LU.64 R8, [R1+0xa10] ;  /* 0x000a100001087983 */ /* 0x000ea40000300a00 */
[----:B------:R-:W2:Y:S02]  /*1b110*/  LDL.LU.64 R10, [R1+0xa18] ;  /* 0x000a1800010a7983 */ /* 0x000ea40000300a00 */
[----:B--2---:R-:W-:Y:S01]  /*1b120*/  STL.64 [R1+0x1b20], R10 ;  /* 0x001b200a01007387 */ /* 0x004fe20000100a00 */
[----:B------:R0:W-:Y:S03]  /*1b130*/  STL.64 [R1+0x1b18], R8 ;  /* 0x001b180801007387 */ /* 0x0001e60000100a00 */
[----:B0-----:R-:W2:Y:S01]  /*1b140*/  LDL.LU.64 R8, [R1+0x30] ;  /* 0x0000300001087983 */ /* 0x001ea20000300a00 */
[----:B------:R-:W2:Y:S02]  /*1b150*/  LDL.LU.64 R24, [R1+0x420] ;  /* 0x0004200001187983 */ /* 0x000ea40000300a00 */
[----:B------:R-:W2:Y:S02]  /*1b160*/  LDL.LU.64 R26, [R1+0x428] ;  /* 0x00042800011a7983 */ /* 0x000ea40000300a00 */
[----:B--2---:R-:W-:Y:S01]  /*1b170*/  STL.64 [R1+0x1ae0], R26 ;  /* 0x001ae01a01007387 */ /* 0x004fe20000100a00 */
[----:B------:R0:W-:Y:S03]  /*1b180*/  STL.64 [R1+0x1ad8], R24 ;  /* 0x001ad81801007387 */ /* 0x0001e60000100a00 */
[----:B0-----:R-:W2:Y:S01]  /*1b190*/  LDL.LU.64 R24, [R1+0x970] ;  /* 0x0009700001187983 */ /* 0x001ea20000300a00 */
[----:B------:R-:W2:Y:S03]  /*1b1a0*/  LDL.LU.64 R26, [R1+0x978] ;  /* 0x00097800011a7983 */ /* 0x000ea60000300a00 */
[----:B--2---:R-:W-:Y:S01]  /*1b1b0*/  STL.64 [R1+0x1af0], R26 ;  /* 0x001af01a01007387 */ /* 0x004fe20000100a00 */
[----:B------:R0:W-:Y:S03]  /*1b1c0*/  STL.64 [R1+0x1ae8], R24 ;  /* 0x001ae81801007387 */ /* 0x0001e60000100a00 */
[----:B0-----:R-:W2:Y:S01]  /*1b1d0*/  LDL.LU.64 R24, [R1+0x980] ;  /* 0x0009800001187983 */ /* 0x001ea20000300a00 */
[----:B------:R-:W2:Y:S03]  /*1b1e0*/  LDL.LU.64 R26, [R1+0x988] ;  /* 0x00098800011a7983 */ /* 0x000ea60000300a00 */
[----:B--2---:R-:W-:Y:S01]  /*1b1f0*/  STL.64 [R1+0x1b00], R26 ;  /* 0x001b001a01007387 */ /* 0x004fe20000100a00 */
[----:B------:R0:W-:Y:S03]  /*1b200*/  STL.64 [R1+0x1af8], R24 ;  /* 0x001af81801007387 */ /* 0x0001e60000100a00 */
[----:B0-----:R-:W2:Y:S01]  /*1b210*/  LDL.LU.64 R24, [R1+0x990] ;  /* 0x0009900001187983 */ /* 0x001ea20000300a00 */
[----:B------:R-:W2:Y:S01]  /*1b220*/  LDL.LU.64 R26, [R1+0x998] ;  /* 0x00099800011a7983 */ /* 0x000ea20000300a00 */
[C---:B------:R-:W-:Y:S02]  /*1b230*/  HMMA.16816.F32 R12, R4.reuse, R8, R12 ;  /* 0x00000008040c723c */ /* 0x040fe4000000180c */
[----:B--2---:R-:W-:Y:S01]  /*1b240*/  STL.64 [R1+0x1b30], R26 ;  /* 0x001b301a01007387 */ /* 0x004fe20000100a00 */
[----:B------:R0:W-:Y:S03]  /*1b250*/  STL.64 [R1+0x1b28], R24 ;  /* 0x001b281801007387 */ /* 0x0001e60000100a00 */
[----:B0-----:R-:W2:Y:S01]  /*1b260*/  LDL.LU.64 R24, [R1+0xa40] ;  /* 0x000a400001187983 */ /* 0x001ea20000300a00 */
[----:B------:R-:W2:Y:S03]  /*1b270*/  LDL.LU.64 R26, [R1+0xa48] ;  /* 0x000a4800011a7983 */ /* 0x000ea60000300a00 */
[----:B--2---:R-:W-:Y:S01]  /*1b280*/  STL.64 [R1+0x1b40], R26 ;  /* 0x001b401a01007387 */ /* 0x004fe20000100a00 */
[----:B------:R0:W-:Y:S03]  /*1b290*/  STL.64 [R1+0x1b38], R24 ;  /* 0x001b381801007387 */ /* 0x0001e60000100a00 */
[----:B0-----:R-:W2:Y:S01]  /*1b2a0*/  LDL.LU.64 R24, [R1+0xa50] ;  /* 0x000a500001187983 */ /* 0x001ea20000300a00 */
[----:B------:R-:W2:Y:S08]  /*1b2b0*/  LDL.LU.64 R26, [R1+0xa58] ;  /* 0x000a5800011a7983 */ /* 0x000eb00000300a00 */
[----:B------:R0:W-:Y:S02]  /*1b2c0*/  STL.64 [R1+0x1c0], R12 ;  /* 0x0001c00c01007387 */ /* 0x0001e40000100a00 */
[----:B------:R-:W-:Y:S01]  /*1b2d0*/  STL.64 [R1+0x1c8], R14 ;  /* 0x0001c80e01007387 */ /* 0x000fe20000100a00 */
[----:B0-----:R-:W3:Y:S02]  /*1b2e0*/  LDL.LU.64 R12, [R1+0x1b68] ;  /* 0x001b6800010c7983 */ /* 0x001ee40000300a00 */
[----:B---3--:R-:W-:Y:S02]  /*1b2f0*/  HMMA.16816.F32 R4, R4, R12, R16 ;  /* 0x0000000c0404723c */ /* 0x008fe40000001810 */
[----:B------:R-:W4:Y:S11]  /*1b300*/  LDL.LU.64 R16, [R1+0x1b60] ;  /* 0x001b600001107983 */ /* 0x000f360000300a00 */
[----:B------:R-:W-:Y:S10]  /*1b310*/  @!UPT UIADD3 URZ, URZ, URZ, URZ ;  /* 0x0000003f3f3ff290 */ /* 0x000ff4000fffe03f */
[----:B------:R-:W-:Y:S01]  /*1b320*/  STL.64 [R1+0x190], R4 ;  /* 0x0001900401007387 */ /* 0x000fe20000100a00 */
[----:B------:R0:W-:Y:S03]  /*1b330*/  STL.64 [R1+0x198], R6 ;  /* 0x0001980601007387 */ /* 0x0001e60000100a00 */
[----:B0-----:R-:W4:Y:S01]  /*1b340*/  LDL.LU.64 R6, [R1+0x1b58] ;  /* 0x001b580001067983 */ /* 0x001f220000300a00 */
[----:B------:R-:W4:Y:S02]  /*1b350*/  LDL.LU.64 R4, [R1+0x1b50] ;  /* 0x001b500001047983 */ /* 0x000f240000300a00 */
[C---:B----4-:R-:W-:Y:S11]  /*1b360*/  HMMA.16816.F32 R20, R4.reuse, R16, R20 ;  /* 0x000000100414723c */ /* 0x050ff60000001814 */
[----:B------:R-:W-:Y:S11]  /*1b370*/  @!UPT UIADD3 URZ, URZ, URZ, URZ ;  /* 0x0000003f3f3ff290 */ /* 0x000ff6000fffe03f */
[----:B------:R-:W-:Y:S01]  /*1b380*/  @!UPT UIADD3 URZ, URZ, URZ, URZ ;  /* 0x0000003f3f3ff290 */ /* 0x000fe2000fffe03f */
[----:B------:R0:W-:Y:S01]  /*1b390*/  STL.64 [R1+0x230], R20 ;  /* 0x0002301401007387 */ /* 0x0001e20000100a00 */
[----:B------:R-:W-:Y:S03]  /*1b3a0*/  STL.64 [R1+0x238], R22 ;  /* 0x0002381601007387 */ /* 0x000fe60000100a00 */
[----:B0-----:R-:W2:Y:S02]  /*1b3b0*/  LDL.LU.64 R20, [R1+0x1b48] ;  /* 0x001b480001147983 */ /* 0x001ea40000300a00 */
[C---:B--2---:R-:W-:Y:S11]  /*1b3c0*/  HMMA.16816.F32 R24, R4.reuse, R20, R24 ;  /* 0x000000140418723c */ /* 0x044ff60000001818 */
[----:B------:R-:W-:Y:S11]  /*1b3d0*/  @!UPT UIADD3 URZ, URZ, URZ, URZ ;  /* 0x0000003f3f3ff290 */ /* 0x000ff6000fffe03f */
[----:B------:R-:W-:Y:S01]  /*1b3e0*/  @!UPT UIADD3 URZ, URZ, URZ, URZ ;  /* 0x0000003f3f3ff290 */ /* 0x000fe2000fffe03f */
[----:B------:R-:W-:Y:S01]  /*1b3f0*/  STL.64 [R1+0x220], R24 ;  /* 0x0002201801007387 */ /* 0x000fe20000100a00 */
[----:B------:R0:W-:Y:S03]  /*1b400*/  STL.64 [R1+0x228], R26 ;  /* 0x0002281a01007387 */ /* 0x0001e60000100a00 */
[----:B0-----:R-:W2:Y:S01]  /*1b410*/  LDL.LU.64 R26, [R1+0x1b40] ;  /* 0x001b4000011a7983 */ /* 0x001ea20000300a00 */
[----:B------:R-:W2:Y:S02]  /*1b420*/  LDL.LU.64 R24, [R1+0x1b38] ;  /* 0x001b380001187983 */ /* 0x000ea40000300a00 */
[----:B------:R-:W-:Y:S02]  /*1b430*/  IMAD.MOV.U32 R15, RZ, RZ, R8 ;  /* 0x000000ffff0f7224 */ /* 0x000fe400078e0008 */
[----:B------:R-:W-:Y:S01]  /*1b440*/  IMAD.MOV.U32 R14, RZ, RZ, R9 ;  /* 0x000000ffff0e7224 */ /* 0x000fe200078e0009 */
[C---:B--2---:R-:W-:Y:S11]  /*1b450*/  HMMA.16816.F32 R24, R4.reuse, R8, R24 ;  /* 0x000000080418723c */ /* 0x044ff60000001818 */
[----:B------:R-:W-:Y:S11]  /*1b460*/  @!UPT UIADD3 URZ, URZ, URZ, URZ ;  /* 0x0000003f3f3ff290 */ /* 0x000ff6000fffe03f */
[----:B------:R-:W-:Y:S01]  /*1b470*/  @!UPT UIADD3 URZ, URZ, URZ, URZ ;  /* 0x0000003f3f3ff290 */ /* 0x000fe2000fffe03f */
[----:B------:R-:W-:Y:S01]  /*1b480*/  STL.64 [R1+0x210], R24 ;  /* 0x0002101801007387 */ /* 0x000fe20000100a00 */
[----:B------:R0:W-:Y:S03]  /*1b490*/  STL.64 [R1+0x218], R26 ;  /* 0x0002181a01007387 */ /* 0x0001e60000100a00 */
[----:B0-----:R-:W2:Y:S01]  /*1b4a0*/  LDL.LU.64 R26, [R1+0x1b30] ;  /* 0x001b3000011a7983 */ /* 0x001ea20000300a00 */
[----:B------:R-:W2:Y:S02]  /*1b4b0*/  LDL.LU.64 R24, [R1+0x1b28] ;  /* 0x001b280001187983 */ /* 0x000ea40000300a00 */
[----:B------:R-:W3:Y:S02]  /*1b4c0*/  LDL.LU.64 R10, [R1+0x1b20] ;  /* 0x001b2000010a7983 */ /* 0x000ee40000300a00 */
[----:B------:R-:W3:Y:S02]  /*1b4d0*/  LDL.LU.64 R8, [R1+0x1b18] ;  /* 0x001b180001087983 */ /* 0x000ee40000300a00 */
[----:B---3--:R-:W-:Y:S01]  /*1b4e0*/  HMMA.16816.F32 R4, R4, R12, R8 ;  /* 0x0000000c0404723c */ /* 0x008fe20000001808 */
[----:B------:R-:W2:Y:S01]  /*1b4f0*/  LDL.LU.64 R10, [R1+0x1b10] ;  /* 0x001b1000010a7983 */ /* 0x000ea20000300a00 */
[----:B------:R-:W2:Y:S11]  /*1b500*/  LDL.LU.64 R8, [R1+0x1b08] ;  /* 0x001b080001087983 */ /* 0x000eb60000300a00 */
[----:B------:R-:W-:Y:S10]  /*1b510*/  @!UPT UIADD3 URZ, URZ, URZ, URZ ;  /* 0x0000003f3f3ff290 */ /* 0x000ff4000fffe03f */
[----:B------:R-:W-:Y:S01]  /*1b520*/  STL.64 [R1+0x1a0], R4 ;  /* 0x0001a00401007387 */ /* 0x000fe20000100a00 */
[----:B------:R-:W-:Y:S01]  /*1b530*/  STL.64 [R1+0x1a8], R6 ;  /* 0x0001a80601007387 */ /* 0x000fe20000100a00 */
[C---:B--2---:R-:W-:Y:S11]  /*1b540*/  HMMA.16816.F32 R24, R8.reuse, R16, R24 ;  /* 0x000000100818723c */ /* 0x044ff60000001818 */
[----:B------:R-:W-:Y:S11]  /*1b550*/  @!UPT UIADD3 URZ, URZ, URZ, URZ ;  /* 0x0000003f3f3ff290 */ /* 0x000ff6000fffe03f */
[----:B------:R-:W-:Y:S01]  /*1b560*/  @!UPT UIADD3 URZ, URZ, URZ, URZ ;  /* 0x0000003f3f3ff290 */ /* 0x000fe2000fffe03f */
[----:B------:R-:W-:Y:S01]  /*1b570*/  STL.64 [R1+0x330], R24 ;  /* 0x0003301801007387 */ /* 0x000fe20000100a00 */
[----:B------:R0:W-:Y:S03]  /*1b580*/  STL.64 [R1+0x338], R26 ;  /* 0x0003381a01007387 */ /* 0x0001e60000100a00 */
[----:B0-----:R-:W2:Y:S01]  /*1b590*/  LDL.LU.64 R26, [R1+0x1b00] ;  /* 0x001b0000011a7983 */ /* 0x001ea20000300a00 */
        /* <DEDUP_REMOVED lines=9> */
[----:B------:R-:W-:-:S07]  /*1b630*/  IMAD.MOV.U32 R5, RZ, RZ, R14 ;  /* 0x000000ffff057224 */ /* 0x000fce00078e000e */
[C---:B--2---:R-:W-:Y:S11]  /*1b640*/  HMMA.16816.F32 R24, R8.reuse, R4, R24 ;  /* 0x000000040818723c */ /* 0x044ff60000001818 */
[----:B------:R-:W-:Y:S11]  /*1b650*/  @!UPT UIADD3 URZ, URZ, URZ, URZ ;  /* 0x0000003f3f3ff290 */ /* 0x000ff6000fffe03f */
[----:B------:R-:W-:Y:S01]  /*1b660*/  @!UPT UIADD3 URZ, URZ, URZ, URZ ;  /* 0x0000003f3f3ff290 */ /* 0x000fe2000fffe03f */
[----:B------:R-:W-:Y:S01]  /*1b670*/  STL.64 [R1+0x310], R24 ;  /* 0x0003101801007387 */ /* 0x000fe20000100a00 */
[----:B------:R0:W-:Y:S03]  /*1b680*/  STL.64 [R1+0x318], R26 ;  /* 0x0003181a01007387 */ /* 0x0001e60000100a00 */
[----:B0-----:R-:W2:Y:S01]  /*1b690*/  LDL.LU.64 R26, [R1+0x1ae0] ;  /* 0x001ae000011a7983 */ /* 0x001ea20000300a00 */
[----:B------:R-:W2:Y:S02]  /*1b6a0*/  LDL.LU.64 R24, [R1+0x1ad8] ;  /* 0x001ad80001187983 */ /* 0x000ea40000300a00 */
[----:B------:R0:W-:Y:S02]  /*1b6b0*/  STL.64 [R1+0x1ac0], R4 ;  /* 0x001ac00401007387 */ /* 0x0001e40000100a00 */
[----:B0-----:R-:W3:Y:S01]  /*1b6c0*/  LDL.LU.64 R4, [R1+0x950] ;  /* 0x0009500001047983 */ /* 0x001ee20000300a00 */
[----:B------:R-:W3:Y:S02]  /*1b6d0*/  LDL.LU.64 R6, [R1+0x958] ;  /* 0x0009580001067983 */ /* 0x000ee40000300a00 */
[----:B---3--:R-:W-:Y:S07]  /*1b6e0*/  HMMA.16816.F32 R8, R8, R12, R4 ;  /* 0x0000000c0808723c */ /* 0x008fee0000001804 */
[----:B------:R-:W-:-:S02]  /*1b6f0*/  IMAD.MOV.U32 R5, RZ, RZ, R12 ;  /* 0x000000ffff057224 */ /* 0x000fc400078e000c */
[----:B------:R-:W-:Y:S11]  /*1b700*/  IMAD.MOV.U32 R4, RZ, RZ, R13 ;  /* 0x000000ffff047224 */ /* 0x000ff600078e000d */
[----:B------:R-:W-:Y:S03]  /*1b710*/  @!UPT UIADD3 URZ, URZ, URZ, URZ ;  /* 0x0000003f3f3ff290 */ /* 0x000fe6000fffe03f */
[----:B------:R0:W-:Y:S01]  /*1b720*/  STL.64 [R1+0x200], R8 ;  /* 0x0002000801007387 */ /* 0x0001e20000100a00 */
[----:B------:R-:W-:Y:S02]  /*1b730*/  STL.64 [R1+0x208], R10 ;  /* 0x0002080a01007387 */ /* 0x000fe40000100a00 */
[----:B------:R-:W2:Y:S02]  /*1b740*/  LDL.LU.64 R14, [R1+0x1ad0] ;  /* 0x001ad000010e7983 */ /* 0x000ea40000300a00 */
[----:B------:R-:W2:Y:S02]  /*1b750*/  LDL.LU.64 R12, [R1+0x1ac8] ;  /* 0x001ac800010c7983 */ /* 0x000ea40000300a00 */
[----:B0-----:R-:W-:Y:S02]  /*1b760*/  IMAD.MOV.U32 R8, RZ, RZ, R5 ;  /* 0x000000ffff087224 */ /* 0x001fe400078e0005 */
[----:B------:R-:W-:-:S05]  /*1b770*/  IMAD.MOV.U32 R9, RZ, RZ, R4 ;  /* 0x000000ffff097224 */ /* 0x000fca00078e0004 */
[----:B------:R-:W-:Y:S01]  /*1b780*/  STL.64 [R1+0x1ab8], R8 ;  /* 0x001ab80801007387 */ /* 0x000fe20000100a00 */
[----:B------:R-:W-:Y:S02]  /*1b790*/  IMAD.MOV.U32 R23, RZ, RZ, R16 ;  /* 0x000000ffff177224 */ /* 0x000fe400078e0010 */
[----:B------:R-:W-:Y:S01]  /*1b7a0*/  IMAD.MOV.U32 R22, RZ, RZ, R17 ;  /* 0x000000ffff167224 */ /* 0x000fe200078e0011 */
[C---:B--2---:R-:W-:Y:S11]  /*1b7b0*/  HMMA.16816.F32 R4, R12.reuse, R16, R24 ;  /* 0x000000100c04723c */ /* 0x044ff60000001818 */
[----:B------:R-:W-:Y:S11]  /*1b7c0*/  @!UPT UIADD3 URZ, URZ, URZ, URZ ;  /* 0x0000003f3f3ff290 */ /* 0x000ff6000fffe03f */
[----:B------:R-:W-:Y:S01]  /*1b7d0*/  @!UPT UIADD3 URZ, URZ, URZ, URZ ;  /* 0x0000003f3f3ff290 */ /* 0x000fe2000fffe03f */
[----:B------:R0:W-:Y:S01]  /*1b7e0*/  STL.64 [R1+0x420], R4 ;  /* 0x0004200401007387 */ /* 0x0001e20000100a00 */
[----:B------:R1:W-:Y:S03]  /*1b7f0*/  STL.64 [R1+0x428], R6 ;  /* 0x0004280601007387 */ /* 0x0003e60000100a00 */
[----:B0-----:R-:W2:Y:S01]  /*1b800*/  LDL.LU.64 R4, [R1+0x410] ;  /* 0x0004100001047983 */ /* 0x001ea20000300a00 */
[----:B-1----:R-:W2:Y:S02]  /*1b810*/  LDL.LU.64 R6, [R1+0x418] ;  /* 0x0004180001067983 */ /* 0x002ea40000300a00 */
[----:B------:R-:W3:Y:S02]  /*1b820*/  LDL.LU.64 R8, [R1+0x400] ;  /* 0x0004000001087983 */ /* 0x000ee40000300a00 */
[----:B------:R-:W3:Y:S01]  /*1b830*/  LDL.LU.64 R10, [R1+0x408] ;  /* 0x00040800010a7983 */ /* 0x000ee20000300a00 */
[----:B------:R-:W4:Y:S01]  /*1b840*/  LDL.LU.64 R16, [R1+0xaf0] ;  /* 0x000af00001107983 */ /* 0x000f220000300a00 */
[----:B------:R-:W2:Y:S03]  /*1b850*/  LDL.LU.64 R18, [R1+0xaf8] ;  /* 0x000af80001127983 */ /* 0x000ea60000300a00 */
[----:B--2---:R-:W-:Y:S01]  /*1b860*/  STL.64 [R1+0x1a70], R18 ;  /* 0x001a701201007387 */ /* 0x004fe20000100a00 */
[----:B----4-:R0:W-:Y:S03]  /*1b870*/  STL.64 [R1+0x1a68], R16 ;  /* 0x001a681001007387 */ /* 0x0101e60000100a00 */
[----:B0-----:R-:W2:Y:S01]  /*1b880*/  LDL.LU.64 R16, [R1+0xb00] ;  /* 0x000b000001107983 */ /* 0x001ea20000300a00 */
[----:B------:R-:W4:Y:S03]  /*1b890*/  LDL.LU.64 R18, [R1+0xb08] ;  /* 0x000b080001127983 */ /* 0x000f260000300a00 */
[----:B----4-:R-:W-:Y:S01]  /*1b8a0*/  STL.64 [R1+0x1a80], R18 ;  /* 0x001a801201007387 */ /* 0x010fe20000100a00 */
[----:B--2---:R0:W-:Y:S03]  /*1b8b0*/  STL.64 [R1+0x1a78], R16 ;  /* 0x001a781001007387 */ /* 0x0041e60000100a00 */
        /* <DEDUP_REMOVED lines=9> */
[----:B------:R-:W2:Y:S02]  /*1b950*/  LDL.LU.64 R18, [R1+0x918] ;  /* 0x0009180001127983 */ /* 0x000ea40000300a00 */
[----:B------:R-:W4:Y:S02]  /*1b960*/  LDL.LU.64 R24, [R1+0xab0] ;  /* 0x000ab00001187983 */ /* 0x000f240000300a00 */
[----:B------:R-:W2:Y:S01]  /*1b970*/  LDL.LU.64 R26, [R1+0xab8] ;  /* 0x000ab800011a7983 */ /* 0x000ea20000300a00 */
[C---:B------:R-:W-:Y:S01]  /*1b980*/  HMMA.16816.F32 R4, R12.reuse, R20, R4 ;  /* 0x000000140c04723c */ /* 0x040fe20000001804 */
[----:B--2---:R-:W-:Y:S01]  /*1b990*/  STL.64 [R1+0x1a38], R26 ;  /* 0x001a381a01007387 */ /* 0x004fe20000100a00 */
[----:B----4-:R0:W-:Y:S03]  /*1b9a0*/  STL.64 [R1+0x1a30], R24 ;  /* 0x001a301801007387 */ /* 0x0101e60000100a00 */
[----:B0-----:R-:W2:Y:S01]  /*1b9b0*/  LDL.LU.64 R24, [R1+0xad0] ;  /* 0x000ad00001187983 */ /* 0x001ea20000300a00 */
[----:B------:R-:W4:Y:S03]  /*1b9c0*/  LDL.LU.64 R26, [R1+0xad8] ;  /* 0x000ad800011a7983 */ /* 0x000f260000300a00 */
[----:B----4-:R-:W-:Y:S01]  /*1b9d0*/  STL.64 [R1+0x1a48], R26 ;  /* 0x001a481a01007387 */ /* 0x010fe20000100a00 */
[----:B--2---:R-:W-:Y:S11]  /*1b9e0*/  STL.64 [R1+0x1a40], R24 ;  /* 0x001a401801007387 */ /* 0x004ff60000100a00 */
[----:B------:R-:W-:Y:S02]  /*1b9f0*/  @!UPT UIADD3 URZ, URZ, URZ, URZ ;  /* 0x0000003f3f3ff290 */ /* 0x000fe4000fffe03f */
[----:B------:R0:W-:Y:S02]  /*1ba00*/  STL.64 [R1+0x410], R4 ;  /* 0x0004100401007387 */ /* 0x0001e40000100a00 */
[----:B------:R-:W-:Y:S01]  /*1ba10*/  STL.64 [R1+0x418], R6 ;  /* 0x0004180601007387 */ /* 0x000fe20000100a00 */
[----:B0-----:R-:W3:Y:S02]  /*1ba20*/  LDL.LU.64 R4, [R1+0x1ac0] ;  /* 0x001ac00001047983 */ /* 0x001ee40000300a00 */
[----:B---3--:R-:W-:Y:S11]  /*1ba30*/  HMMA.16816.F32 R8, R12, R4, R8 ;  /* 0x000000040c08723c */ /* 0x008ff60000001808 */
[----:B------:R-:W-:Y:S11]  /*1ba40*/  @!UPT UIADD3 URZ, URZ, URZ, URZ ;  /* 0x0000003f3f3ff290 */ /* 0x000ff6000fffe03f */
[----:B------:R-:W-:Y:S01]  /*1ba50*/  @!UPT UIADD3 URZ, URZ, URZ, URZ ;  /* 0x0000003f3f3ff290 */ /* 0x000fe2000fffe03f */
[----:B------:R0:W-:Y:S01]  /*1ba60*/  STL.64 [R1+0x400], R8 ;  /* 0x0004000801007387 */ /* 0x0001e20000100a00 */
[----:B------:R-:W-:Y:S03]  /*1ba70*/  STL [R1+0x408], R10 ;  /* 0x0004080a01007387 */ /* 0x000fe60000100800 */
[----:B0-----:R-:W2:Y:S01]  /*1ba80*/  LDL.LU.64 R8, [R1+0x1ab8] ;  /* 0x001ab80001087983 */ /* 0x001ea20000300a00 */
[----:B------:R-:W-:-:S05]  /*1ba90*/  IMAD.MOV.U32 R28, RZ, RZ, R11 ;  /* 0x000000ffff1c7224 */ /* 0x000fca00078e000b */
[----:B------:R-:W-:Y:S01]  /*1baa0*/  STL [R1+0x1274], R28 ;  /* 0x0012741c01007387 */ /* 0x000fe20000100800 */
[----:B--2---:R-:W-:Y:S03]  /*1bab0*/  HMMA.16816.F32 R12, R12, R8, R16 ;  /* 0x000000080c0c723c */ /* 0x004fe60000001810 */
[----:B------:R-:W2:Y:S01]  /*1bac0*/  LDL.LU.64 R18, [R1+0x1ab0] ;  /* 0x001ab00001127983 */ /* 0x000ea20000300a00 */
[----:B------:R-:W2:Y:S02]  /*1bad0*/  LDL.LU.64 R16, [R1+0x1aa8] ;  /* 0x001aa80001107983 */ /* 0x000ea40000300a00 */
[----:B------:R-:W-:Y:S02]  /*1bae0*/  IMAD.MOV.U32 R24, RZ, RZ, R23 ;  /* 0x000000ffff187224 */ /* 0x000fe400078e0017 */
[----:B------:R-:W-:Y:S11]  /*1baf0*/  IMAD.MOV.U32 R25, RZ, RZ, R22 ;  /* 0x000000ffff197224 */ /* 0x000ff600078e0016 */
[----:B------:R-:W-:Y:S04]  /*1bb00*/  @!UPT UIADD3 URZ, URZ, URZ, URZ ;  /* 0x0000003f3f3ff290 */ /* 0x000fe8000fffe03f */
[----:B------:R0:W-:Y:S01]  /*1bb10*/  STL.64 [R1+0x300], R12 ;  /* 0x0003000c01007387 */ /* 0x0001e20000100a00 */
[----:B------:R1:W-:Y:S02]  /*1bb20*/  STL.64 [R1+0x308], R14 ;  /* 0x0003080e01007387 */ /* 0x0003e40000100a00 */
[----:B0-----:R-:W-:Y:S02]  /*1bb30*/  IMAD.MOV.U32 R12, RZ, RZ, R0 ;  /* 0x000000ffff0c7224 */ /* 0x001fe400078e0000 */
[----:B------:R-:W-:Y:S02]  /*1bb40*/  IMAD.MOV.U32 R13, RZ, RZ, R2 ;  /* 0x000000ffff0d7224 */ /* 0x000fe400078e0002 */
[----:B-1----:R-:W-:Y:S02]  /*1bb50*/  IMAD.MOV.U32 R14, RZ, RZ, R3 ;  /* 0x000000ffff0e7224 */ /* 0x002fe400078e0003 */
[----:B------:R-:W-:Y:S01]  /*1bb60*/  IMAD.MOV.U32 R15, RZ, RZ, R29 ;  /* 0x000000ffff0f7224 */ /* 0x000fe200078e001d */
[----:B------:R-:W3:Y:S01]  /*1bb70*/  LDL.LU R0, [R1+0x1aa4] ;  /* 0x001aa40001007983 */ /* 0x000ee20000300800 */
[----:B------:R-:W4:Y:S02]  /*1bb80*/  LDL.LU R2, [R1+0x1aa0] ;  /* 0x001aa00001027983 */ /* 0x000f240000300800 */
[----:B------:R-:W3:Y:S02]  /*1bb90*/  LDL.LU R3, [R1+0x1a9c] ;  /* 0x001a9c0001037983 */ /* 0x000ee40000300800 */
[----:B------:R-:W3:Y:S01]  /*1bba0*/  LDL.LU R29, [R1+0x1a98] ;  /* 0x001a9800011d7983 */ /* 0x000ee20000300800 */
[C---:B--2---:R-:W-:Y:S11]  /*1bbb0*/  HMMA.16816.F32 R16, R12.reuse, R24, R16 ;  /* 0x000000180c10723c */ /* 0x044ff60000001810 */
[----:B------:R-:W-:Y:S11]  /*1bbc0*/  @!UPT UIADD3 URZ, URZ, URZ, URZ ;  /* 0x0000003f3f3ff290 */ /* 0x000ff6000fffe03f */
[----:B------:R-:W-:Y:S01]  /*1bbd0*/  @!UPT UIADD3 URZ, URZ, URZ, URZ ;  /* 0x0000003f3f3ff290 */ /* 0x000fe2000fffe03f */
[----:B------:R-:W-:Y:S01]  /*1bbe0*/  STL.64 [R1+0x120], R16 ;  /* 0x0001201001007387 */ /* 0x000fe20000100a00 */
[----:B------:R0:W-:Y:S03]  /*1bbf0*/  STL.64 [R1+0x128], R18 ;  /* 0x0001281201007387 */ /* 0x0001e60000100a00 */
[----:B0-----:R-:W2:Y:S01]  /*1bc00*/  LDL.LU.64 R18, [R1+0x1a90] ;  /* 0x001a900001127983 */ /* 0x001ea20000300a00 */
[----:B------:R-:W2:Y:S02]  /*1bc10*/  LDL.LU.64 R16, [R1+0x1a88] ;  /* 0x001a880001107983 */ /* 0x000ea40000300a00 */
        /* <DEDUP_REMOVED lines=9> */
[----:B------:R-:W3:Y:S01]  /*1bcb0*/  LDL.LU.64 R22, [R1+0xae8] ;  /* 0x000ae80001167983 */ /* 0x000ee20000300a00 */
[C---:B--2---:R-:W-:Y:S11]  /*1bcc0*/  HMMA.16816.F32 R16, R12.reuse, R4, R16 ;  /* 0x000000040c10723c */ /* 0x044ff60000001810 */
[----:B------:R-:W-:Y:S11]  /*1bcd0*/  @!UPT UIADD3 URZ, URZ, URZ, URZ ;  /* 0x0000003f3f3ff290 */ /* 0x000ff6000fffe03f */
[----:B------:R-:W-:Y:S01]  /*1bce0*/  @!UPT UIADD3 URZ, URZ, URZ, URZ ;  /* 0x0000003f3f3ff290 */ /* 0x000fe2000fffe03f */
[----:B------:R-:W-:Y:S01]  /*1bcf0*/  STL.64 [R1+0x10], R16 ;  /* 0x0000101001007387 */ /* 0x000fe20000100a00 */
[----:B------:R0:W-:Y:S03]  /*1bd00*/  STL.64 [R1+0x18], R18 ;  /* 0x0000181201007387 */ /* 0x0001e60000100a00 */
[----:B0-----:R-:W2:Y:S01]  /*1bd10*/  LDL.LU.64 R18, [R1+0x1a70] ;  /* 0x001a700001127983 */ /* 0x001ea20000300a00 */
[----:B------:R-:W2:Y:S02]  /*1bd20*/  LDL.LU.64 R16, [R1+0x1a68] ;  /* 0x001a680001107983 */ /* 0x000ea40000300a00 */
[----:B--2---:R-:W-:Y:S01]  /*1bd30*/  HMMA.16816.F32 R12, R12, R8, R16 ;  /* 0x000000080c0c723c */ /* 0x004fe20000001810 */
[----:B------:R-:W3:Y:S01]  /*1bd40*/  LDL.LU.64 R18, [R1+0x1a60] ;  /* 0x001a600001127983 */ /* 0x000ee20000300a00 */
[----:B------:R-:W3:Y:S11]  /*1bd50*/  LDL.LU.64 R16, [R1+0x1a58] ;  /* 0x001a580001107983 */ /* 0x000ef60000300a00 */
[----:B------:R-:W-:Y:S10]  /*1bd60*/  @!UPT UIADD3 URZ, URZ, URZ, URZ ;  /* 0x0000003f3f3ff290 */ /* 0x000ff4000fffe03f */
[----:B------:R-:W-:Y:S01]  /*1bd70*/  STL.64 [R1+0x1788], R14 ;  /* 0x0017880e01007387 */ /* 0x000fe20000100a00 */
[----:B------:R0:W-:Y:S03]  /*1bd80*/  STL.64 [R1+0x1780], R12 ;  /* 0x0017800c01007387 */ /* 0x0001e60000100a00 */
[----:B0-----:R-:W2:Y:S01]  /*1bd90*/  LDL.LU.64 R12, [R1+0xac0] ;  /* 0x000ac000010c7983 */ /* 0x001ea20000300a00 */
[----:B------:R-:W2:Y:S01]  /*1bda0*/  LDL.LU.64 R14, [R1+0xac8] ;  /* 0x000ac800010e7983 */ /* 0x000ea20000300a00 */
[C---:B---3--:R-:W-:Y:S02]  /*1bdb0*/  HMMA.16816.F32 R24, R16.reuse, R24, R20 ;  /* 0x000000181018723c */ /* 0x048fe40000001814 */
[----:B------:R-:W3:Y:S11]  /*1bdc0*/  LDL.LU.64 R20, [R1+0x1a50] ;  /* 0x001a500001147983 */ /* 0x000ef60000300a00 */
[----:B------:R-:W-:Y:S10]  /*1bdd0*/  @!UPT UIADD3 URZ, URZ, URZ, URZ ;  /* 0x0000003f3f3ff290 */ /* 0x000ff4000fffe03f */
[----:B------:R-:W-:Y:S01]  /*1bde0*/  STL.64 [R1+0x150], R24 ;  /* 0x0001501801007387 */ /* 0x000fe20000100a00 */
[----:B------:R0:W-:Y:S03]  /*1bdf0*/  STL.64 [R1+0x158], R26 ;  /* 0x0001581a01007387 */ /* 0x0001e60000100a00 */
[----:B0-----:R-:W3:Y:S01]  /*1be00*/  LDL.LU.64 R26, [R1+0x1a48] ;  /* 0x001a4800011a7983 */ /* 0x001ee20000300a00 */
[----:B------:R-:W3:Y:S02]  /*1be10*/  LDL.LU.64 R24, [R1+0x1a40] ;  /* 0x001a400001187983 */ /* 0x000ee40000300a00 */
[C---:B---3--:R-:W-:Y:S11]  /*1be20*/  HMMA.16816.F32 R24, R16.reuse, R20, R24 ;  /* 0x000000141018723c */ /* 0x048ff60000001818 */
[----:B------:R-:W-:Y:S11]  /*1be30*/  @!UPT UIADD3 URZ, URZ, URZ, URZ ;  /* 0x0000003f3f3ff290 */ /* 0x000ff6000fffe03f */
[----:B------:R-:W-:Y:S01]  /*1be40*/  @!UPT UIADD3 URZ, URZ, URZ, URZ ;  /* 0x0000003f3f3ff290 */ /* 0x000fe2000fffe03f */
[----:B------:R-:W-:Y:S01]  /*1be50*/  STL.64 [R1+0x140], R24 ;  /* 0x0001401801007387 */ /* 0x000fe20000100a00 */
[----:B------:R0:W-:Y:S03]  /*1be60*/  STL.64 [R1+0x148], R26 ;  /* 0x0001481a01007387 */ /* 0x0001e60000100a00 */
[----:B0-----:R-:W3:Y:S01]  /*1be70*/  LDL.LU.64 R26, [R1+0x1a38] ;  /* 0x001a3800011a7983 */ /* 0x001ee20000300a00 */
[----:B------:R-:W3:Y:S01]  /*1be80*/  LDL.LU.64 R24, [R1+0x1a30] ;  /* 0x001a300001187983 */ /* 0x000ee20000300a00 */
[C---:B--2---:R-:W-:Y:S01]  /*1be90*/  HMMA.16816.F32 R12, R16.reuse, R4, R12 ;  /* 0x00000004100c723c */ /* 0x044fe2000000180c */
[----:B------:R-:W-:Y:S02]  /*1bea0*/  IMAD.MOV.U32 R7, RZ, RZ, R20 ;  /* 0x000000ffff077224 */ /* 0x000fe400078e0014 */
[----:B------:R-:W-:Y:S01]  /*1beb0*/  IMAD.MOV.U32 R6, RZ, RZ, R21 ;  /* 0x000000ffff067224 */ /* 0x000fe200078e0015 */
[----:B------:R-:W2:Y:S01]  /*1bec0*/  LDL.LU.64 R22, [R1+0x1a28] ;  /* 0x001a280001167983 */ /* 0x000ea20000300a00 */
[----:B------:R-:W2:Y:S02]  /*1bed0*/  LDL.LU.64 R20, [R1+0x1a20] ;  /* 0x001a200001147983 */ /* 0x000ea40000300a00 */
[----:B------:R0:W-:Y:S11]  /*1bee0*/  STL.64 [R1+0x19f8], R8 ;  /* 0x0019f80801007387 */ /* 0x0001f60000100a00 */
[----:B------:R-:W-:Y:S05]  /*1bef0*/  @!UPT UIADD3 URZ, URZ, URZ, URZ ;  /* 0x0000003f3f3ff290 */ /* 0x000fea000fffe03f */
[----:B------:R-:W-:Y:S01]  /*1bf00*/  STL.64 [R1], R12 ;  /* 0x0000000c01007387 */ /* 0x000fe20000100a00 */
[----:B------:R-:W-:Y:S01]  /*1bf10*/  STL.64 [R1+0x8], R14 ;  /* 0x0000080e01007387 */ /* 0x000fe20000100a00 */
[----:B---3--:R-:W-:Y:S02]  /*1bf20*/  HMMA.16816.F32 R16, R16, R8, R24 ;  /* 0x000000081010723c */ /* 0x008fe40000001818 */
[----:B0-----:R-:W3:Y:S01]  /*1bf30*/  LDL.LU.64 R8, [R1+0xa80] ;  /* 0x000a800001087983 */ /* 0x001ee20000300a00 */
[----:B------:R-:W2:Y:S03]  /*1bf40*/  LDL.LU.64 R10, [R1+0xa88] ;  /* 0x000a8800010a7983 */ /* 0x000ea60000300a00 */
[----:B--2---:R-:W-:Y:S01]  /*1bf50*/  STL.64 [R1+0x1a08], R10 ;  /* 0x001a080a01007387 */ /* 0x004fe20000100a00 */
[----:B---3--:R0:W-:Y:S03]  /*1bf60*/  STL.64 [R1+0x1a00], R8 ;  /* 0x001a000801007387 */ /* 0x0081e60000100a00 */
[----:B0-----:R-:W2:Y:S01]  /*1bf70*/  LDL.LU.64 R8, [R1+0xa90] ;  /* 0x000a900001087983 */ /* 0x001ea20000300a00 */
[----:B------:R-:W2:Y:S02]  /*1bf80*/  LDL.LU.64 R10, [R1+0xa98] ;  /* 0x000a9800010a7983 */ /* 0x000ea40000300a00 */
[----:B------:R-:W3:Y:S02]  /*1bf90*/  LDL.LU.64 R24, [R1+0xa70] ;  /* 0x000a700001187983 */ /* 0x000ee40000300a00 */
[----:B------:R-:W2:Y:S02]  /*1bfa0*/  LDL.LU.64 R26, [R1+0xa78] ;  /* 0x000a7800011a7983 */ /* 0x000ea40000300a00 */
[----:B--2---:R-:W-:Y:S01]  /*1bfb0*/  STL.64 [R1+0x1a18], R26 ;  /* 0x001a181a01007387 */ /* 0x004fe20000100a00 */
[----:B---3--:R0:W-:Y:S03]  /*1bfc0*/  STL.64 [R1+0x1a10], R24 ;  /* 0x001a101801007387 */ /* 0x0081e60000100a00 */
[----:B0-----:R-:W2:Y:S02]  /*1bfd0*/  LDL.LU.64 R24, [R1+0x1b0] ;  /* 0x0001b00001187983 */ /* 0x001ea40000300a00 */
[----:B------:R0:W-:Y:S02]  /*1bfe0*/  STL.64 [R1+0x1568], R18 ;  /* 0x0015681201007387 */ /* 0x0001e40000100a00 */
[----:B------:R1:W-:Y:S01]  /*1bff0*/  STL.64 [R1+0x1560], R16 ;  /* 0x0015601001007387 */ /* 0x0003e20000100a00 */
[----:B0-----:R-:W3:Y:S04]  /*1c000*/  LDL R18, [R1+0x108] ;  /* 0x0001080001127983 */ /* 0x001ee80000100800 */
[----:B------:R-:W3:Y:S01]  /*1c010*/  LDL R19, [R1+0x10c] ;  /* 0x00010c0001137983 */ /* 0x000ee20000100800 */
[----:B------:R-:W-:-:S02]  /*1c020*/  IMAD.MOV.U32 R14, RZ, RZ, R29 ;  /* 0x000000ffff0e7224 */ /* 0x000fc400078e001d */
[----:B------:R-:W-:Y:S02]  /*1c030*/  IMAD.MOV.U32 R15, RZ, RZ, R3 ;  /* 0x000000ffff0f7224 */ /* 0x000fe400078e0003 */
[----:B-1----:R-:W-:Y:S01]  /*1c040*/  IMAD.MOV.U32 R17, RZ, RZ, R6 ;  /* 0x000000ffff117224 */ /* 0x002fe200078e0006 */
[----:B--2---:R-:W-:Y:S01]  /*1c050*/  HMMA.16816.F32 R8, R20, R24, R8 ;  /* 0x000000181408723c */ /* 0x004fe20000001808 */
[----:B------:R-:W-:Y:S02]  /*1c060*/  IMAD.MOV.U32 R6, RZ, RZ, R24 ;  /* 0x000000ffff067224 */ /* 0x000fe400078e0018 */
[----:B------:R-:W-:Y:S01]  /*1c070*/  IMAD.MOV.U32 R3, RZ, RZ, R25 ;  /* 0x000000ffff037224 */ /* 0x000fe200078e0019 */
[----:B---3--:R-:W-:Y:S01]  /*1c080*/  STL.64 [R1+0x19c0], R18 ;  /* 0x0019c01201007387 */ /* 0x008fe20000100a00 */
[----:B------:R0:W-:Y:S02]  /*1c090*/  STL.64 [R1+0x19a0], R14 ;  /* 0x0019a00e01007387 */ /* 0x0001e40000100a00 */
[----:B------:R-:W2:Y:S01]  /*1c0a0*/  LDL.LU.64 R12, [R1+0xa20] ;  /* 0x000a2000010c7983 */ /* 0x000ea20000300a00 */
[----:B0-----:R-:W2:Y:S01]  /*1c0b0*/  LDL.LU.64 R14, [R1+0xa28] ;  /* 0x000a2800010e7983 */ /* 0x001ea20000300a00 */
[----:B------:R-:W3:Y:S02]  /*1c0c0*/  LDL.LU.64 R26, [R1+0x1a18] ;  /* 0x001a1800011a7983 */ /* 0x000ee40000300a00 */
[----:B------:R-:W3:Y:S11]  /*1c0d0*/  LDL.LU.64 R24, [R1+0x1a10] ;  /* 0x001a100001187983 */ /* 0x000ef60000300a00 */
[----:B------:R-:W-:Y:S01]  /*1c0e0*/  @!UPT UIADD3 URZ, URZ, URZ, URZ ;  /* 0x0000003f3f3ff290 */ /* 0x000fe2000fffe03f */
[----:B------:R-:W-:Y:S01]  /*1c0f0*/  STL.64 [R1+0x180], R8 ;  /* 0x0001800801007387 */ /* 0x000fe20000100a00 */
[----:B------:R0:W-:Y:S01]  /*1c100*/  STL [R1+0x188], R10 ;  /* 0x0001880a01007387 */ /* 0x0001e20000100800 */
[----:B------:R-:W-:-:S03]  /*1c110*/  IMAD.MOV.U32 R28, RZ, RZ, R11 ;  /* 0x000000ffff1c7224 */ /* 0x000fc600078e000b */
[----:B0-----:R-:W2:Y:S01]  /*1c120*/  LDL.LU.64 R10, [R1+0x1a08] ;  /* 0x001a0800010a7983 */ /* 0x001ea20000300a00 */
[----:B------:R-:W2:Y:S02]  /*1c130*/  LDL.LU.64 R8, [R1+0x1a00] ;  /* 0x001a000001087983 */ /* 0x000ea40000300a00 */
[----:B------:R-:W-:Y:S02]  /*1c140*/  IMAD.MOV.U32 R16, RZ, RZ, R7 ;  /* 0x000000ffff107224 */ /* 0x000fe400078e0007 */
[----:B------:R-:W-:Y:S01]  /*1c150*/  STL [R1+0x14e0], R28 ;  /* 0x0014e01c01007387 */ /* 0x000fe20000100800 */
[C---:B---3--:R-:W-:Y:S08]  /*1c160*/  HMMA.16816.F32 R24, R20.reuse, R4, R24 ;  /* 0x000000041418723c */ /* 0x048ff00000001818 */
[C---:B--2---:R-:W-:Y:S11]  /*1c170*/  HMMA.16816.F32 R8, R20.reuse, R16, R8 ;  /* 0x000000101408723c */ /* 0x044ff60000001808 */
[----:B------:R-:W-:Y:S11]  /*1c180*/  @!UPT UIADD3 URZ, URZ, URZ, URZ ;  /* 0x0000003f3f3ff290 */ /* 0x000ff6000fffe03f */
[----:B------:R-:W-:Y:S01]  /*1c190*/  @!UPT UIADD3 URZ, URZ, URZ, URZ ;  /* 0x0000003f3f3ff290 */ /* 0x000fe2000fffe03f */
[----:B------:R0:W-:Y:S01]  /*1c1a0*/  STL.64 [R1+0x170], R8 ;  /* 0x0001700801007387 */ /* 0x0001e20000100a00 */
[----:B------:R-:W-:Y:S03]  /*1c1b0*/  STL.64 [R1+0x178], R10 ;  /* 0x0001780a01007387 */ /* 0x000fe60000100a00 */
[----:B0-----:R-:W2:Y:S01]  /*1c1c0*/  LDL.LU.64 R8, [R1+0x19f8] ;  /* 0x0019f80001087983 */ /* 0x001ea20000300a00 */
[----:B------:R-:W-:Y:S02]  /*1c1d0*/  STL.64 [R1+0x19d0], R16 ;  /* 0x0019d01001007387 */ /* 0x000fe40000100a00 */
[----:B------:R-:W-:Y:S02]  /*1c1e0*/  STL.64 [R1+0x160], R24 ;  /* 0x0001601801007387 */ /* 0x000fe40000100a00 */
[----:B------:R0:W-:Y:S02]  /*1c1f0*/  STL.64 [R1+0x168], R26 ;  /* 0x0001681a01007387 */ /* 0x0001e40000100a00 */
[----:B0-----:R-:W3:Y:S01]  /*1c200*/  LDL.LU.64 R26, [R1+0x19f0] ;  /* 0x0019f000011a7983 */ /* 0x001ee20000300a00 */
[----:B------:R-:W3:Y:S02]  /*1c210*/  LDL.LU.64 R24, [R1+0x19e8] ;  /* 0x0019e80001187983 */ /* 0x000ee40000300a00 */
[----:B------:R0:W-:Y:S02]  /*1c220*/  STL.64 [R1+0x19c8], R4 ;  /* 0x0019c80401007387 */ /* 0x0001e40000100a00 */
[----:B------:R-:W-:Y:S01]  /*1c230*/  IMAD.MOV.U32 R16, RZ, RZ, R6 ;  /* 0x000000ffff107224 */ /* 0x000fe200078e0006 */
[----:B0-----:R-:W2:Y:S01]  /*1c240*/  LDL.LU.64 R4, [R1+0x8a0] ;  /* 0x0008a00001047983 */ /* 0x001ea20000300a00 */
[----:B------:R-:W2:Y:S02]  /*1c250*/  LDL.LU.64 R6, [R1+0x8a8] ;  /* 0x0008a80001067983 */ /* 0x000ea40000300a00 */
[----:B------:R-:W-:Y:S01]  /*1c260*/  IMAD.MOV.U32 R17, RZ, RZ, R3 ;  /* 0x000000ffff117224 */ /* 0x000fe200078e0003 */
[----:B--2---:R-:W-:Y:S01]  /*1c270*/  STL.64 [R1+0x19e0], R6 ;  /* 0x0019e00601007387 */ /* 0x004fe20000100a00 */
[----:B------:R0:W-:Y:S03]  /*1c280*/  STL.64 [R1+0x19d8], R4 ;  /* 0x0019d80401007387 */ /* 0x0001e60000100a00 */
[----:B0-----:R-:W3:Y:S01]  /*1c290*/  LDL.LU.64 R4, [R1+0x8b0] ;  /* 0x0008b00001047983 */ /* 0x001ee20000300a00 */
[----:B------:R-:W3:Y:S01]  /*1c2a0*/  LDL.LU.64 R6, [R1+0x8b8] ;  /* 0x0008b80001067983 */ /* 0x000ee20000300a00 */
[----:B------:R-:W-:Y:S01]  /*1c2b0*/  HMMA.16816.F32 R20, R20, R8, R12 ;  /* 0x000000081414723c */ /* 0x000fe2000000180c */
[----:B------:R-:W2:Y:S01]  /*1c2c0*/  LDL.LU.64 R12, [R1+0x130] ;  /* 0x00013000010c7983 */ /* 0x000ea20000300a00 */
[----:B------:R-:W2:Y:S11]  /*1c2d0*/  LDL.LU.64 R14, [R1+0x138] ;  /* 0x00013800010e7983 */ /* 0x000eb60000300a00 */
[----:B------:R-:W-:Y:S10]  /*1c2e0*/  @!UPT UIADD3 URZ, URZ, URZ, URZ ;  /* 0x0000003f3f3ff290 */ /* 0x000ff4000fffe03f */
[----:B------:R4:W-:Y:S01]  /*1c2f0*/  STL.64 [R1+0x1348], R22 ;  /* 0x0013481601007387 */ /* 0x0009e20000100a00 */
[----:B------:R0:W-:Y:S02]  /*1c300*/  STL.64 [R1+0x1340], R20 ;  /* 0x0013401401007387 */ /* 0x0001e40000100a00 */
[----:B----4-:R-:W-:Y:S02]  /*1c310*/  IMAD.MOV.U32 R22, RZ, RZ, R2 ;  /* 0x000000ffff167224 */ /* 0x010fe400078e0002 */
[----:B------:R-:W-:-:S05]  /*1c320*/  IMAD.MOV.U32 R23, RZ, RZ, R0 ;  /* 0x000000ffff177224 */ /* 0x000fca00078e0000 */
[----:B------:R1:W-:Y:S01]  /*1c330*/  STL.64 [R1+0x1988], R22 ;  /* 0x0019881601007387 */ /* 0x0003e20000100a00 */
[----:B0-----:R-:W4:Y:S03]  /*1c340*/  LDL.LU.64 R20, [R1+0x890] ;  /* 0x0008900001147983 */ /* 0x001f260000300a00 */
[----:B-1----:R-:W4:Y:S01]  /*1c350*/  LDL.LU.64 R22, [R1+0x898] ;  /* 0x0008980001167983 */ /* 0x002f220000300a00 */
[C---:B---3--:R-:W-:Y:S03]  /*1c360*/  HMMA.16816.F32 R16, R24.reuse, R16, R4 ;  /* 0x000000101810723c */ /* 0x048fe60000001804 */
[----:B------:R-:W3:Y:S01]  /*1c370*/  LDL.LU.64 R6, [R1+0x19e0] ;  /* 0x0019e00001067983 */ /* 0x000ee20000300a00 */
[----:B------:R-:W3:Y:S11]  /*1c380*/  LDL.LU.64 R4, [R1+0x19d8] ;  /* 0x0019d80001047983 */ /* 0x000ef60000300a00 */
[----:B------:R-:W-:Y:S08]  /*1c390*/  @!UPT UIADD3 URZ, URZ, URZ, URZ ;  /* 0x0000003f3f3ff290 */ /* 0x000ff0000fffe03f */
[----:B------:R0:W-:Y:S01]  /*1c3a0*/  STL.64 [R1+0x8b0], R16 ;  /* 0x0008b01001007387 */ /* 0x0001e20000100a00 */
[----:B------:R3:W-:Y:S03]  /*1c3b0*/  STL.64 [R1+0x8b8], R18 ;  /* 0x0008b81201007387 */ /* 0x0007e60000100a00 */
[----:B0-----:R-:W3:Y:S02]  /*1c3c0*/  LDL.LU.64 R16, [R1+0x19d0] ;  /* 0x0019d00001107983 */ /* 0x001ee40000300a00 */
[C---:B---3--:R-:W-:Y:S02]  /*1c3d0*/  HMMA.16816.F32 R16, R24.reuse, R16, R4 ;  /* 0x000000101810723c */ /* 0x048fe40000001804 */
[----:B------:R-:W4:Y:S11]  /*1c3e0*/  LDL.LU.64 R4, [R1+0x19c8] ;  /* 0x0019c80001047983 */ /* 0x000f360000300a00 */
[----:B------:R-:W-:Y:S10]  /*1c3f0*/  @!UPT UIADD3 URZ, URZ, URZ, URZ ;  /* 0x0000003f3f3ff290 */ /* 0x000ff4000fffe03f */
[----:B------:R-:W-:Y:S01]  /*1c400*/  STL.64 [R1+0x8a0], R16 ;  /* 0x0008a01001007387 */ /* 0x000fe20000100a00 */
[----:B------:R0:W-:Y:S03]  /*1c410*/  STL.64 [R1+0x8a8], R18 ;  /* 0x0008a81201007387 */ /* 0x0001e60000100a00 */
[----:B0-----:R-:W3:Y:S01]  /*1c420*/  LDL.LU.64 R18, [R1+0x19c0] ;  /* 0x0019c00001127983 */ /* 0x001ee20000300a00 */
[C---:B----4-:R-:W-:Y:S08]  /*1c430*/  HMMA.16816.F32 R4, R24.reuse, R4, R20 ;  /* 0x000000041804723c */ /* 0x050ff00000001814 */
[----:B--2---:R-:W-:Y:S11]  /*1c440*/  HMMA.16816.F32 R24, R24, R8, R12 ;  /* 0x000000081818723c */ /* 0x004ff6000000180c */
[----:B------:R-:W-:Y:S05]  /*1c450*/  @!UPT UIADD3 URZ, URZ, URZ, URZ ;  /* 0x0000003f3f3ff290 */ /* 0x000fea000fffe03f */
[----:B------:R-:W-:Y:S02]  /*1c460*/  IMAD.MOV.U32 R0, RZ, RZ, R6 ;  /* 0x000000ffff007224 */ /* 0x000fe400078e0006 */
[----:B------:R-:W-:Y:S02]  /*1c470*/  IMAD.MOV.U32 R3, RZ, RZ, R5 ;  /* 0x000000ffff037224 */ /* 0x000fe400078e0005 */
[----:B------:R-:W-:Y:S02]  /*1c480*/  IMAD.MOV.U32 R29, RZ, RZ, R4 ;  /* 0x000000ffff1d7224 */ /* 0x000fe400078e0004 */
[----:B------:R-:W-:Y:S01]  /*1c490*/  IMAD.MOV.U32 R2, RZ, RZ, R7 ;  /* 0x000000ffff027224 */ /* 0x000fe200078e0007 */
[----:B------:R-:W-:Y:S01]  /*1c4a0*/  STL [R1+0x1130], R0 ;  /* 0x0011300001007387 */ /* 0x000fe20000100800 */
[----:B------:R-:W-:Y:S02]  /*1c4b0*/  STL [R1+0x112c], R3 ;  /* 0x00112c0301007387 */ /* 0x000fe40000100800 */
[----:B------:R-:W-:Y:S02]  /*1c4c0*/  STL [R1+0x1128], R29 ;  /* 0x0011281d01007387 */ /* 0x000fe40000100800 */
[----:B------:R-:W-:Y:S01]  /*1c4d0*/  STL [R1+0x10dc], R2 ;  /* 0x0010dc0201007387 */ /* 0x000fe20000100800 */
[----:B------:R0:W-:Y:S01]  /*1c4e0*/  STL.64 [R1+0x10a8], R26 ;  /* 0x0010a81a01007387 */ /* 0x0001e20000100a00 */
[----:B------:R-:W-:Y:S03]  /*1c4f0*/  STL.64 [R1+0x10a0], R24 ;  /* 0x0010a01801007387 */ /* 0x000fe60000100a00 */
[----:B0-----:R-:W2:Y:S01]  /*1c500*/  LDL.LU R26, [R1+0x38] ;  /* 0x00003800011a7983 */ /* 0x001ea20000300800 */
[----:B------:R-:W2:Y:S03]  /*1c510*/  LDL.LU R27, [R1+0x3c] ;  /* 0x00003c00011b7983 */ /* 0x000ea60000300800 */
[----:B--2---:R-:W-:Y:S01]  /*1c520*/  STL.64 [R1+0x1910], R26 ;  /* 0x0019101a01007387 */ /* 0x004fe20000100a00 */
[----:B------:R-:W2:Y:S03]  /*1c530*/  LDL.64 R14, [R1+0xf8] ;  /* 0x0000f800010e7983 */ /* 0x000ea60000100a00 */
[----:B--2---:R0:W-:Y:S01]  /*1c540*/  STL.64 [R1+0x19b8], R14 ;  /* 0x0019b80e01007387 */ /* 0x0041e20000100a00 */
[----:B------:R-:W2:Y:S02]  /*1c550*/  LDL.LU R20, [R1+0x3b0] ;  /* 0x0003b00001147983 */ /* 0x000ea40000300800 */
[----:B------:R-:W2:Y:S02]  /*1c560*/  LDL.LU R21, [R1+0x3b4] ;  /* 0x0003b40001157983 */ /* 0x000ea40000300800 */
[----:B------:R-:W4:Y:S01]  /*1c570*/  LDL.LU R22, [R1+0x3b8] ;  /* 0x0003b80001167983 */ /* 0x000f220000300800 */
[----:B------:R-:W4:Y:S01]  /*1c580*/  LDL.LU R23, [R1+0x3bc] ;  /* 0x0003bc0001177983 */ /* 0x000f220000300800 */
[----:B------:R-:W3:Y:S02]  /*1c590*/  LDL.LU R12, [R1+0x3e0] ;  /* 0x0003e000010c7983 */ /* 0x000ee40000300800 */
[----:B------:R-:W3:Y:S01]  /*1c5a0*/  LDL.LU R13, [R1+0x3e4] ;  /* 0x0003e400010d7983 */ /* 0x000ee20000300800 */
[----:B0-----:R-:W3:Y:S01]  /*1c5b0*/  LDL.LU R14, [R1+0x3e8] ;  /* 0x0003e800010e7983 */ /* 0x001ee20000300800 */
[----:B------:R-:W3:Y:S03]  /*1c5c0*/  LDL.LU R15, [R1+0x3ec] ;  /* 0x0003ec00010f7983 */ /* 0x000ee60000300800 */
[----:B----4-:R-:W-:Y:S01]  /*1c5d0*/  STL.64 [R1+0x1998], R22 ;  /* 0x0019981601007387 */ /* 0x010fe20000100a00 */
[----:B--2---:R0:W-:Y:S03]  /*1c5e0*/  STL.64 [R1+0x1990], R20 ;  /* 0x0019901401007387 */ /* 0x0041e60000100a00 */
[----:B0-----:R-:W2:Y:S01]  /*1c5f0*/  LDL.LU R20, [R1+0x3c0] ;  /* 0x0003c00001147983 */ /* 0x001ea20000300800 */
[----:B------:R-:W2:Y:S02]  /*1c600*/  LDL.LU R21, [R1+0x3c4] ;  /* 0x0003c40001157983 */ /* 0x000ea40000300800 */
[----:B------:R-:W4:Y:S02]  /*1c610*/  LDL.LU R22, [R1+0x3c8] ;  /* 0x0003c80001167983 */ /* 0x000f240000300800 */
[----:B------:R-:W4:Y:S02]  /*1c620*/  LDL.LU R23, [R1+0x3cc] ;  /* 0x0003cc0001177983 */ /* 0x000f240000300800 */
[----:B----4-:R-:W-:Y:S01]  /*1c630*/  STL.64 [R1+0x19b0], R22 ;  /* 0x0019b01601007387 */ /* 0x010fe20000100a00 */
[----:B--2---:R0:W-:Y:S03]  /*1c640*/  STL.64 [R1+0x19a8], R20 ;  /* 0x0019a81401007387 */ /* 0x0041e60000100a00 */
[----:B0-----:R-:W2:Y:S01]  /*1c650*/  LDL.LU R20, [R1+0x3d0] ;  /* 0x0003d00001147983 */ /* 0x001ea20000300800 */
[----:B------:R-:W2:Y:S02]  /*1c660*/  LDL.LU R21, [R1+0x3d4] ;  /* 0x0003d40001157983 */ /* 0x000ea40000300800 */
[----:B------:R-:W2:Y:S02]  /*1c670*/  LDL.LU R22, [R1+0x3d8] ;  /* 0x0003d80001167983 */ /* 0x000ea40000300800 */
[----:B------:R-:W2:Y:S01]  /*1c680*/  LDL.LU R23, [R1+0x3dc] ;  /* 0x0003dc0001177983 */ /* 0x000ea20000300800 */
[----:B------:R-:W4:Y:S04]  /*1c690*/  LDL.64 R26, [R1+0x98] ;  /* 0x00009800011a7983 */ /* 0x000f280000100a00 */
[----:B----4-:R0:W-:Y:S04]  /*1c6a0*/  STL.64 [R1+0x1958], R26 ;  /* 0x0019581a01007387 */ /* 0x0101e80000100a00 */
[----:B0-----:R-:W4:Y:S04]  /*1c6b0*/  LDL.64 R26, [R1+0xb8] ;  /* 0x0000b800011a7983 */ /* 0x001f280000100a00 */
[----:B------:R-:W0:Y:S02]  /*1c6c0*/  S2R R7, SR_TID.X ;  /* 0x0000000000077919 */ /* 0x000e240000002100 */
[C---:B0-----:R-:W-:Y:S01]  /*1c6d0*/  LOP3.LUT R6, R7.reuse, 0x7, RZ, 0xc0, !PT ;  /* 0x0000000707067812 */ /* 0x041fe200078ec0ff */
[----:B------:R-:W-:-:S04]  /*1c6e0*/  IMAD.SHL.U32 R5, R7, 0x2, RZ ;  /* 0x0000000207057824 */ /* 0x000fc800078e00ff */
[----:B------:R-:W-:Y:S02]  /*1c6f0*/  IMAD R6, R6, 0x110, RZ ;  /* 0x0000011006067824 */ /* 0x000fe400078e02ff */
[----:B------:R-:W-:-:S03]  /*1c700*/  IMAD.SHL.U32 R7, R7, 0x80, RZ ;  /* 0x0000008007077824 */ /* 0x000fc600078e00ff */
[----:B------:R-:W-:-:S04]  /*1c710*/  LOP3.LUT R11, R6, 0x10, R5, 0x78, !PT ;  /* 0x00000010060b7812 */ /* 0x000fc800078e7805 */
[----:B------:R-:W-:-:S05]  /*1c720*/  LOP3.LUT R11, R11, 0x800, R7, 0xf8, !PT ;  /* 0x000008000b0b7812 */ /* 0x000fca00078ef807 */
[----:B------:R-:W-:Y:S02]  /*1c730*/  LDSM.16.MT88.4 R4, [R11+0x9000] ;  /* 0x009000000b04783b */ /* 0x000fe40000004200 */
[----:B------:R-:W0:Y:S02]  /*1c740*/  LDSM.16.MT88.4 R8, [R11+0x9080] ;  /* 0x009080000b08783b */ /* 0x000e240000004200 */
[----:B----4-:R1:W-:Y:S04]  /*1c750*/  STL.64 [R1+0x1968], R26 ;  /* 0x0019681a01007387 */ /* 0x0103e80000100a00 */
[----:B-1----:R-:W4:Y:S04]  /*1c760*/  LDL.64 R26, [R1+0xc8] ;  /* 0x0000c800011a7983 */ /* 0x002f280000100a00 */
[----:B----4-:R1:W-:Y:S04]  /*1c770*/  STL.64 [R1+0x1980], R26 ;  /* 0x0019801a01007387 */ /* 0x0103e80000100a00 */
[----:B-1----:R-:W4:Y:S01]  /*1c780*/  LDL.64 R26, [R1+0xd8] ;  /* 0x0000d800011a7983 */ /* 0x002f220000100a00 */
[----:B0-----:R0:W-:Y:S02]  /*1c790*/  STL.64 [R1+0x18c8], R10 ;  /* 0x0018c80a01007387 */ /* 0x0011e40000100a00 */
[----:B------:R1:W-:Y:S01]  /*1c7a0*/  STL.64 [R1+0x18c0], R8 ;  /* 0x0018c00801007387 */ /* 0x0003e20000100a00 */
[----:B0-----:R-:W2:Y:S01]  /*1c7b0*/  LDL.64 R10, [R1+0xa8] ;  /* 0x0000a800010a7983 */ /* 0x001ea20000100a00 */
[C---:B---3--:R-:W-:Y:S03]  /*1c7c0*/  HMMA.16816.F32 R12, R4.reuse, R18, R12 ;  /* 0x00000012040c723c */ /* 0x048fe6000000180c */
[----:B--2---:R0:W-:Y:S01]  /*1c7d0*/  STL.64 [R1+0x1960], R10 ;  /* 0x0019600a01007387 */ /* 0x0041e20000100a00 */
[----:B-1----:R-:W2:Y:S02]  /*1c7e0*/  LDL.LU R8, [R1+0x390] ;  /* 0x0003900001087983 */ /* 0x002ea40000300800 */
[----:B------:R-:W2:Y:S01]  /*1c7f0*/  LDL.LU R9, [R1+0x394] ;  /* 0x0003940001097983 */ /* 0x000ea20000300800 */
[----:B0-----:R-:W3:Y:S01]  /*1c800*/  LDL.LU R10, [R1+0x398] ;  /* 0x00039800010a7983 */ /* 0x001ee20000300800 */
[----:B------:R-:W3:Y:S03]  /*1c810*/  LDL.LU R11, [R1+0x39c] ;  /* 0x00039c00010b7983 */ /* 0x000ee60000300800 */
[----:B---3--:R-:W-:Y:S01]  /*1c820*/  STL.64 [R1+0x1978], R10 ;  /* 0x0019780a01007387 */ /* 0x008fe20000100a00 */
[----:B--2---:R0:W-:Y:S03]  /*1c830*/  STL.64 [R1+0x1970], R8 ;  /* 0x0019700801007387 */ /* 0x0041e60000100a00 */
[----:B0-----:R-:W2:Y:S01]  /*1c840*/  LDL.LU R8, [R1+0x3a0] ;  /* 0x0003a00001087983 */ /* 0x001ea20000300800 */
[----:B------:R-:W2:Y:S02]  /*1c850*/  LDL.LU R9, [R1+0x3a4] ;  /* 0x0003a40001097983 */ /* 0x000ea40000300800 */
[----:B------:R-:W2:Y:S02]  /*1c860*/  LDL.LU R10, [R1+0x3a8] ;  /* 0x0003a800010a7983 */ /* 0x000ea40000300800 */
[----:B------:R-:W2:Y:S03]  /*1c870*/  LDL.LU R11, [R1+0x3ac] ;  /* 0x0003ac00010b7983 */ /* 0x000ea60000300800 */
[----:B------:R-:W-:Y:S01]  /*1c880*/  STL.64 [R1+0x3e0], R12 ;  /* 0x0003e00c01007387 */ /* 0x000fe20000100a00 */
[----:B------:R0:W-:Y:S03]  /*1c890*/  STL.64 [R1+0x3e8], R14 ;  /* 0x0003e80e01007387 */ /* 0x0001e60000100a00 */
[----:B0-----:R-:W3:Y:S02]  /*1c8a0*/  LDL.LU.64 R14, [R1+0x19b8] ;  /* 0x0019b800010e7983 */ /* 0x001ee40000300a00 */
[----:B---3--:R-:W-:Y:S01]  /*1c8b0*/  HMMA.16816.F32 R20, R4, R14, R20 ;  /* 0x0000000e0414723c */ /* 0x008fe20000001814 */
[----:B------:R-:W-:-:S02]  /*1c8c0*/  IMAD.MOV.U32 R2, RZ, RZ, R14 ;  /* 0x000000ffff027224 */ /* 0x000fc400078e000e */
[----:B------:R-:W-:Y:S11]  /*1c8d0*/  IMAD.MOV.U32 R0, RZ, RZ, R15 ;  /* 0x000000ffff007224 */ /* 0x000ff600078e000f */
[----:B------:R-:W-:Y:S09]  /*1c8e0*/  @!UPT UIADD3 URZ, URZ, URZ, URZ ;  /* 0x0000003f3f3ff290 */ /* 0x000ff2000fffe03f */
[----:B------:R-:W-:Y:S01]  /*1c8f0*/  STL.64 [R1+0xc40], R20 ;  /* 0x000c401401007387 */ /* 0x000fe20000100a00 */
[----:B------:R0:W-:Y:S03]  /*1c900*/  STL.64 [R1+0xc48], R22 ;  /* 0x000c481601007387 */ /* 0x0001e60000100a00 */
[----:B0-----:R-:W3:Y:S01]  /*1c910*/  LDL.LU.64 R22, [R1+0x19b0] ;  /* 0x0019b00001167983 */ /* 0x001ee20000300a00 */
[----:B------:R-:W3:Y:S02]  /*1c920*/  LDL.LU.64 R20, [R1+0x19a8] ;  /* 0x0019a80001147983 */ /* 0x000ee40000300a00 */
[----:B------:R-:W3:Y:S02]  /*1c930*/  LDL.LU.64 R14, [R1+0x19a0] ;  /* 0x0019a000010e7983 */ /* 0x000ee40000300a00 */
[----:B---3--:R-:W-:Y:S11]  /*1c940*/  HMMA.16816.F32 R20, R4, R14, R20 ;  /* 0x0000000e0414723c */ /* 0x008ff60000001814 */
[----:B------:R-:W-:Y:S11]  /*1c950*/  @!UPT UIADD3 URZ, URZ, URZ, URZ ;  /* 0x0000003f3f3ff290 */ /* 0x000ff6000fffe03f */
[----:B------:R-:W-:Y:S01]  /*1c960*/  @!UPT UIADD3 URZ, URZ, URZ, URZ ;  /* 0x0000003f3f3ff290 */ /* 0x000fe2000fffe03f */
[----:B------:R-:W-:Y:S01]  /*1c970*/  STL.64 [R1+0xc30], R20 ;  /* 0x000c301401007387 */ /* 0x000fe20000100a00 */
[----:B------:R0:W-:Y:S03]  /*1c980*/  STL.64 [R1+0xc38], R22 ;  /* 0x000c381601007387 */ /* 0x0001e60000100a00 */
[----:B0-----:R-:W3:Y:S01]  /*1c990*/  LDL.LU.64 R22, [R1+0x1998] ;  /* 0x0019980001167983 */ /* 0x001ee20000300a00 */
[----:B------:R-:W3:Y:S02]  /*1c9a0*/  LDL.LU.64 R20, [R1+0x1990] ;  /* 0x0019900001147983 */ /* 0x000ee40000300a00 */
[----:B------:R0:W-:Y:S02]  /*1c9b0*/  STL.64 [R1+0x18a0], R14 ;  /* 0x0018a00e01007387 */ /* 0x0001e40000100a00 */
[----:B------:R-:W2:Y:S01]  /*1c9c0*/  LDL.LU R12, [R1+0x380] ;  /* 0x00038000010c7983 */ /* 0x000ea20000300800 */
[----:B------:R-:W2:Y:S01]  /*1c9d0*/  LDL.LU R13, [R1+0x384] ;  /* 0x00038400010d7983 */ /* 0x000ea20000300800 */
[----:B----4-:R-:W-:-:S03]  /*1c9e0*/  IMAD.MOV.U32 R3, RZ, RZ, R27 ;  /* 0x000000ffff037224 */ /* 0x010fc600078e001b */
[----:B0-----:R-:W4:Y:S01]  /*1c9f0*/  LDL.LU R14, [R1+0x388] ;  /* 0x00038800010e7983 */ /* 0x001f220000300800 */
[----:B------:R-:W4:Y:S01]  /*1ca00*/  LDL.LU R15, [R1+0x38c] ;  /* 0x00038c00010f7983 */ /* 0x000f220000300800 */
[C---:B---3--:R-:W-:Y:S11]  /*1ca10*/  HMMA.16816.F32 R20, R4.reuse, R26, R20 ;  /* 0x0000001a0414723c */ /* 0x048ff60000001814 */
[----:B------:R-:W-:Y:S11]  /*1ca20*/  @!UPT UIADD3 URZ, URZ, URZ, URZ ;  /* 0x0000003f3f3ff290 */ /* 0x000ff6000fffe03f */
[----:B------:R-:W-:Y:S01]  /*1ca30*/  @!UPT UIADD3 URZ, URZ, URZ, URZ ;  /* 0x0000003f3f3ff290 */ /* 0x000fe2000fffe03f */
[----:B------:R0:W-:Y:S01]  /*1ca40*/  STL.64 [R1+0xc20], R20 ;  /* 0x000c201401007387 */ /* 0x0001e20000100a00 */
[----:B------:R1:W-:Y:S02]  /*1ca50*/  STL.64 [R1+0xc28], R22 ;  /* 0x000c281601007387 */ /* 0x0003e40000100a00 */
[----:B0-----:R-:W-:Y:S01]  /*1ca60*/  IMAD.MOV.U32 R20, RZ, RZ, R26 ;  /* 0x000000ffff147224 */ /* 0x001fe200078e001a */
[----:B-1----:R-:W3:Y:S01]  /*1ca70*/  LDL.LU.64 R22, [R1+0x1988] ;  /* 0x0019880001167983 */ /* 0x002ee20000300a00 */
[----:B------:R-:W2:Y:S02]  /*1ca80*/  LDL.LU.64 R26, [R1+0x1980] ;  /* 0x00198000011a7983 */ /* 0x000ea40000300a00 */
[----:B------:R-:W-:Y:S01]  /*1ca90*/  STL [R1+0x1884], R3 ;  /* 0x0018840301007387 */ /* 0x000fe20000100800 */
[----:B------:R-:W-:Y:S01]  /*1caa0*/  STL [R1+0x1880], R20 ;  /* 0x0018801401007387 */ /* 0x000fe20000100800 */
[----:B--2---:R-:W-:Y:S01]  /*1cab0*/  HMMA.16816.F32 R8, R4, R26, R8 ;  /* 0x0000001a0408723c */ /* 0x004fe20000001808 */
[----:B------:R-:W-:-:S02]  /*1cac0*/  IMAD.MOV.U32 R28, RZ, RZ, R26 ;  /* 0x000000ffff1c7224 */ /* 0x000fc400078e001a */
[----:B------:R-:W-:Y:S11]  /*1cad0*/  IMAD.MOV.U32 R21, RZ, RZ, R27 ;  /* 0x000000ffff157224 */ /* 0x000ff600078e001b */
[----:B------:R-:W-:Y:S09]  /*1cae0*/  @!UPT UIADD3 URZ, URZ, URZ, URZ ;  /* 0x0000003f3f3ff290 */ /* 0x000ff2000fffe03f */
[----:B------:R-:W-:Y:S01]  /*1caf0*/  STL.64 [R1+0xc10], R8 ;  /* 0x000c100801007387 */ /* 0x000fe20000100a00 */
[----:B------:R0:W-:Y:S03]  /*1cb00*/  STL.64 [R1+0xc18], R10 ;  /* 0x000c180a01007387 */ /* 0x0001e60000100a00 */
[----:B0-----:R-:W2:Y:S01]  /*1cb10*/  LDL.LU.64 R10, [R1+0x1978] ;  /* 0x00197800010a7983 */ /* 0x001ea20000300a00 */
[----:B------:R-:W2:Y:S02]  /*1cb20*/  LDL.LU.64 R8, [R1+0x1970] ;  /* 0x0019700001087983 */ /* 0x000ea40000300a00 */
[----:B------:R-:W2:Y:S02]  /*1cb30*/  LDL.LU.64 R26, [R1+0x1968] ;  /* 0x00196800011a7983 */ /* 0x000ea40000300a00 */
[----:B------:R-:W-:Y:S01]  /*1cb40*/  STL [R1+0x188c], R21 ;  /* 0x00188c1501007387 */ /* 0x000fe20000100800 */
[----:B------:R-:W-:Y:S01]  /*1cb50*/  STL [R1+0x1888], R28 ;  /* 0x0018881c01007387 */ /* 0x000fe20000100800 */
[C---:B--2---:R-:W-:Y:S11]  /*1cb60*/  HMMA.16816.F32 R8, R4.reuse, R26, R8 ;  /* 0x0000001a0408723c */ /* 0x044ff60000001808 */
[----:B------:R-:W-:Y:S11]  /*1cb70*/  @!UPT UIADD3 URZ, URZ, URZ, URZ ;  /* 0x0000003f3f3ff290 */ /* 0x000ff6000fffe03f */
[----:B------:R-:W-:Y:S01]  /*1cb80*/  @!UPT UIADD3 URZ, URZ, URZ, URZ ;  /* 0x0000003f3f3ff290 */ /* 0x000fe2000fffe03f */
[----:B------:R-:W-:Y:S01]  /*1cb90*/  STL.64 [R1+0xc00], R8 ;  /* 0x000c000801007387 */ /* 0x000fe20000100a00 */
[----:B------:R0:W-:Y:S03]  /*1cba0*/  STL.64 [R1+0xc08], R10 ;  /* 0x000c080a01007387 */ /* 0x0001e60000100a00 */
[----:B0-----:R-:W4:Y:S01]  /*1cbb0*/  LDL.LU.64 R10, [R1+0x1960] ;  /* 0x00196000010a7983 */ /* 0x001f220000300a00 */
[----:B------:R-:W-:Y:S02]  /*1cbc0*/  IMAD.MOV.U32 R29, RZ, RZ, R27 ;  /* 0x000000ffff1d7224 */ /* 0x000fe400078e001b */
[----:B------:R-:W-:Y:S02]  /*1cbd0*/  IMAD.MOV.U32 R20, RZ, RZ, R26 ;  /* 0x000000ffff147224 */ /* 0x000fe400078e001a */
[----:B------:R-:W2:Y:S01]  /*1cbe0*/  LDL.LU.64 R26, [R1+0x1958] ;  /* 0x00195800011a7983 */ /* 0x000ea20000300a00 */
[----:B------:R-:W-:Y:S02]  /*1cbf0*/  STL [R1+0x1894], R29 ;  /* 0x0018941d01007387 */ /* 0x000fe40000100800 */
[----:B------:R0:W-:Y:S02]  /*1cc00*/  STL [R1+0x1890], R20 ;  /* 0x0018901401007387 */ /* 0x0001e40000100800 */
[----:B---3--:R1:W-:Y:S01]  /*1cc10*/  STL.64 [R1+0x1940], R22 ;  /* 0x0019401601007387 */ /* 0x0083e20000100a00 */
[----:B0-----:R-:W2:Y:S01]  /*1cc20*/  LDL.LU R20, [R1+0x370] ;  /* 0x0003700001147983 */ /* 0x001ea20000300800 */
[----:B------:R-:W2:Y:S02]  /*1cc30*/  LDL.LU R21, [R1+0x374] ;  /* 0x0003740001157983 */ /* 0x000ea40000300800 */
[----:B-1----:R-:W2:Y:S02]  /*1cc40*/  LDL.LU R22, [R1+0x378] ;  /* 0x0003780001167983 */ /* 0x002ea40000300800 */
[----:B------:R-:W2:Y:S01]  /*1cc50*/  LDL.LU R23, [R1+0x37c] ;  /* 0x00037c0001177983 */ /* 0x000ea20000300800 */
[----:B----4-:R-:W-:Y:S01]  /*1cc60*/  HMMA.16816.F32 R12, R4, R10, R12 ;  /* 0x0000000a040c723c */ /* 0x010fe2000000180c */
[----:B------:R-:W-:-:S02]  /*1cc70*/  IMAD.MOV.U32 R28, RZ, RZ, R10 ;  /* 0x000000ffff1c7224 */ /* 0x000fc400078e000a */
[----:B------:R-:W-:Y:S11]  /*1cc80*/  IMAD.MOV.U32 R3, RZ, RZ, R11 ;  /* 0x000000ffff037224 */ /* 0x000ff600078e000b */
[----:B------:R-:W-:Y:S09]  /*1cc90*/  @!UPT UIADD3 URZ, URZ, URZ, URZ ;  /* 0x0000003f3f3ff290 */ /* 0x000ff2000fffe03f */
[----:B------:R-:W-:Y:S01]  /*1cca0*/  STL.64 [R1+0xbf0], R12 ;  /* 0x000bf00c01007387 */ /* 0x000fe20000100a00 */
[----:B------:R0:W-:Y:S02]  /*1ccb0*/  STL.64 [R1+0xbf8], R14 ;  /* 0x000bf80e01007387 */ /* 0x0001e40000100a00 */
[----:B------:R-:W3:Y:S02]  /*1ccc0*/  LDL.64 R10, [R1+0x28] ;  /* 0x00002800010a7983 */ /* 0x000ee40000100a00 */
[----:B0-----:R-:W-:Y:S02]  /*1ccd0*/  IMAD.MOV.U32 R14, RZ, RZ, R2 ;  /* 0x000000ffff0e7224 */ /* 0x001fe400078e0002 */
[----:B------:R-:W-:Y:S01]  /*1cce0*/  IMAD.MOV.U32 R15, RZ, RZ, R0 ;  /* 0x000000ffff0f7224 */ /* 0x000fe200078e0000 */
[----:B---3--:R2:W-:Y:S02]  /*1ccf0*/  STL.64 [R1+0x18e0], R10 ;  /* 0x0018e00a01007387 */ /* 0x0085e40000100a00 */
[----:B--2---:R-:W-:Y:S02]  /*1cd00*/  HMMA.16816.F32 R8, R4, R26, R20 ;  /* 0x0000001a0408723c */ /* 0x004fe40000001814 */
[----:B------:R-:W-:Y:S01]  /*1cd10*/  STL.64 [R1+0x18b8], R14 ;  /* 0x0018b80e01007387 */ /* 0x000fe20000100a00 */
[----:B------:R-:W-:Y:S11]  /*1cd20*/  STL [R1+0x1898], R28 ;  /* 0x0018981c01007387 */ /* 0x000ff60000100800 */
[----:B------:R-:W-:Y:S09]  /*1cd30*/  @!UPT UIADD3 URZ, URZ, URZ, URZ ;  /* 0x0000003f3f3ff290 */ /* 0x000ff2000fffe03f */
[----:B------:R0:W-:Y:S01]  /*1cd40*/  STL.64 [R1+0xbe0], R8 ;  /* 0x000be00801007387 */ /* 0x0001e20000100a00 */
[----:B------:R1:W-:Y:S03]  /*1cd50*/  STL.64 [R1+0xbe8], R10 ;  /* 0x000be80a01007387 */ /* 0x0003e60000100a00 */
[----:B0-----:R-:W2:Y:S01]  /*1cd60*/  LDL.LU R8, [R1+0x1c0] ;  /* 0x0001c00001087983 */ /* 0x001ea20000300800 */
[----:B------:R-:W2:Y:S02]  /*1cd70*/  LDL.LU R9, [R1+0x1c4] ;  /* 0x0001c40001097983 */ /* 0x000ea40000300800 */
[----:B-1----:R-:W3:Y:S02]  /*1cd80*/  LDL.LU R10, [R1+0x1c8] ;  /* 0x0001c800010a7983 */ /* 0x002ee40000300800 */
[----:B------:R-:W3:Y:S02]  /*1cd90*/  LDL.LU R11, [R1+0x1cc] ;  /* 0x0001cc00010b7983 */ /* 0x000ee40000300800 */
[----:B------:R-:W-:-:S02]  /*1cda0*/  IMAD.MOV.U32 R17, RZ, RZ, R26 ;  /* 0x000000ffff117224 */ /* 0x000fc400078e001a */
[----:B------:R-:W-:Y:S01]  /*1cdb0*/  IMAD.MOV.U32 R16, RZ, RZ, R27 ;  /* 0x000000ffff107224 */ /* 0x000fe200078e001b */
[----:B---3--:R0:W-:Y:S01]  /*1cdc0*/  STL.64 [R1+0x18f0], R10 ;  /* 0x0018f00a01007387 */ /* 0x0081e20000100a00 */
[----:B--2---:R-:W-:Y:S03]  /*1cdd0*/  STL.64 [R1+0x18e8], R8 ;  /* 0x0018e80801007387 */ /* 0x004fe60000100a00 */
[----:B0-----:R-:W2:Y:S04]  /*1cde0*/  LDL R10, [R1+0x48] ;  /* 0x00004800010a7983 */ /* 0x001ea80000100800 */
[----:B------:R-:W2:Y:S01]  /*1cdf0*/  LDL R11, [R1+0x4c] ;  /* 0x00004c00010b7983 */ /* 0x000ea20000100800 */
[----:B------:R-:W3:Y:S02]  /*1ce00*/  LDL.LU R24, [R1+0x1e0] ;  /* 0x0001e00001187983 */ /* 0x000ee40000300800 */
[----:B------:R-:W3:Y:S02]  /*1ce10*/  LDL.LU R25, [R1+0x1e4] ;  /* 0x0001e40001197983 */ /* 0x000ee40000300800 */
[----:B------:R-:W4:Y:S01]  /*1ce20*/  LDL.LU R26, [R1+0x1e8] ;  /* 0x0001e800011a7983 */ /* 0x000f220000300800 */
[----:B------:R-:W4:Y:S01]  /*1ce30*/  LDL.LU R27, [R1+0x1ec] ;  /* 0x0001ec00011b7983 */ /* 0x000f220000300800 */
[----:B------:R-:W2:Y:S03]  /*1ce40*/  LDL.64 R22, [R1+0x88] ;  /* 0x0000880001167983 */ /* 0x000ea60000100a00 */
[----:B----4-:R0:W-:Y:S01]  /*1ce50*/  STL.64 [R1+0x1920], R26 ;  /* 0x0019201a01007387 */ /* 0x0101e20000100a00 */
[----:B---3--:R-:W-:Y:S03]  /*1ce60*/  STL.64 [R1+0x1918], R24 ;  /* 0x0019181801007387 */ /* 0x008fe60000100a00 */
[----:B0-----:R-:W3:Y:S04]  /*1ce70*/  LDL.64 R26, [R1+0x58] ;  /* 0x00005800011a7983 */ /* 0x001ee80000100a00 */
[----:B---3--:R0:W-:Y:S04]  /*1ce80*/  STL.64 [R1+0x1930], R26 ;  /* 0x0019301a01007387 */ /* 0x0081e80000100a00 */
[----:B0-----:R-:W3:Y:S04]  /*1ce90*/  LDL.64 R26, [R1+0x68] ;  /* 0x00006800011a7983 */ /* 0x001ee80000100a00 */
[----:B---3--:R0:W-:Y:S01]  /*1cea0*/  STL.64 [R1+0x1938], R26 ;  /* 0x0019381a01007387 */ /* 0x0081e20000100a00 */
[----:B------:R-:W3:Y:S02]  /*1ceb0*/  LDL.LU R24, [R1+0x350] ;  /* 0x0003500001187983 */ /* 0x000ee40000300800 */
[----:B------:R-:W3:Y:S01]  /*1cec0*/  LDL.LU R25, [R1+0x354] ;  /* 0x0003540001197983 */ /* 0x000ee20000300800 */
[----:B0-----:R-:W4:Y:S01]  /*1ced0*/  LDL.LU R26, [R1+0x358] ;  /* 0x00035800011a7983 */ /* 0x001f220000300800 */
[----:B------:R-:W4:Y:S03]  /*1cee0*/  LDL.LU R27, [R1+0x35c] ;  /* 0x00035c00011b7983 */ /* 0x000f260000300800 */
[----:B----4-:R-:W-:Y:S01]  /*1cef0*/  STL.64 [R1+0x1950], R26 ;  /* 0x0019501a01007387 */ /* 0x010fe20000100a00 */
[----:B---3--:R0:W-:Y:S03]  /*1cf00*/  STL.64 [R1+0x1948], R24 ;  /* 0x0019481801007387 */ /* 0x0081e60000100a00 */
[----:B0-----:R-:W3:Y:S01]  /*1cf10*/  LDL.LU R24, [R1+0x360] ;  /* 0x0003600001187983 */ /* 0x001ee20000300800 */
[----:B------:R-:W3:Y:S02]  /*1cf20*/  LDL.LU R25, [R1+0x364] ;  /* 0x0003640001197983 */ /* 0x000ee40000300800 */
[----:B------:R-:W3:Y:S02]  /*1cf30*/  LDL.LU R26, [R1+0x368] ;  /* 0x00036800011a7983 */ /* 0x000ee40000300800 */
[----:B------:R-:W3:Y:S01]  /*1cf40*/  LDL.LU R27, [R1+0x36c] ;  /* 0x00036c00011b7983 */ /* 0x000ee20000300800 */
[----:B--2---:R0:W-:Y:S04]  /*1cf50*/  STL.64 [R1+0x1908], R10 ;  /* 0x0019080a01007387 */ /* 0x0041e80000100a00 */
[----:B0-----:R-:W2:Y:S04]  /*1cf60*/  LDL.64 R10, [R1+0x1b8] ;  /* 0x0001b800010a7983 */ /* 0x001ea80000100a00 */
[----:B--2---:R0:W-:Y:S01]  /*1cf70*/  STL.64 [R1+0x1928], R10 ;  /* 0x0019280a01007387 */ /* 0x0041e20000100a00 */
[----:B------:R-:W2:Y:S02]  /*1cf80*/  LDL.LU R8, [R1+0x240] ;  /* 0x0002400001087983 */ /* 0x000ea40000300800 */
[----:B------:R-:W2:Y:S01]  /*1cf90*/  LDL.LU R9, [R1+0x244] ;  /* 0x0002440001097983 */ /* 0x000ea20000300800 */
[----:B0-----:R-:W2:Y:S01]  /*1cfa0*/  LDL.LU R10, [R1+0x248] ;  /* 0x00024800010a7983 */ /* 0x001ea20000300800 */
[----:B------:R-:W2:Y:S02]  /*1cfb0*/  LDL.LU R11, [R1+0x24c] ;  /* 0x00024c00010b7983 */ /* 0x000ea40000300800 */
[----:B------:R-:W-:Y:S02]  /*1cfc0*/  STL.64 [R1+0x18d8], R18 ;  /* 0x0018d81201007387 */ /* 0x000fe40000100a00 */
[----:B------:R0:W-:Y:S02]  /*1cfd0*/  STL.64 [R1+0x18d0], R16 ;  /* 0x0018d01001007387 */ /* 0x0001e40000100a00 */
[----:B0-----:R-:W4:Y:S01]  /*1cfe0*/  LDL.LU R16, [R1+0x190] ;  /* 0x0001900001107983 */ /* 0x001f220000300800 */
[----:B------:R-:W4:Y:S02]  /*1cff0*/  LDL.LU R17, [R1+0x194] ;  /* 0x0001940001117983 */ /* 0x000f240000300800 */
[----:B------:R-:W2:Y:S02]  /*1d000*/  LDL.LU R18, [R1+0x198] ;  /* 0x0001980001127983 */ /* 0x000ea40000300800 */
[----:B------:R-:W2:Y:S01]  /*1d010*/  LDL.LU R19, [R1+0x19c] ;  /* 0x00019c0001137983 */ /* 0x000ea20000300800 */
[----:B---3--:R-:W-:Y:S01]  /*1d020*/  HMMA.16816.F32 R24, R4, R22, R24 ;  /* 0x000000160418723c */ /* 0x008fe20000001818 */
[----:B------:R-:W-:-:S02]  /*1d030*/  IMAD.MOV.U32 R28, RZ, RZ, R22 ;  /* 0x000000ffff1c7224 */ /* 0x000fc400078e0016 */
[----:B------:R-:W-:Y:S01]  /*1d040*/  IMAD.MOV.U32 R29, RZ, RZ, R23 ;  /* 0x000000ffff1d7224 */ /* 0x000fe200078e0017 */
[----:B--2---:R-:W-:Y:S01]  /*1d050*/  STL.64 [R1+0x1900], R18 ;  /* 0x0019001201007387 */ /* 0x004fe20000100a00 */
[----:B----4-:R0:W-:Y:S03]  /*1d060*/  STL.64 [R1+0x18f8], R16 ;  /* 0x0018f81001007387 */ /* 0x0101e60000100a00 */
[----:B0-----:R-:W2:Y:S01]  /*1d070*/  LDL.LU R16, [R1+0x1d0] ;  /* 0x0001d00001107983 */ /* 0x001ea20000300800 */
[----:B------:R-:W2:Y:S02]  /*1d080*/  LDL.LU R17, [R1+0x1d4] ;  /* 0x0001d40001117983 */ /* 0x000ea40000300800 */
[----:B------:R-:W2:Y:S02]  /*1d090*/  LDL.LU R18, [R1+0x1d8] ;  /* 0x0001d80001127983 */ /* 0x000ea40000300800 */
[----:B------:R-:W2:Y:S01]  /*1d0a0*/  LDL.LU R19, [R1+0x1dc] ;  /* 0x0001dc0001137983 */ /* 0x000ea20000300800 */
[----:B------:R-:W3:Y:S01]  /*1d0b0*/  LDL.LU R12, [R1+0x2f0] ;  /* 0x0002f000010c7983 */ /* 0x000ee20000300800 */
[----:B------:R-:W3:Y:S02]  /*1d0c0*/  LDL.LU R13, [R1+0x2f4] ;  /* 0x0002f400010d7983 */ /* 0x000ee40000300800 */
[----:B------:R-:W3:Y:S02]  /*1d0d0*/  LDL.LU R14, [R1+0x2f8] ;  /* 0x0002f800010e7983 */ /* 0x000ee40000300800 */
[----:B------:R-:W3:Y:S04]  /*1d0e0*/  LDL.LU R15, [R1+0x2fc] ;  /* 0x0002fc00010f7983 */ /* 0x000ee80000300800 */
[----:B------:R-:W-:Y:S01]  /*1d0f0*/  STL.64 [R1+0xba0], R24 ;  /* 0x000ba01801007387 */ /* 0x000fe20000100a00 */
[----:B------:R0:W-:Y:S03]  /*1d100*/  STL.64 [R1+0xba8], R26 ;  /* 0x000ba81a01007387 */ /* 0x0001e60000100a00 */
[----:B0-----:R-:W4:Y:S01]  /*1d110*/  LDL.LU.64 R26, [R1+0x1950] ;  /* 0x00195000011a7983 */ /* 0x001f220000300a00 */
[----:B------:R-:W4:Y:S02]  /*1d120*/  LDL.LU.64 R24, [R1+0x1948] ;  /* 0x0019480001187983 */ /* 0x000f240000300a00 */
[----:B------:R-:W4:Y:S02]  /*1d130*/  LDL.LU.64 R22, [R1+0x1940] ;  /* 0x0019400001167983 */ /* 0x000f240000300a00 */
[C---:B----4-:R-:W-:Y:S11]  /*1d140*/  HMMA.16816.F32 R24, R4.reuse, R22, R24 ;  /* 0x000000160418723c */ /* 0x050ff60000001818 */
[----:B------:R-:W-:Y:S11]  /*1d150*/  @!UPT UIADD3 URZ, URZ, URZ, URZ ;  /* 0x0000003f3f3ff290 */ /* 0x000ff6000fffe03f */
[----:B------:R-:W-:Y:S01]  /*1d160*/  @!UPT UIADD3 URZ, URZ, URZ, URZ ;  /* 0x0000003f3f3ff290 */ /* 0x000fe2000fffe03f */
[----:B------:R-:W-:Y:S01]  /*1d170*/  STL.64 [R1+0xb90], R24 ;  /* 0x000b901801007387 */ /* 0x000fe20000100a00 */
[----:B------:R0:W-:Y:S03]  /*1d180*/  STL.64 [R1+0xb98], R26 ;  /* 0x000b981a01007387 */ /* 0x0001e60000100a00 */
[----:B0-----:R-:W4:Y:S01]  /*1d190*/  LDL.LU.64 R26, [R1+0x1938] ;  /* 0x00193800011a7983 */ /* 0x001f220000300a00 */
[----:B------:R0:W-:Y:S02]  /*1d1a0*/  STL.64 [R1+0x17f0], R22 ;  /* 0x0017f01601007387 */ /* 0x0001e40000100a00 */
[----:B------:R-:W4:Y:S02]  /*1d1b0*/  LDL.LU R20, [R1+0x340] ;  /* 0x0003400001147983 */ /* 0x000f240000300800 */
[----:B------:R-:W4:Y:S01]  /*1d1c0*/  LDL.LU R21, [R1+0x344] ;  /* 0x0003440001157983 */ /* 0x000f220000300800 */
[----:B0-----:R-:W4:Y:S01]  /*1d1d0*/  LDL.LU R22, [R1+0x348] ;  /* 0x0003480001167983 */ /* 0x001f220000300800 */
[----:B------:R-:W4:Y:S02]  /*1d1e0*/  LDL.LU R23, [R1+0x34c] ;  /* 0x00034c0001177983 */ /* 0x000f240000300800 */
[C---:B----4-:R-:W-:Y:S11]  /*1d1f0*/  HMMA.16816.F32 R20, R4.reuse, R26, R20 ;  /* 0x0000001a0414723c */ /* 0x050ff60000001814 */
[----:B------:R-:W-:Y:S11]  /*1d200*/  @!UPT UIADD3 URZ, URZ, URZ, URZ ;  /* 0x0000003f3f3ff290 */ /* 0x000ff6000fffe03f */
[----:B------:R-:W-:Y:S01]  /*1d210*/  @!UPT UIADD3 URZ, URZ, URZ, URZ ;  /* 0x0000003f3f3ff290 */ /* 0x000fe2000fffe03f */
[----:B------:R0:W-:Y:S01]  /*1d220*/  STL.64 [R1+0xb80], R20 ;  /* 0x000b801401007387 */ /* 0x0001e20000100a00 */
[----:B------:R1:W-:Y:S02]  /*1d230*/  STL.64 [R1+0xb88], R22 ;  /* 0x000b881601007387 */ /* 0x0003e40000100a00 */
[----:B0-----:R-:W-:Y:S02]  /*1d240*/  IMAD.MOV.U32 R20, RZ, RZ, R26 ;  /* 0x000000ffff147224 */ /* 0x001fe400078e001a */
[----:B------:R-:W-:Y:S02]  /*1d250*/  IMAD.MOV.U32 R21, RZ, RZ, R27 ;  /* 0x000000ffff157224 */ /* 0x000fe400078e001b */
[----:B------:R-:W4:Y:S02]  /*1d260*/  LDL.LU.64 R26, [R1+0x1930] ;  /* 0x00193000011a7983 */ /* 0x000f240000300a00 */
[----:B----4-:R-:W-:Y:S01]  /*1d270*/  HMMA.16816.F32 R8, R4, R26, R8 ;  /* 0x0000001a0408723c */ /* 0x010fe20000001808 */
[----:B-1----:R-:W-:-:S02]  /*1d280*/  IMAD.MOV.U32 R23, RZ, RZ, R26 ;  /* 0x000000ffff177224 */ /* 0x002fc400078e001a */
[----:B------:R-:W-:Y:S11]  /*1d290*/  IMAD.MOV.U32 R22, RZ, RZ, R27 ;  /* 0x000000ffff167224 */ /* 0x000ff600078e001b */
[----:B------:R-:W-:Y:S09]  /*1d2a0*/  @!UPT UIADD3 URZ, URZ, URZ, URZ ;  /* 0x0000003f3f3ff290 */ /* 0x000ff2000fffe03f */
[----:B------:R-:W-:Y:S01]  /*1d2b0*/  STL.64 [R1+0xb70], R8 ;  /* 0x000b700801007387 */ /* 0x000fe20000100a00 */
[----:B------:R0:W-:Y:S03]  /*1d2c0*/  STL.64 [R1+0xb78], R10 ;  /* 0x000b780a01007387 */ /* 0x0001e60000100a00 */
[----:B0-----:R-:W4:Y:S01]  /*1d2d0*/  LDL.LU.64 R10, [R1+0x1928] ;  /* 0x00192800010a7983 */ /* 0x001f220000300a00 */
[----:B------:R-:W4:Y:S02]  /*1d2e0*/  LDL.LU.64 R26, [R1+0x1920] ;  /* 0x00192000011a7983 */ /* 0x000f240000300a00 */
[----:B------:R-:W4:Y:S02]  /*1d2f0*/  LDL.LU.64 R24, [R1+0x1918] ;  /* 0x0019180001187983 */ /* 0x000f240000300a00 */
[----:B------:R-:W-:Y:S01]  /*1d300*/  STL.64 [R1+0x18b0], R22 ;  /* 0x0018b01601007387 */ /* 0x000fe20000100a00 */
[----:B------:R0:W-:Y:S04]  /*1d310*/  STL.64 [R1+0x18a8], R20 ;  /* 0x0018a81401007387 */ /* 0x0001e80000100a00 */
[----:B0-----:R-:W2:Y:S01]  /*1d320*/  LDL.LU R20, [R1+0x2e0] ;  /* 0x0002e00001147983 */ /* 0x001ea20000300800 */
[----:B------:R-:W2:Y:S02]  /*1d330*/  LDL.LU R21, [R1+0x2e4] ;  /* 0x0002e40001157983 */ /* 0x000ea40000300800 */
[----:B------:R-:W2:Y:S02]  /*1d340*/  LDL.LU R22, [R1+0x2e8] ;  /* 0x0002e80001167983 */ /* 0x000ea40000300800 */
[----:B------:R-:W2:Y:S01]  /*1d350*/  LDL.LU R23, [R1+0x2ec] ;  /* 0x0002ec0001177983 */ /* 0x000ea20000300800 */
[C---:B----4-:R-:W-:Y:S11]  /*1d360*/  HMMA.16816.F32 R24, R4.reuse, R10, R24 ;  /* 0x0000000a0418723c */ /* 0x050ff60000001818 */
[----:B------:R-:W-:Y:S11]  /*1d370*/  @!UPT UIADD3 URZ, URZ, URZ, URZ ;  /* 0x0000003f3f3ff290 */ /* 0x000ff6000fffe03f */
[----:B------:R-:W-:Y:S01]  /*1d380*/  @!UPT UIADD3 URZ, URZ, URZ, URZ ;  /* 0x0000003f3f3ff290 */ /* 0x000fe2000fffe03f */
[----:B------:R0:W-:Y:S01]  /*1d390*/  STL.64 [R1+0xb60], R24 ;  /* 0x000b601801007387 */ /* 0x0001e20000100a00 */
[----:B------:R1:W-:Y:S02]  /*1d3a0*/  STL.64 [R1+0xb68], R26 ;  /* 0x000b681a01007387 */ /* 0x0003e40000100a00 */
[----:B0-----:R-:W-:Y:S01]  /*1d3b0*/  IMAD.MOV.U32 R25, RZ, RZ, R10 ;  /* 0x000000ffff197224 */ /* 0x001fe200078e000a */
[----:B-1----:R-:W4:Y:S01]  /*1d3c0*/  LDL.LU.64 R26, [R1+0x1910] ;  /* 0x00191000011a7983 */ /* 0x002f220000300a00 */
[----:B------:R-:W-:Y:S02]  /*1d3d0*/  IMAD.MOV.U32 R24, RZ, RZ, R11 ;  /* 0x000000ffff187224 */ /* 0x000fe400078e000b */
[----:B------:R-:W2:Y:S02]  /*1d3e0*/  LDL.LU.64 R10, [R1+0x1908] ;  /* 0x00190800010a7983 */ /* 0x000ea40000300a00 */
[C---:B--2---:R-:W-:Y:S01]  /*1d3f0*/  HMMA.16816.F32 R8, R4.reuse, R10, R16 ;  /* 0x0000000a0408723c */ /* 0x044fe20000001810 */
[----:B------:R-:W2:Y:S01]  /*1d400*/  LDL.LU.64 R18, [R1+0x1900] ;  /* 0x0019000001127983 */ /* 0x000ea20000300a00 */
[----:B------:R-:W2:Y:S11]  /*1d410*/  LDL.LU.64 R16, [R1+0x18f8] ;  /* 0x0018f80001107983 */ /* 0x000eb60000300a00 */
        /* <DEDUP_REMOVED lines=8> */
[----:B------:R-:W-:Y:S01]  /*1d4a0*/  STL.64 [R1+0xb40], R8 ;  /* 0x000b400801007387 */ /* 0x000fe20000100a00 */
[----:B------:R0:W-:Y:S03]  /*1d4b0*/  STL.64 [R1+0xb48], R10 ;  /* 0x000b480a01007387 */ /* 0x0001e60000100a00 */
[----:B0-----:R-:W2:Y:S01]  /*1d4c0*/  LDL.LU.64 R10, [R1+0x18e0] ;  /* 0x0018e000010a7983 */ /* 0x001ea20000300a00 */
[----:B------:R-:W-:Y:S01]  /*1d4d0*/  STL.64 [R1+0x1790], R26 ;  /* 0x0017901a01007387 */ /* 0x000fe20000100a00 */
[----:B--2---:R-:W-:Y:S02]  /*1d4e0*/  HMMA.16816.F32 R4, R4, R10, R16 ;  /* 0x0000000a0404723c */ /* 0x004fe40000001810 */
[----:B------:R-:W3:Y:S01]  /*1d4f0*/  LDL.LU.64 R18, [R1+0x18d8] ;  /* 0x0018d80001127983 */ /* 0x000ee20000300a00 */
[----:B------:R-:W2:Y:S02]  /*1d500*/  LDL.LU.64 R16, [R1+0x18d0] ;  /* 0x0018d00001107983 */ /* 0x000ea40000300a00 */
[----:B------:R-:W-:-:S02]  /*1d510*/  IMAD.MOV.U32 R2, RZ, RZ, R10 ;  /* 0x000000ffff027224 */ /* 0x000fc400078e000a */
[----:B------:R-:W-:Y:S11]  /*1d520*/  IMAD.MOV.U32 R0, RZ, RZ, R11 ;  /* 0x000000ffff007224 */ /* 0x000ff600078e000b */
[----:B------:R-:W-:Y:S05]  /*1d530*/  @!UPT UIADD3 URZ, URZ, URZ, URZ ;  /* 0x0000003f3f3ff290 */ /* 0x000fea000fffe03f */
[----:B------:R0:W-:Y:S01]  /*1d540*/  STL.64 [R1+0xb30], R4 ;  /* 0x000b300401007387 */ /* 0x0001e20000100a00 */
[----:B------:R1:W-:Y:S02]  /*1d550*/  STL.64 [R1+0xb38], R6 ;  /* 0x000b380601007387 */ /* 0x0003e40000100a00 */
[----:B------:R-:W3:Y:S02]  /*1d560*/  LDL.LU.64 R10, [R1+0x18c8] ;  /* 0x0018c800010a7983 */ /* 0x000ee40000300a00 */
[----:B------:R-:W3:Y:S01]  /*1d570*/  LDL.LU.64 R8, [R1+0x18c0] ;  /* 0x0018c00001087983 */ /* 0x000ee20000300a00 */
[----:B0-----:R-:W4:Y:S01]  /*1d580*/  LDL.LU R4, [R1+0x2d0] ;  /* 0x0002d00001047983 */ /* 0x001f220000300800 */
[----:B------:R-:W4:Y:S02]  /*1d590*/  LDL.LU R5, [R1+0x2d4] ;  /* 0x0002d40001057983 */ /* 0x000f240000300800 */
[----:B-1----:R-:W4:Y:S02]  /*1d5a0*/  LDL.LU R6, [R1+0x2d8] ;  /* 0x0002d80001067983 */ /* 0x002f240000300800 */
[----:B------:R-:W4:Y:S01]  /*1d5b0*/  LDL.LU R7, [R1+0x2dc] ;  /* 0x0002dc0001077983 */ /* 0x000f220000300800 */
[C---:B---3--:R-:W-:Y:S11]  /*1d5c0*/  HMMA.16816.F32 R12, R8.reuse, R18, R12 ;  /* 0x00000012080c723c */ /* 0x048ff6000000180c */
[----:B------:R-:W-:Y:S11]  /*1d5d0*/  @!UPT UIADD3 URZ, URZ, URZ, URZ ;  /* 0x0000003f3f3ff290 */ /* 0x000ff6000fffe03f */
[----:B------:R-:W-:Y:S01]  /*1d5e0*/  @!UPT UIADD3 URZ, URZ, URZ, URZ ;  /* 0x0000003f3f3ff290 */ /* 0x000fe2000fffe03f */
[----:B------:R-:W-:Y:S01]  /*1d5f0*/  STL.64 [R1+0x3d0], R12 ;  /* 0x0003d00c01007387 */ /* 0x000fe20000100a00 */
[----:B------:R0:W-:Y:S03]  /*1d600*/  STL.64 [R1+0x3d8], R14 ;  /* 0x0003d80e01007387 */ /* 0x0001e60000100a00 */
[----:B0-----:R-:W3:Y:S01]  /*1d610*/  LDL.LU.64 R14, [R1+0x18b8] ;  /* 0x0018b800010e7983 */ /* 0x001ee20000300a00 */
[----:B------:R-:W-:Y:S01]  /*1d620*/  STL.64 [R1+0x17a8], R18 ;  /* 0x0017a81201007387 */ /* 0x000fe20000100a00 */
[C---:B---3--:R-:W-:Y:S02]  /*1d630*/  HMMA.16816.F32 R12, R8.reuse, R14, R20 ;  /* 0x0000000e080c723c */ /* 0x048fe40000001814 */
[----:B------:R-:W3:Y:S01]  /*1d640*/  LDL.LU.64 R22, [R1+0x18b0] ;  /* 0x0018b00001167983 */ /* 0x000ee20000300a00 */
[----:B------:R-:W2:Y:S11]  /*1d650*/  LDL.LU.64 R20, [R1+0x18a8] ;  /* 0x0018a80001147983 */ /* 0x000eb60000300a00 */
[----:B------:R-:W-:Y:S09]  /*1d660*/  @!UPT UIADD3 URZ, URZ, URZ, URZ ;  /* 0x0000003f3f3ff290 */ /* 0x000ff2000fffe03f */
[----:B------:R-:W-:Y:S01]  /*1d670*/  STL.64 [R1+0xbb0], R12 ;  /* 0x000bb00c01007387 */ /* 0x000fe20000100a00 */
[----:B------:R0:W-:Y:S03]  /*1d680*/  STL.64 [R1+0xbb8], R14 ;  /* 0x000bb80e01007387 */ /* 0x0001e60000100a00 */
[----:B0-----:R-:W4:Y:S01]  /*1d690*/  LDL.LU.64 R14, [R1+0x18a0] ;  /* 0x0018a000010e7983 */ /* 0x001f220000300a00 */
[----:B------:R-:W2:Y:S02]  /*1d6a0*/  LDL.64 R26, [R1+0x48] ;  /* 0x00004800011a7983 */ /* 0x000ea40000100a00 */
[----:B------:R-:W-:Y:S02]  /*1d6b0*/  IMAD.MOV.U32 R18, RZ, RZ, R25 ;  /* 0x000000ffff127224 */ /* 0x000fe400078e0019 */
[----:B------:R-:W-:Y:S01]  /*1d6c0*/  IMAD.MOV.U32 R19, RZ, RZ, R24 ;  /* 0x000000ffff137224 */ /* 0x000fe200078e0018 */
[----:B----4-:R-:W-:Y:S01]  /*1d6d0*/  HMMA.16816.F32 R4, R8, R14, R4 ;  /* 0x0000000e0804723c */ /* 0x010fe20000001804 */
[----:B--2---:R0:W-:Y:S11]  /*1d6e0*/  STL.64 [R1+0x17b0], R26 ;  /* 0x0017b01a01007387 */ /* 0x0041f60000100a00 */
[----:B------:R-:W-:Y:S11]  /*1d6f0*/  @!UPT UIADD3 URZ, URZ, URZ, URZ ;  /* 0x0000003f3f3ff290 */ /* 0x000ff6000fffe03f */
[----:B------:R-:W-:Y:S01]  /*1d700*/  STL.64 [R1+0xbc0], R4 ;  /* 0x000bc00401007387 */ /* 0x000fe20000100a00 */
[----:B------:R-:W-:Y:S02]  /*1d710*/  STL.64 [R1+0xbc8], R6 ;  /* 0x000bc80601007387 */ /* 0x000fe40000100a00 */
[----:B------:R-:W2:Y:S02]  /*1d720*/  LDL.LU R12, [R1+0x10] ;  /* 0x00001000010c7983 */ /* 0x000ea40000300800 */
[----:B------:R-:W2:Y:S01]  /*1d730*/  LDL.LU R13, [R1+0x14] ;  /* 0x00001400010d7983 */ /* 0x000ea20000300800 */
[----:B------:R-:W4:Y:S01]  /*1d740*/  LDL.LU R14, [R1+0x18] ;  /* 0x00001800010e7983 */ /* 0x000f220000300800 */
[----:B------:R-:W4:Y:S02]  /*1d750*/  LDL.LU R15, [R1+0x1c] ;  /* 0x00001c00010f7983 */ /* 0x000f240000300800 */
[----:B------:R3:W-:Y:S02]  /*1d760*/  STL.64 [R1+0x17b8], R18 ;  /* 0x0017b81201007387 */ /* 0x0007e40000100a00 */
[----:B------:R-:W2:Y:S01]  /*1d770*/  LDL.LU R24, [R1+0x120] ;  /* 0x0001200001187983 */ /* 0x000ea20000300800 */
[----:B------:R-:W2:Y:S01]  /*1d780*/  LDL.LU R25, [R1+0x124] ;  /* 0x0001240001197983 */ /* 0x000ea20000300800 */
[----:B0-----:R-:W2:Y:S02]  /*1d790*/  LDL.LU R26, [R1+0x128] ;  /* 0x00012800011a7983 */ /* 0x001ea40000300800 */
[----:B------:R-:W2:Y:S02]  /*1d7a0*/  LDL.LU R27, [R1+0x12c] ;  /* 0x00012c00011b7983 */ /* 0x000ea40000300800 */
[----:B---3--:R-:W-:-:S02]  /*1d7b0*/  IMAD.MOV.U32 R18, RZ, RZ, R23 ;  /* 0x000000ffff127224 */ /* 0x008fc400078e0017 */
[----:B------:R-:W-:Y:S02]  /*1d7c0*/  IMAD.MOV.U32 R19, RZ, RZ, R22 ;  /* 0x000000ffff137224 */ /* 0x000fe400078e0016 */
[----:B------:R-:W-:Y:S02]  /*1d7d0*/  IMAD.MOV.U32 R22, RZ, RZ, R28 ;  /* 0x000000ffff167224 */ /* 0x000fe400078e001c */
[----:B------:R-:W-:Y:S01]  /*1d7e0*/  IMAD.MOV.U32 R23, RZ, RZ, R29 ;  /* 0x000000ffff177224 */ /* 0x000fe200078e001d */
[----:B--2---:R-:W-:Y:S01]  /*1d7f0*/  STL.64 [R1+0x17c8], R26 ;  /* 0x0017c81a01007387 */ /* 0x004fe20000100a00 */
[----:B------:R-:W-:Y:S02]  /*1d800*/  STL.64 [R1+0x17c0], R24 ;  /* 0x0017c01801007387 */ /* 0x000fe40000100a00 */
[----:B------:R-:W2:Y:S02]  /*1d810*/  LDL.LU R28, [R1+0x1898] ;  /* 0x00189800011c7983 */ /* 0x000ea40000300800 */
[----:B------:R-:W3:Y:S01]  /*1d820*/  LDL.LU R29, [R1+0x1894] ;  /* 0x00189400011d7983 */ /* 0x000ee20000300800 */
[----:B------:R0:W-:Y:S01]  /*1d830*/  STL.64 [R1+0x1808], R22 ;  /* 0x0018081601007387 */ /* 0x0001e20000100a00 */
[----:B------:R1:W-:Y:S02]  /*1d840*/  STL.64 [R1+0x17d0], R18 ;  /* 0x0017d01201007387 */ /* 0x0003e40000100a00 */
[----:B0-----:R-:W-:-:S02]  /*1d850*/  IMAD.MOV.U32 R22, RZ, RZ, R17 ;  /* 0x000000ffff167224 */ /* 0x001fc400078e0011 */
[----:B------:R-:W-:Y:S02]  /*1d860*/  IMAD.MOV.U32 R23, RZ, RZ, R16 ;  /* 0x000000ffff177224 */ /* 0x000fe400078e0010 */
[----:B-1----:R-:W-:Y:S02]  /*1d870*/  IMAD.MOV.U32 R18, RZ, RZ, R20 ;  /* 0x000000ffff127224 */ /* 0x002fe400078e0014 */
[----:B------:R-:W-:Y:S01]  /*1d880*/  IMAD.MOV.U32 R19, RZ, RZ, R21 ;  /* 0x000000ffff137224 */ /* 0x000fe200078e0015 */
[----:B------:R-:W3:Y:S01]  /*1d890*/  LDL.LU R20, [R1+0x1890] ;  /* 0x0018900001147983 */ /* 0x000ee20000300800 */
[----:B------:R-:W3:Y:S02]  /*1d8a0*/  LDL.LU R21, [R1+0x188c] ;  /* 0x00188c0001157983 */ /* 0x000ee40000300800 */
[----:B------:R-:W-:Y:S01]  /*1d8b0*/  STL.64 [R1+0x1820], R22 ;  /* 0x0018201601007387 */ /* 0x000fe20000100a00 */
[----:B------:R0:W-:Y:S01]  /*1d8c0*/  STL.64 [R1+0x17e8], R18 ;  /* 0x0017e81201007387 */ /* 0x0001e20000100a00 */
[----:B------:R-:W3:Y:S02]  /*1d8d0*/  LDL.LU R16, [R1+0x260] ;  /* 0x0002600001107983 */ /* 0x000ee40000300800 */
[----:B------:R-:W3:Y:S01]  /*1d8e0*/  LDL.LU R17, [R1+0x264] ;  /* 0x0002640001117983 */ /* 0x000ee20000300800 */
[----:B0-----:R-:W3:Y:S01]  /*1d8f0*/  LDL.LU R18, [R1+0x268] ;  /* 0x0002680001127983 */ /* 0x001ee20000300800 */
[----:B------:R-:W3:Y:S02]  /*1d900*/  LDL.LU R19, [R1+0x26c] ;  /* 0x00026c0001137983 */ /* 0x000ee40000300800 */
[----:B------:R-:W-:-:S02]  /*1d910*/  IMAD.MOV.U32 R23, RZ, RZ, R3 ;  /* 0x000000ffff177224 */ /* 0x000fc400078e0003 */
[----:B--2---:R-:W-:Y:S02]  /*1d920*/  IMAD.MOV.U32 R22, RZ, RZ, R28 ;  /* 0x000000ffff167224 */ /* 0x004fe400078e001c */
[----:B------:R-:W2:Y:S01]  /*1d930*/  LDL.LU R28, [R1+0x1888] ;  /* 0x00188800011c7983 */ /* 0x000ea20000300800 */
[----:B------:R-:W2:Y:S02]  /*1d940*/  LDL.LU R3, [R1+0x1884] ;  /* 0x0018840001037983 */ /* 0x000ea40000300800 */
[----:B------:R-:W-:Y:S01]  /*1d950*/  STL.64 [R1+0x1838], R22 ;  /* 0x0018381601007387 */ /* 0x000fe20000100a00 */
[----:B---3--:R-:W-:Y:S01]  /*1d960*/  STL.64 [R1+0x1800], R18 ;  /* 0x0018001201007387 */ /* 0x008fe20000100a00 */
[----:B------:R0:W-:Y:S03]  /*1d970*/  STL.64 [R1+0x17f8], R16 ;  /* 0x0017f81001007387 */ /* 0x0001e60000100a00 */
[----:B0-----:R-:W3:Y:S01]  /*1d980*/  LDL.LU R16, [R1+0x270] ;  /* 0x0002700001107983 */ /* 0x001ee20000300800 */
[----:B------:R-:W3:Y:S02]  /*1d990*/  LDL.LU R17, [R1+0x274] ;  /* 0x0002740001117983 */ /* 0x000ee40000300800 */
[----:B------:R-:W2:Y:S02]  /*1d9a0*/  LDL.LU R18, [R1+0x278] ;  /* 0x0002780001127983 */ /* 0x000ea40000300800 */
[----:B------:R-:W2:Y:S02]  /*1d9b0*/  LDL.LU R19, [R1+0x27c] ;  /* 0x00027c0001137983 */ /* 0x000ea40000300800 */
[----:B------:R-:W-:-:S02]  /*1d9c0*/  IMAD.MOV.U32 R22, RZ, RZ, R20 ;  /* 0x000000ffff167224 */ /* 0x000fc400078e0014 */
[----:B------:R-:W-:Y:S01]  /*1d9d0*/  IMAD.MOV.U32 R23, RZ, RZ, R29 ;  /* 0x000000ffff177224 */ /* 0x000fe200078e001d */
[----:B------:R-:W4:Y:S04]  /*1d9e0*/  LDL.LU R20, [R1+0x1880] ;  /* 0x0018800001147983 */ /* 0x000f280000300800 */
[----:B------:R-:W-:Y:S04]  /*1d9f0*/  STL.64 [R1+0x1850], R22 ;  /* 0x0018501601007387 */ /* 0x000fe80000100a00 */
[----:B--2---:R-:W-:Y:S01]  /*1da00*/  STL.64 [R1+0x1818], R18 ;  /* 0x0018181201007387 */ /* 0x004fe20000100a00 */
[----:B---3--:R0:W-:Y:S03]  /*1da10*/  STL.64 [R1+0x1810], R16 ;  /* 0x0018101001007387 */ /* 0x0081e60000100a00 */
[----:B0-----:R-:W2:Y:S01]  /*1da20*/  LDL.LU R16, [R1+0x280] ;  /* 0x0002800001107983 */ /* 0x001ea20000300800 */
[----:B------:R-:W2:Y:S02]  /*1da30*/  LDL.LU R17, [R1+0x284] ;  /* 0x0002840001117983 */ /* 0x000ea40000300800 */
[----:B------:R-:W3:Y:S02]  /*1da40*/  LDL.LU R18, [R1+0x288] ;  /* 0x0002880001127983 */ /* 0x000ee40000300800 */
[----:B------:R-:W3:Y:S02]  /*1da50*/  LDL.LU R19, [R1+0x28c] ;  /* 0x00028c0001137983 */ /* 0x000ee40000300800 */
[----:B------:R-:W-:-:S02]  /*1da60*/  IMAD.MOV.U32 R22, RZ, RZ, R28 ;  /* 0x000000ffff167224 */ /* 0x000fc400078e001c */
[----:B------:R-:W-:-:S05]  /*1da70*/  IMAD.MOV.U32 R23, RZ, RZ, R21 ;  /* 0x000000ffff177224 */ /* 0x000fca00078e0015 */
[----:B------:R-:W-:Y:S04]  /*1da80*/  STL.64 [R1+0x1868], R22 ;  /* 0x0018681601007387 */ /* 0x000fe80000100a00 */
[----:B---3--:R-:W-:Y:S01]  /*1da90*/  STL.64 [R1+0x1830], R18 ;  /* 0x0018301201007387 */ /* 0x008fe20000100a00 */
[----:B--2---:R0:W-:Y:S03]  /*1daa0*/  STL.64 [R1+0x1828], R16 ;  /* 0x0018281001007387 */ /* 0x0041e60000100a00 */
[----:B0-----:R-:W2:Y:S01]  /*1dab0*/  LDL.LU R16, [R1+0x290] ;  /* 0x0002900001107983 */ /* 0x001ea20000300800 */
[----:B------:R-:W2:Y:S02]  /*1dac0*/  LDL.LU R17, [R1+0x294] ;  /* 0x0002940001117983 */ /* 0x000ea40000300800 */
[----:B------:R-:W3:Y:S02]  /*1dad0*/  LDL.LU R18, [R1+0x298] ;  /* 0x0002980001127983 */ /* 0x000ee40000300800 */
[----:B------:R-:W3:Y:S02]  /*1dae0*/  LDL.LU R19, [R1+0x29c] ;  /* 0x00029c0001137983 */ /* 0x000ee40000300800 */
        /* <DEDUP_REMOVED lines=12> */
[----:B----4-:R-:W-:-:S02]  /*1dbb0*/  IMAD.MOV.U32 R22, RZ, RZ, R20 ;  /* 0x000000ffff167224 */ /* 0x010fc400078e0014 */
[----:B------:R-:W-:Y:S01]  /*1dbc0*/  IMAD.MOV.U32 R23, RZ, RZ, R3 ;  /* 0x000000ffff177224 */ /* 0x000fe200078e0003 */
[----:B---3--:R-:W-:Y:S01]  /*1dbd0*/  STL.64 [R1+0x1878], R18 ;  /* 0x0018781201007387 */ /* 0x008fe20000100a00 */
[----:B--2---:R0:W-:Y:S03]  /*1dbe0*/  STL.64 [R1+0x1870], R16 ;  /* 0x0018701001007387 */ /* 0x0041e60000100a00 */
[----:B0-----:R-:W2:Y:S01]  /*1dbf0*/  LDL.LU R16, [R1+0x2c0] ;  /* 0x0002c00001107983 */ /* 0x001ea20000300800 */
[----:B------:R-:W2:Y:S02]  /*1dc00*/  LDL.LU R17, [R1+0x2c4] ;  /* 0x0002c40001117983 */ /* 0x000ea40000300800 */
[----:B------:R-:W2:Y:S02]  /*1dc10*/  LDL.LU R18, [R1+0x2c8] ;  /* 0x0002c80001127983 */ /* 0x000ea40000300800 */
[----:B------:R-:W2:Y:S01]  /*1dc20*/  LDL.LU R19, [R1+0x2cc] ;  /* 0x0002cc0001137983 */ /* 0x000ea20000300800 */
[----:B------:R-:W3:Y:S01]  /*1dc30*/  LDL.LU R24, [R1+0x1f0] ;  /* 0x0001f00001187983 */ /* 0x000ee20000300800 */
[----:B------:R-:W3:Y:S02]  /*1dc40*/  LDL.LU R25, [R1+0x1f4] ;  /* 0x0001f40001197983 */ /* 0x000ee40000300800 */
[----:B------:R-:W4:Y:S02]  /*1dc50*/  LDL.LU R26, [R1+0x1f8] ;  /* 0x0001f800011a7983 */ /* 0x000f240000300800 */
[----:B------:R-:W4:Y:S01]  /*1dc60*/  LDL.LU R27, [R1+0x1fc] ;  /* 0x0001fc00011b7983 */ /* 0x000f220000300800 */
[C---:B--2---:R-:W-:Y:S01]  /*1dc70*/  HMMA.16816.F32 R20, R8.reuse, R22, R16 ;  /* 0x000000160814723c */ /* 0x044fe20000001810 */
[----:B----4-:R-:W-:Y:S01]  /*1dc80*/  STL.64 [R1+0x17e0], R26 ;  /* 0x0017e01a01007387 */ /* 0x010fe20000100a00 */
[----:B---3--:R0:W-:Y:S03]  /*1dc90*/  STL.64 [R1+0x17d8], R24 ;  /* 0x0017d81801007387 */ /* 0x0081e60000100a00 */
[----:B0-----:R-:W2:Y:S01]  /*1dca0*/  LDL.LU R24, [R1+0x250] ;  /* 0x0002500001187983 */ /* 0x001ea20000300800 */
[----:B------:R-:W2:Y:S02]  /*1dcb0*/  LDL.LU R25, [R1+0x254] ;  /* 0x0002540001197983 */ /* 0x000ea40000300800 */
[----:B------:R-:W2:Y:S02]  /*1dcc0*/  LDL.LU R26, [R1+0x258] ;  /* 0x00025800011a7983 */ /* 0x000ea40000300800 */
[----:B------:R-:W2:Y:S01]  /*1dcd0*/  LDL.LU R27, [R1+0x25c] ;  /* 0x00025c00011b7983 */ /* 0x000ea20000300800 */
[----:B------:R-:W-:Y:S01]  /*1dce0*/  STL.64 [R1+0x17a0], R14 ;  /* 0x0017a00e01007387 */ /* 0x000fe20000100a00 */
[----:B------:R0:W-:Y:S03]  /*1dcf0*/  STL.64 [R1+0x1798], R12 ;  /* 0x0017980c01007387 */ /* 0x0001e60000100a00 */
[----:B0-----:R-:W3:Y:S01]  /*1dd00*/  LDL.LU R12, [R1+0x110] ;  /* 0x00011000010c7983 */ /* 0x001ee20000300800 */
[----:B------:R-:W3:Y:S02]  /*1dd10*/  LDL.LU R13, [R1+0x114] ;  /* 0x00011400010d7983 */ /* 0x000ee40000300800 */
[----:B------:R-:W3:Y:S02]  /*1dd20*/  LDL.LU R14, [R1+0x118] ;  /* 0x00011800010e7983 */ /* 0x000ee40000300800 */
[----:B------:R-:W3:Y:S01]  /*1dd30*/  LDL.LU R15, [R1+0x11c] ;  /* 0x00011c00010f7983 */ /* 0x000ee20000300800 */
[----:B------:R-:W4:Y:S01]  /*1dd40*/  LDL.LU.64 R18, [R1+0x1878] ;  /* 0x0018780001127983 */ /* 0x000f220000300a00 */
[----:B------:R-:W4:Y:S02]  /*1dd50*/  LDL.LU.64 R16, [R1+0x1870] ;  /* 0x0018700001107983 */ /* 0x000f240000300a00 */
[----:B------:R-:W-:Y:S02]  /*1dd60*/  STL.64 [R1+0xbd0], R20 ;  /* 0x000bd01401007387 */ /* 0x000fe40000100a00 */
[----:B------:R0:W-:Y:S02]  /*1dd70*/  STL.64 [R1+0xbd8], R22 ;  /* 0x000bd81601007387 */ /* 0x0001e40000100a00 */
[----:B0-----:R-:W4:Y:S02]  /*1dd80*/  LDL.LU.64 R22, [R1+0x1868] ;  /* 0x0018680001167983 */ /* 0x001f240000300a00 */
[C---:B----4-:R-:W-:Y:S02]  /*1dd90*/  HMMA.16816.F32 R20, R8.reuse, R22, R16 ;  /* 0x000000160814723c */ /* 0x050fe40000001810 */
[----:B------:R-:W4:Y:S01]  /*1dda0*/  LDL.LU.64 R18, [R1+0x1860] ;  /* 0x0018600001127983 */ /* 0x000f220000300a00 */
[----:B------:R-:W4:Y:S11]  /*1ddb0*/  LDL.LU.64 R16, [R1+0x1858] ;  /* 0x0018580001107983 */ /* 0x000f360000300a00 */
[----:B------:R-:W-:Y:S09]  /*1ddc0*/  @!UPT UIADD3 URZ, URZ, URZ, URZ ;  /* 0x0000003f3f3ff290 */ /* 0x000ff2000fffe03f */
[----:B------:R-:W-:Y:S01]  /*1ddd0*/  STL.64 [R1+0x9c0], R20 ;  /* 0x0009c01401007387 */ /* 0x000fe20000100a00 */
[----:B------:R0:W-:Y:S03]  /*1dde0*/  STL.64 [R1+0x9c8], R22 ;  /* 0x0009c81601007387 */ /* 0x0001e60000100a00 */
        /* <DEDUP_REMOVED lines=29> */
[C---:B----4-:R-:W-:Y:S11]  /*1dfc0*/  HMMA.16816.F32 R16, R8.reuse, R22, R16 ;  /* 0x000000160810723c */ /* 0x050ff60000001810 */
[----:B------:R-:W-:Y:S11]  /*1dfd0*/  @!UPT UIADD3 URZ, URZ, URZ, URZ ;  /* 0x0000003f3f3ff290 */ /* 0x000ff6000fffe03f */
[----:B------:R-:W-:Y:S01]  /*1dfe0*/  @!UPT UIADD3 URZ, URZ, URZ, URZ ;  /* 0x0000003f3f3ff290 */ /* 0x000fe2000fffe03f */
[----:B------:R-:W-:Y:S01]  /*1dff0*/  STL.64 [R1+0x9f0], R16 ;  /* 0x0009f01001007387 */ /* 0x000fe20000100a00 */
[----:B------:R0:W-:Y:S03]  /*1e000*/  STL.64 [R1+0x9f8], R18 ;  /* 0x0009f81201007387 */ /* 0x0001e60000100a00 */
[----:B0-----:R-:W2:Y:S01]  /*1e010*/  LDL.LU.64 R18, [R1+0x17e8] ;  /* 0x0017e80001127983 */ /* 0x001ea20000300a00 */
[----:B------:R0:W-:Y:S03]  /*1e020*/  STL.64 [R1+0x1720], R22 ;  /* 0x0017201601007387 */ /* 0x0001e60000100a00 */
[----:B0-----:R-:W4:Y:S04]  /*1e030*/  LDL.64 R22, [R1+0xd8] ;  /* 0x0000d80001167983 */ /* 0x001f280000100a00 */
[----:B----4-:R0:W-:Y:S01]  /*1e040*/  STL.64 [R1+0x1768], R22 ;  /* 0x0017681601007387 */ /* 0x0101e20000100a00 */
[----:B------:R-:W4:Y:S02]  /*1e050*/  LDL.LU R20, [R1+0x590] ;  /* 0x0005900001147983 */ /* 0x000f240000300800 */
[----:B------:R-:W4:Y:S01]  /*1e060*/  LDL.LU R21, [R1+0x594] ;  /* 0x0005940001157983 */ /* 0x000f220000300800 */
[----:B0-----:R-:W3:Y:S01]  /*1e070*/  LDL.LU R22, [R1+0x598] ;  /* 0x0005980001167983 */ /* 0x001ee20000300800 */
[----:B------:R-:W3:Y:S01]  /*1e080*/  LDL.LU R23, [R1+0x59c] ;  /* 0x00059c0001177983 */ /* 0x000ee20000300800 */
[C---:B--2---:R-:W-:Y:S02]  /*1e090*/  HMMA.16816.F32 R16, R8.reuse, R18, R24 ;  /* 0x000000120810723c */ /* 0x044fe40000001818 */
[----:B---3--:R-:W-:Y:S01]  /*1e0a0*/  STL.64 [R1+0x1778], R22 ;  /* 0x0017781601007387 */ /* 0x008fe20000100a00 */
[----:B----4-:R0:W-:Y:S03]  /*1e0b0*/  STL.64 [R1+0x1770], R20 ;  /* 0x0017701401007387 */ /* 0x0101e60000100a00 */
[----:B0-----:R-:W2:Y:S01]  /*1e0c0*/  LDL.LU R20, [R1+0x5a0] ;  /* 0x0005a00001147983 */ /* 0x001ea20000300800 */
[----:B------:R-:W2:Y:S02]  /*1e0d0*/  LDL.LU R21, [R1+0x5a4] ;  /* 0x0005a40001157983 */ /* 0x000ea40000300800 */
[----:B------:R-:W2:Y:S02]  /*1e0e0*/  LDL.LU R22, [R1+0x5a8] ;  /* 0x0005a80001167983 */ /* 0x000ea40000300800 */
[----:B------:R-:W2:Y:S01]  /*1e0f0*/  LDL.LU R23, [R1+0x5ac] ;  /* 0x0005ac0001177983 */ /* 0x000ea20000300800 */
[----:B------:R-:W3:Y:S01]  /*1e100*/  LDL.LU.64 R26, [R1+0x17e0] ;  /* 0x0017e000011a7983 */ /* 0x000ee20000300a00 */
[----:B------:R-:W3:Y:S10]  /*1e110*/  LDL.LU.64 R24, [R1+0x17d8] ;  /* 0x0017d80001187983 */ /* 0x000ef40000300a00 */
[----:B------:R-:W-:Y:S02]  /*1e120*/  STL.64 [R1+0xa30], R16 ;  /* 0x000a301001007387 */ /* 0x000fe40000100a00 */
[----:B------:R0:W-:Y:S02]  /*1e130*/  STL.64 [R1+0xa38], R18 ;  /* 0x000a381201007387 */ /* 0x0001e40000100a00 */
[----:B0-----:R-:W3:Y:S02]  /*1e140*/  LDL.LU.64 R18, [R1+0x17d0] ;  /* 0x0017d00001127983 */ /* 0x001ee40000300a00 */
[C---:B---3--:R-:W-:Y:S02]  /*1e150*/  HMMA.16816.F32 R16, R8.reuse, R18, R24 ;  /* 0x000000120810723c */ /* 0x048fe40000001818 */
[----:B------:R-:W3:Y:S01]  /*1e160*/  LDL.LU.64 R26, [R1+0x17c8] ;  /* 0x0017c800011a7983 */ /* 0x000ee20000300a00 */
[----:B------:R-:W3:Y:S11]  /*1e170*/  LDL.LU.64 R24, [R1+0x17c0] ;  /* 0x0017c00001187983 */ /* 0x000ef60000300a00 */
[----:B------:R-:W-:Y:S09]  /*1e180*/  @!UPT UIADD3 URZ, URZ, URZ, URZ ;  /* 0x0000003f3f3ff290 */ /* 0x000ff2000fffe03f */
[----:B------:R-:W-:Y:S01]  /*1e190*/  STL.64 [R1+0xaa0], R16 ;  /* 0x000aa01001007387 */ /* 0x000fe20000100a00 */
[----:B------:R0:W-:Y:S03]  /*1e1a0*/  STL.64 [R1+0xaa8], R18 ;  /* 0x000aa81201007387 */ /* 0x0001e60000100a00 */
[----:B0-----:R-:W3:Y:S02]  /*1e1b0*/  LDL.LU.64 R18, [R1+0x17b8] ;  /* 0x0017b80001127983 */ /* 0x001ee40000300a00 */
[C---:B---3--:R-:W-:Y:S02]  /*1e1c0*/  HMMA.16816.F32 R16, R8.reuse, R18, R24 ;  /* 0x000000120810723c */ /* 0x048fe40000001818 */
[----:B------:R-:W3:Y:S01]  /*1e1d0*/  LDL.LU.64 R26, [R1+0x17b0] ;  /* 0x0017b000011a7983 */ /* 0x000ee20000300a00 */
[----:B------:R-:W-:Y:S02]  /*1e1e0*/  IMAD.MOV.U32 R6, RZ, RZ, R2 ;  /* 0x000000ffff067224 */ /* 0x000fe400078e0002 */
[----:B------:R-:W-:Y:S11]  /*1e1f0*/  IMAD.MOV.U32 R7, RZ, RZ, R0 ;  /* 0x000000ffff077224 */ /* 0x000ff600078e0000 */
[----:B------:R-:W-:Y:S07]  /*1e200*/  @!UPT UIADD3 URZ, URZ, URZ, URZ ;  /* 0x0000003f3f3ff290 */ /* 0x000fee000fffe03f */
[----:B------:R-:W-:Y:S01]  /*1e210*/  STL.64 [R1+0xb20], R16 ;  /* 0x000b201001007387 */ /* 0x000fe20000100a00 */
[----:B------:R0:W-:Y:S03]  /*1e220*/  STL.64 [R1+0xb28], R18 ;  /* 0x000b281201007387 */ /* 0x0001e60000100a00 */
[----:B0-----:R-:W2:Y:S01]  /*1e230*/  LDL.LU.64 R18, [R1+0x17a8] ;  /* 0x0017a80001127983 */ /* 0x001ea20000300a00 */
[C---:B---3--:R-:W-:Y:S01]  /*1e240*/  HMMA.16816.F32 R12, R8.reuse, R26, R12 ;  /* 0x0000001a080c723c */ /* 0x048fe2000000180c */
[----:B------:R-:W-:Y:S02]  /*1e250*/  IMAD.MOV.U32 R2, RZ, RZ, R26 ;  /* 0x000000ffff027224 */ /* 0x000fe400078e001a */
[----:B------:R-:W-:Y:S11]  /*1e260*/  IMAD.MOV.U32 R0, RZ, RZ, R27 ;  /* 0x000000ffff007224 */ /* 0x000ff600078e001b */
[----:B------:R-:W-:Y:S09]  /*1e270*/  @!UPT UIADD3 URZ, URZ, URZ, URZ ;  /* 0x0000003f3f3ff290 */ /* 0x000ff2000fffe03f */
[----:B------:R-:W-:Y:S01]  /*1e280*/  STL.64 [R1+0xb10], R12 ;  /* 0x000b100c01007387 */ /* 0x000fe20000100a00 */
[----:B------:R0:W-:Y:S03]  /*1e290*/  STL.64 [R1+0xb18], R14 ;  /* 0x000b180e01007387 */ /* 0x0001e60000100a00 */
[----:B0-----:R-:W3:Y:S01]  /*1e2a0*/  LDL.LU.64 R14, [R1+0x17a0] ;  /* 0x0017a000010e7983 */ /* 0x001ee20000300a00 */
[----:B------:R-:W3:Y:S02]  /*1e2b0*/  LDL.LU.64 R12, [R1+0x1798] ;  /* 0x00179800010c7983 */ /* 0x000ee40000300a00 */
[----:B------:R-:W3:Y:S01]  /*1e2c0*/  LDL.LU.64 R26, [R1+0x1790] ;  /* 0x00179000011a7983 */ /* 0x000ee20000300a00 */
[----:B------:R-:W0:Y:S01]  /*1e2d0*/  S2R R28, SR_TID.X ;  /* 0x00000000001c7919 */ /* 0x000e220000002100 */
[----:B---3--:R-:W-:Y:S11]  /*1e2e0*/  HMMA.16816.F32 R12, R8, R26, R12 ;  /* 0x0000001a080c723c */ /* 0x008ff6000000180c */
[----:B------:R-:W-:Y:S11]  /*1e2f0*/  @!UPT UIADD3 URZ, URZ, URZ, URZ ;  /* 0x0000003f3f3ff290 */ /* 0x000ff6000fffe03f */
[----:B------:R-:W-:Y:S01]  /*1e300*/  @!UPT UIADD3 URZ, URZ, URZ, URZ ;  /* 0x0000003f3f3ff290 */ /* 0x000fe2000fffe03f */
[----:B------:R-:W-:Y:S01]  /*1e310*/  STL.64 [R1+0xb00], R12 ;  /* 0x000b000c01007387 */ /* 0x000fe20000100a00 */
[----:B------:R1:W-:Y:S03]  /*1e320*/  STL.64 [R1+0xb08], R14 ;  /* 0x000b080e01007387 */ /* 0x0003e60000100a00 */
[----:B-1----:R-:W3:Y:S01]  /*1e330*/  LDL.LU.64 R14, [R1+0x1788] ;  /* 0x00178800010e7983 */ /* 0x002ee20000300a00 */
[----:B------:R-:W3:Y:S01]  /*1e340*/  LDL.LU.64 R12, [R1+0x1780] ;  /* 0x00178000010c7983 */ /* 0x000ee20000300a00 */
[C---:B0-----:R-:W-:Y:S01]  /*1e350*/  LOP3.LUT R17, R28.reuse, 0x7, RZ, 0xc0, !PT ;  /* 0x000000071c117812 */ /* 0x041fe200078ec0ff */
[C---:B------:R-:W-:Y:S02]  /*1e360*/  IMAD.SHL.U32 R16, R28.reuse, 0x80, RZ ;  /* 0x000000801c107824 */ /* 0x040fe400078e00ff */
[----:B------:R-:W-:Y:S02]  /*1e370*/  IMAD.SHL.U32 R28, R28, 0x2, RZ ;  /* 0x000000021c1c7824 */ /* 0x000fe400078e00ff */
[----:B------:R-:W-:-:S05]  /*1e380*/  IMAD R17, R17, 0x110, RZ ;  /* 0x0000011011117824 */ /* 0x000fca00078e02ff */
[----:B------:R-:W-:-:S04]  /*1e390*/  LOP3.LUT R17, R17, 0x10, R28, 0x78, !PT ;  /* 0x0000001011117812 */ /* 0x000fc800078e781c */
[----:B------:R-:W-:-:S04]  /*1e3a0*/  LOP3.LUT R17, R17, 0x800, R16, 0xf8, !PT ;  /* 0x0000080011117812 */ /* 0x000fc800078ef810 */
[----:B------:R-:W-:Y:S01]  /*1e3b0*/  LOP3.LUT R17, R17, 0x20, RZ, 0x3c, !PT ;  /* 0x0000002011117812 */ /* 0x000fe200078e3cff */
[----:B---3--:R-:W-:Y:S04]  /*1e3c0*/  HMMA.16816.F32 R8, R8, R6, R12 ;  /* 0x000000060808723c */ /* 0x008fe8000000180c */
[----:B------:R-:W2:Y:S04]  /*1e3d0*/  LDSM.16.MT88.4 R4, [R17+0x9000] ;  /* 0x009000001104783b */ /* 0x000ea80000004200 */
[----:B------:R-:W3:Y:S11]  /*1e3e0*/  LDL.LU.64 R14, [R1+0xf8] ;  /* 0x0000f800010e7983 */ /* 0x000ef60000300a00 */
[----:B------:R-:W-:Y:S04]  /*1e3f0*/  @!UPT UIADD3 URZ, URZ, URZ, URZ ;  /* 0x0000003f3f3ff290 */ /* 0x000fe8000fffe03f */
[----:B------:R-:W-:Y:S01]  /*1e400*/  STL.64 [R1+0xaf0], R8 ;  /* 0x000af00801007387 */ /* 0x000fe20000100a00 */
[----:B------:R-:W-:Y:S02]  /*1e410*/  STL.64 [R1+0xaf8], R10 ;  /* 0x000af80a01007387 */ /* 0x000fe40000100a00 */
[----:B------:R-:W0:Y:S01]  /*1e420*/  LDSM.16.MT88.4 R8, [R17+0x9080] ;  /* 0x009080001108783b */ /* 0x000e220000004200 */
[C---:B--2---:R-:W-:Y:S01]  /*1e430*/  HMMA.16816.F32 R20, R4.reuse, R18, R20 ;  /* 0x000000120414723c */ /* 0x044fe20000001814 */
[----:B0-----:R-:W-:Y:S02]  /*1e440*/  STL.64 [R1+0x16a8], R10 ;  /* 0x0016a80a01007387 */ /* 0x001fe40000100a00 */
[----:B------:R0:W-:Y:S02]  /*1e450*/  STL.64 [R1+0x16a0], R8 ;  /* 0x0016a00801007387 */ /* 0x0001e40000100a00 */
[----:B0-----:R-:W2:Y:S01]  /*1e460*/  LDL.LU R8, [R1+0x570] ;  /* 0x0005700001087983 */ /* 0x001ea20000300800 */
[----:B------:R-:W2:Y:S02]  /*1e470*/  LDL.LU R9, [R1+0x574] ;  /* 0x0005740001097983 */ /* 0x000ea40000300800 */
[----:B------:R-:W2:Y:S02]  /*1e480*/  LDL.LU R10, [R1+0x578] ;  /* 0x00057800010a7983 */ /* 0x000ea40000300800 */
[----:B------:R-:W2:Y:S11]  /*1e490*/  LDL.LU R11, [R1+0x57c] ;  /* 0x00057c00010b7983 */ /* 0x000eb60000300800 */
[----:B------:R-:W-:Y:S02]  /*1e4a0*/  @!UPT UIADD3 URZ, URZ, URZ, URZ ;  /* 0x0000003f3f3ff290 */ /* 0x000fe4000fffe03f */
[----:B------:R-:W-:Y:S01]  /*1e4b0*/  STL.64 [R1+0x2f0], R20 ;  /* 0x0002f01401007387 */ /* 0x000fe20000100a00 */
[----:B------:R0:W-:Y:S03]  /*1e4c0*/  STL.64 [R1+0x2f8], R22 ;  /* 0x0002f81601007387 */ /* 0x0001e60000100a00 */
[----:B0-----:R-:W3:Y:S01]  /*1e4d0*/  LDL.LU.64 R22, [R1+0x1778] ;  /* 0x0017780001167983 */ /* 0x001ee20000300a00 */
[----:B------:R-:W3:Y:S02]  /*1e4e0*/  LDL.LU.64 R20, [R1+0x1770] ;  /* 0x0017700001147983 */ /* 0x000ee40000300a00 */
[----:B------:R0:W-:Y:S02]  /*1e4f0*/  STL.64 [R1+0x16b0], R18 ;  /* 0x0016b01201007387 */ /* 0x0001e40000100a00 */
[----:B0-----:R-:W4:Y:S01]  /*1e500*/  LDL.64 R18, [R1+0xe8] ;  /* 0x0000e80001127983 */ /* 0x001f220000100a00 */
[----:B---3--:R-:W-:Y:S11]  /*1e510*/  HMMA.16816.F32 R20, R4, R14, R20 ;  /* 0x0000000e0414723c */ /* 0x008ff60000001814 */
[----:B------:R-:W-:Y:S11]  /*1e520*/  @!UPT UIADD3 URZ, URZ, URZ, URZ ;  /* 0x0000003f3f3ff290 */ /* 0x000ff6000fffe03f */
[----:B------:R-:W-:Y:S01]  /*1e530*/  @!UPT UIADD3 URZ, URZ, URZ, URZ ;  /* 0x0000003f3f3ff290 */ /* 0x000fe2000fffe03f */
[----:B------:R-:W-:Y:S01]  /*1e540*/  STL.64 [R1+0x3c0], R20 ;  /* 0x0003c01401007387 */ /* 0x000fe20000100a00 */
[----:B------:R0:W-:Y:S03]  /*1e550*/  STL.64 [R1+0x3c8], R22 ;  /* 0x0003c81601007387 */ /* 0x0001e60000100a00 */
[----:B0-----:R-:W2:Y:S01]  /*1e560*/  LDL.LU.64 R22, [R1+0x1768] ;  /* 0x0017680001167983 */ /* 0x001ea20000300a00 */
[----:B------:R0:W-:Y:S02]  /*1e570*/  STL [R1+0x167c], R14 ;  /* 0x00167c0e01007387 */ /* 0x0001e40000100800 */
[----:B------:R1:W-:Y:S02]  /*1e580*/  STL [R1+0x1678], R15 ;  /* 0x0016780f01007387 */ /* 0x0003e40000100800 */
[----:B------:R-:W3:Y:S01]  /*1e590*/  LDL.LU R12, [R1+0x580] ;  /* 0x00058000010c7983 */ /* 0x000ee20000300800 */
[----:B------:R-:W3:Y:S04]  /*1e5a0*/  LDL.LU R13, [R1+0x584] ;  /* 0x00058400010d7983 */ /* 0x000ee80000300800 */
[----:B0-----:R-:W3:Y:S01]  /*1e5b0*/  LDL.LU R14, [R1+0x588] ;  /* 0x00058800010e7983 */ /* 0x001ee20000300800 */
[----:B-1----:R-:W3:Y:S02]  /*1e5c0*/  LDL.LU R15, [R1+0x58c] ;  /* 0x00058c00010f7983 */ /* 0x002ee40000300800 */
[----:B----4-:R-:W-:-:S02]  /*1e5d0*/  IMAD.MOV.U32 R25, RZ, RZ, R19 ;  /* 0x000000ffff197224 */ /* 0x010fc400078e0013 */
[----:B------:R-:W-:Y:S01]  /*1e5e0*/  IMAD.MOV.U32 R28, RZ, RZ, R18 ;  /* 0x000000ffff1c7224 */ /* 0x000fe200078e0012 */
[C---:B--2---:R-:W-:Y:S08]  /*1e5f0*/  HMMA.16816.F32 R8, R4.reuse, R22, R8 ;  /* 0x000000160408723c */ /* 0x044ff00000001808 */
[----:B---3--:R-:W-:Y:S11]  /*1e600*/  HMMA.16816.F32 R12, R4, R18, R12 ;  /* 0x00000012040c723c */ /* 0x008ff6000000180c */
[----:B------:R-:W-:Y:S11]  /*1e610*/  @!UPT UIADD3 URZ, URZ, URZ, URZ ;  /* 0x0000003f3f3ff290 */ /* 0x000ff6000fffe03f */
[----:B------:R-:W-:Y:S01]  /*1e620*/  @!UPT UIADD3 URZ, URZ, URZ, URZ ;  /* 0x0000003f3f3ff290 */ /* 0x000fe2000fffe03f */
[----:B------:R-:W-:Y:S01]  /*1e630*/  STL.64 [R1+0x580], R12 ;  /* 0x0005800c01007387 */ /* 0x000fe20000100a00 */
[----:B------:R-:W-:Y:S02]  /*1e640*/  STL.64 [R1+0x588], R14 ;  /* 0x0005880e01007387 */ /* 0x000fe40000100a00 */
[----:B------:R-:W-:Y:S02]  /*1e650*/  STL [R1+0x1684], R25 ;  /* 0x0016841901007387 */ /* 0x000fe40000100800 */
[----:B------:R-:W-:Y:S01]  /*1e660*/  STL.64 [R1+0x1758], R26 ;  /* 0x0017581a01007387 */ /* 0x000fe20000100a00 */
[----:B------:R-:W-:Y:S01]  /*1e670*/  STL [R1+0x1680], R28 ;  /* 0x0016801c01007387 */ /* 0x000fe20000100800 */
[----:B------:R-:W-:Y:S02]  /*1e680*/  STL.64 [R1+0x570], R8 ;  /* 0x0005700801007387 */ /* 0x000fe40000100a00 */
[----:B------:R-:W-:Y:S02]  /*1e690*/  STL.64 [R1+0x578], R10 ;  /* 0x0005780a01007387 */ /* 0x000fe40000100a00 */
[----:B------:R-:W2:Y:S01]  /*1e6a0*/  LDL.LU R16, [R1+0x1a0] ;  /* 0x0001a00001107983 */ /* 0x000ea20000300800 */
[----:B------:R-:W2:Y:S01]  /*1e6b0*/  LDL.LU R17, [R1+0x1a4] ;  /* 0x0001a40001117983 */ /* 0x000ea20000300800 */
        /* <DEDUP_REMOVED lines=8> */
[----:B---3--:R0:W-:Y:S01]  /*1e740*/  STL.64 [R1+0x16d0], R18 ;  /* 0x0016d01201007387 */ /* 0x0081e20000100a00 */
[----:B--2---:R-:W-:Y:S02]  /*1e750*/  STL.64 [R1+0x16c8], R16 ;  /* 0x0016c81001007387 */ /* 0x004fe40000100a00 */
[----:B0-----:R-:W-:-:S02]  /*1e760*/  IMAD.MOV.U32 R18, RZ, RZ, R2 ;  /* 0x000000ffff127224 */ /* 0x001fc400078e0002 */
[----:B------:R-:W-:-:S05]  /*1e770*/  IMAD.MOV.U32 R19, RZ, RZ, R0 ;  /* 0x000000ffff137224 */ /* 0x000fca00078e0000 */
[----:B------:R0:W-:Y:S04]  /*1e780*/  STL.64 [R1+0x16e0], R18 ;  /* 0x0016e01201007387 */ /* 0x0001e80000100a00 */
[----:B0-----:R-:W2:Y:S04]  /*1e790*/  LDL.64 R18, [R1+0x1b8] ;  /* 0x0001b80001127983 */ /* 0x001ea80000100a00 */
[----:B--2---:R-:W-:Y:S01]  /*1e7a0*/  STL.64 [R1+0x16f8], R18 ;  /* 0x0016f81201007387 */ /* 0x004fe20000100a00 */
[----:B------:R-:W2:Y:S02]  /*1e7b0*/  LDL.64 R10, [R1+0x28] ;  /* 0x00002800010a7983 */ /* 0x000ea40000100a00 */
[----:B------:R-:W-:-:S02]  /*1e7c0*/  IMAD.MOV.U32 R15, RZ, RZ, R22 ;  /* 0x000000ffff0f7224 */ /* 0x000fc400078e0016 */
[----:B------:R-:W-:Y:S01]  /*1e7d0*/  IMAD.MOV.U32 R29, RZ, RZ, R23 ;  /* 0x000000ffff1d7224 */ /* 0x000fe200078e0017 */
[----:B--2---:R0:W-:Y:S01]  /*1e7e0*/  STL.64 [R1+0x16d8], R10 ;  /* 0x0016d80a01007387 */ /* 0x0041e20000100a00 */
[----:B------:R-:W2:Y:S02]  /*1e7f0*/  LDL.LU R8, [R1+0x220] ;  /* 0x0002200001087983 */ /* 0x000ea40000300800 */
[----:B------:R-:W2:Y:S01]  /*1e800*/  LDL.LU R9, [R1+0x224] ;  /* 0x0002240001097983 */ /* 0x000ea20000300800 */
[----:B0-----:R-:W3:Y:S01]  /*1e810*/  LDL.LU R10, [R1+0x228] ;  /* 0x00022800010a7983 */ /* 0x001ee20000300800 */
[----:B------:R-:W3:Y:S02]  /*1e820*/  LDL.LU R11, [R1+0x22c] ;  /* 0x00022c00010b7983 */ /* 0x000ee40000300800 */
[----:B------:R-:W4:Y:S02]  /*1e830*/  LDL.64 R22, [R1+0x88] ;  /* 0x0000880001167983 */ /* 0x000f240000100a00 */
[----:B----4-:R-:W-:Y:S01]  /*1e840*/  STL.64 [R1+0x1738], R22 ;  /* 0x0017381601007387 */ /* 0x010fe20000100a00 */
[----:B------:R-:W4:Y:S03]  /*1e850*/  LDL.64 R18, [R1+0x58] ;  /* 0x0000580001127983 */ /* 0x000f260000100a00 */
[----:B----4-:R0:W-:Y:S04]  /*1e860*/  STL.64 [R1+0x1700], R18 ;  /* 0x0017001201007387 */ /* 0x0101e80000100a00 */
[----:B0-----:R-:W4:Y:S04]  /*1e870*/  LDL.64 R18, [R1+0x68] ;  /* 0x0000680001127983 */ /* 0x001f280000100a00 */
[----:B----4-:R0:W-:Y:S01]  /*1e880*/  STL.64 [R1+0x1718], R18 ;  /* 0x0017181201007387 */ /* 0x0101e20000100a00 */
[----:B------:R-:W4:Y:S02]  /*1e890*/  LDL.LU R16, [R1+0x510] ;  /* 0x0005100001107983 */ /* 0x000f240000300800 */
[----:B------:R-:W4:Y:S01]  /*1e8a0*/  LDL.LU R17, [R1+0x514] ;  /* 0x0005140001117983 */ /* 0x000f220000300800 */
[----:B0-----:R-:W2:Y:S01]  /*1e8b0*/  LDL.LU R18, [R1+0x518] ;  /* 0x0005180001127983 */ /* 0x001ea20000300800 */
[----:B------:R-:W2:Y:S02]  /*1e8c0*/  LDL.LU R19, [R1+0x51c] ;  /* 0x00051c0001137983 */ /* 0x000ea40000300800 */
[----:B------:R-:W2:Y:S02]  /*1e8d0*/  LDL.64 R26, [R1+0xb8] ;  /* 0x0000b800011a7983 */ /* 0x000ea40000100a00 */
[----:B--2---:R0:W-:Y:S01]  /*1e8e0*/  STL.64 [R1+0x1760], R26 ;  /* 0x0017601a01007387 */ /* 0x0041e20000100a00 */
[----:B------:R-:W2:Y:S02]  /*1e8f0*/  LDL.LU R24, [R1+0x560] ;  /* 0x0005600001187983 */ /* 0x000ea40000300800 */
[----:B------:R-:W2:Y:S01]  /*1e900*/  LDL.LU R25, [R1+0x564] ;  /* 0x0005640001197983 */ /* 0x000ea20000300800 */
[----:B0-----:R-:W2:Y:S01]  /*1e910*/  LDL.LU R26, [R1+0x568] ;  /* 0x00056800011a7983 */ /* 0x001ea20000300800 */
[----:B------:R-:W2:Y:S02]  /*1e920*/  LDL.LU R27, [R1+0x56c] ;  /* 0x00056c00011b7983 */ /* 0x000ea40000300800 */
[----:B------:R-:W2:Y:S02]  /*1e930*/  LDL.64 R22, [R1+0x98] ;  /* 0x0000980001167983 */ /* 0x000ea40000100a00 */
[----:B--2---:R0:W-:Y:S04]  /*1e940*/  STL.64 [R1+0x1740], R22 ;  /* 0x0017401601007387 */ /* 0x0041e80000100a00 */
[----:B0-----:R-:W2:Y:S01]  /*1e950*/  LDL.64 R22, [R1+0xa8] ;  /* 0x0000a80001167983 */ /* 0x001ea20000100a00 */
[----:B------:R-:W-:Y:S02]  /*1e960*/  STL.64 [R1+0x1730], R18 ;  /* 0x0017301201007387 */ /* 0x000fe40000100a00 */
[----:B----4-:R0:W-:Y:S02]  /*1e970*/  STL.64 [R1+0x1728], R16 ;  /* 0x0017281001007387 */ /* 0x0101e40000100a00 */
[----:B0-----:R-:W4:Y:S01]  /*1e980*/  LDL.LU R16, [R1+0x520] ;  /* 0x0005200001107983 */ /* 0x001f220000300800 */
[----:B------:R-:W4:Y:S02]  /*1e990*/  LDL.LU R17, [R1+0x524] ;  /* 0x0005240001117983 */ /* 0x000f240000300800 */
[----:B------:R-:W2:Y:S02]  /*1e9a0*/  LDL.LU R18, [R1+0x528] ;  /* 0x0005280001127983 */ /* 0x000ea40000300800 */
[----:B------:R-:W2:Y:S02]  /*1e9b0*/  LDL.LU R19, [R1+0x52c] ;  /* 0x00052c0001137983 */ /* 0x000ea40000300800 */
[----:B--2---:R-:W-:Y:S01]  /*1e9c0*/  STL.64 [R1+0x1750], R18 ;  /* 0x0017501201007387 */ /* 0x004fe20000100a00 */
[----:B----4-:R0:W-:Y:S03]  /*1e9d0*/  STL.64 [R1+0x1748], R16 ;  /* 0x0017481001007387 */ /* 0x0101e60000100a00 */
[----:B0-----:R-:W2:Y:S01]  /*1e9e0*/  LDL.LU R16, [R1+0x540] ;  /* 0x0005400001107983 */ /* 0x001ea20000300800 */
[----:B------:R-:W2:Y:S02]  /*1e9f0*/  LDL.LU R17, [R1+0x544] ;  /* 0x0005440001117983 */ /* 0x000ea40000300800 */
[----:B------:R-:W2:Y:S02]  /*1ea00*/  LDL.LU R18, [R1+0x548] ;  /* 0x0005480001127983 */ /* 0x000ea40000300800 */
[----:B------:R-:W2:Y:S01]  /*1ea10*/  LDL.LU R19, [R1+0x54c] ;  /* 0x00054c0001137983 */ /* 0x000ea20000300800 */
[----:B---3--:R-:W-:Y:S01]  /*1ea20*/  STL.64 [R1+0x16f0], R10 ;  /* 0x0016f00a01007387 */ /* 0x008fe20000100a00 */
[----:B------:R0:W-:Y:S03]  /*1ea30*/  STL.64 [R1+0x16e8], R8 ;  /* 0x0016e80801007387 */ /* 0x0001e60000100a00 */
[----:B0-----:R-:W3:Y:S01]  /*1ea40*/  LDL.LU R8, [R1+0x230] ;  /* 0x0002300001087983 */ /* 0x001ee20000300800 */
[----:B------:R-:W3:Y:S02]  /*1ea50*/  LDL.LU R9, [R1+0x234] ;  /* 0x0002340001097983 */ /* 0x000ee40000300800 */
[----:B------:R-:W4:Y:S02]  /*1ea60*/  LDL.LU R10, [R1+0x238] ;  /* 0x00023800010a7983 */ /* 0x000f240000300800 */
[----:B------:R-:W4:Y:S02]  /*1ea70*/  LDL.LU R11, [R1+0x23c] ;  /* 0x00023c00010b7983 */ /* 0x000f240000300800 */
[----:B----4-:R-:W-:Y:S01]  /*1ea80*/  STL.64 [R1+0x1710], R10 ;  /* 0x0017100a01007387 */ /* 0x010fe20000100a00 */
[----:B---3--:R0:W-:Y:S03]  /*1ea90*/  STL.64 [R1+0x1708], R8 ;  /* 0x0017080801007387 */ /* 0x0081e60000100a00 */
[----:B0-----:R-:W3:Y:S01]  /*1eaa0*/  LDL.LU R8, [R1+0x500] ;  /* 0x0005000001087983 */ /* 0x001ee20000300800 */
[----:B------:R-:W3:Y:S02]  /*1eab0*/  LDL.LU R9, [R1+0x504] ;  /* 0x0005040001097983 */ /* 0x000ee40000300800 */
[----:B------:R-:W3:Y:S02]  /*1eac0*/  LDL.LU R10, [R1+0x508] ;  /* 0x00050800010a7983 */ /* 0x000ee40000300800 */
[----:B------:R-:W3:Y:S01]  /*1ead0*/  LDL.LU R11, [R1+0x50c] ;  /* 0x00050c00010b7983 */ /* 0x000ee20000300800 */
[----:B------:R-:W-:Y:S01]  /*1eae0*/  STL [R1+0x168c], R29 ;  /* 0x00168c1d01007387 */ /* 0x000fe20000100800 */
[----:B------:R0:W-:Y:S03]  /*1eaf0*/  STL [R1+0x1688], R15 ;  /* 0x0016880f01007387 */ /* 0x0001e60000100800 */
[----:B0-----:R-:W4:Y:S02]  /*1eb00*/  LDL.64 R14, [R1+0xc8] ;  /* 0x0000c800010e7983 */ /* 0x001f240000100a00 */
[----:B----4-:R-:W-:Y:S01]  /*1eb10*/  HMMA.16816.F32 R24, R4, R14, R24 ;  /* 0x0000000e0418723c */ /* 0x010fe20000001818 */
[----:B------:R-:W-:-:S06]  /*1eb20*/  IMAD.MOV.U32 R28, RZ, RZ, R14 ;  /* 0x000000ffff1c7224 */ /* 0x000fcc00078e000e */
[----:B------:R-:W-:Y:S11]  /*1eb30*/  IMAD.MOV.U32 R14, RZ, RZ, R15 ;  /* 0x000000ffff0e7224 */ /* 0x000ff600078e000f */
[----:B------:R-:W-:Y:S05]  /*1eb40*/  @!UPT UIADD3 URZ, URZ, URZ, URZ ;  /* 0x0000003f3f3ff290 */ /* 0x000fea000fffe03f */
[----:B------:R-:W-:Y:S01]  /*1eb50*/  STL.64 [R1+0x560], R24 ;  /* 0x0005601801007387 */ /* 0x000fe20000100a00 */
[----:B------:R0:W-:Y:S03]  /*1eb60*/  STL.64 [R1+0x568], R26 ;  /* 0x0005681a01007387 */ /* 0x0001e60000100a00 */
[----:B0-----:R-:W4:Y:S01]  /*1eb70*/  LDL.LU.64 R26, [R1+0x1760] ;  /* 0x00176000011a7983 */ /* 0x001f220000300a00 */
[----:B------:R0:W-:Y:S02]  /*1eb80*/  STL [R1+0x1694], R14 ;  /* 0x0016940e01007387 */ /* 0x0001e40000100800 */
[----:B------:R-:W4:Y:S02]  /*1eb90*/  LDL.LU R12, [R1+0x550] ;  /* 0x00055000010c7983 */ /* 0x000f240000300800 */
[----:B------:R-:W4:Y:S01]  /*1eba0*/  LDL.LU R13, [R1+0x554] ;  /* 0x00055400010d7983 */ /* 0x000f220000300800 */
[----:B0-----:R-:W4:Y:S01]  /*1ebb0*/  LDL.LU R14, [R1+0x558] ;  /* 0x00055800010e7983 */ /* 0x001f220000300800 */
[----:B------:R-:W4:Y:S01]  /*1ebc0*/  LDL.LU R15, [R1+0x55c] ;  /* 0x00055c00010f7983 */ /* 0x000f220000300800 */
[----:B--2---:R-:W-:Y:S01]  /*1ebd0*/  HMMA.16816.F32 R16, R4, R22, R16 ;  /* 0x000000160410723c */ /* 0x004fe20000001810 */
[----:B------:R0:W-:Y:S02]  /*1ebe0*/  STL [R1+0x1690], R28 ;  /* 0x0016901c01007387 */ /* 0x0001e40000100800 */
[----:B------:R-:W-:-:S02]  /*1ebf0*/  IMAD.MOV.U32 R29, RZ, RZ, R23 ;  /* 0x000000ffff1d7224 */ /* 0x000fc400078e0017 */
[----:B0-----:R-:W-:-:S03]  /*1ec00*/  IMAD.MOV.U32 R28, RZ, RZ, R22 ;  /* 0x000000ffff1c7224 */ /* 0x001fc600078e0016 */
[C---:B----4-:R-:W-:Y:S01]  /*1ec10*/  HMMA.16816.F32 R12, R4.reuse, R26, R12 ;  /* 0x0000001a040c723c */ /* 0x050fe2000000180c */
[----:B------:R-:W-:Y:S11]  /*1ec20*/  IMAD.MOV.U32 R25, RZ, RZ, R27 ;  /* 0x000000ffff197224 */ /* 0x000ff600078e001b */
[----:B------:R-:W-:Y:S11]  /*1ec30*/  @!UPT UIADD3 URZ, URZ, URZ, URZ ;  /* 0x0000003f3f3ff290 */ /* 0x000ff6000fffe03f */
[----:B------:R-:W-:Y:S01]  /*1ec40*/  STL.64 [R1+0x550], R12 ;  /* 0x0005500c01007387 */ /* 0x000fe20000100a00 */
[----:B------:R0:W-:Y:S02]  /*1ec50*/  STL.64 [R1+0x558], R14 ;  /* 0x0005580e01007387 */ /* 0x0001e40000100a00 */
[----:B0-----:R-:W-:Y:S02]  /*1ec60*/  IMAD.MOV.U32 R15, RZ, RZ, R26 ;  /* 0x000000ffff0f7224 */ /* 0x001fe400078e001a */
[----:B------:R-:W2:Y:S03]  /*1ec70*/  LDL.LU.64 R26, [R1+0x1758] ;  /* 0x00175800011a7983 */ /* 0x000ea60000300a00 */
[----:B------:R0:W-:Y:S02]  /*1ec80*/  STL [R1+0x1698], R15 ;  /* 0x0016980f01007387 */ /* 0x0001e40000100800 */
[----:B------:R-:W4:Y:S02]  /*1ec90*/  LDL.LU R12, [R1+0x530] ;  /* 0x00053000010c7983 */ /* 0x000f240000300800 */
[----:B------:R-:W4:Y:S01]  /*1eca0*/  LDL.LU R13, [R1+0x534] ;  /* 0x00053400010d7983 */ /* 0x000f220000300800 */
[----:B------:R-:W4:Y:S04]  /*1ecb0*/  LDL.LU R14, [R1+0x538] ;  /* 0x00053800010e7983 */ /* 0x000f280000300800 */
[----:B0-----:R-:W4:Y:S01]  /*1ecc0*/  LDL.LU R15, [R1+0x53c] ;  /* 0x00053c00010f7983 */ /* 0x001f220000300800 */
[----:B------:R-:W-:Y:S02]  /*1ecd0*/  STL.64 [R1+0x540], R16 ;  /* 0x0005401001007387 */ /* 0x000fe40000100a00 */
[----:B------:R0:W-:Y:S02]  /*1ece0*/  STL.64 [R1+0x548], R18 ;  /* 0x0005481201007387 */ /* 0x0001e40000100a00 */
[----:B0-----:R-:W2:Y:S01]  /*1ecf0*/  LDL.LU.64 R18, [R1+0x1750] ;  /* 0x0017500001127983 */ /* 0x001ea20000300a00 */
[----:B------:R-:W2:Y:S02]  /*1ed00*/  LDL.LU.64 R16, [R1+0x1748] ;  /* 0x0017480001107983 */ /* 0x000ea40000300a00 */
[----:B------:R-:W4:Y:S02]  /*1ed10*/  LDL.LU.64 R22, [R1+0x1740] ;  /* 0x0017400001167983 */ /* 0x000f240000300a00 */
[C---:B----4-:R-:W-:Y:S11]  /*1ed20*/  HMMA.16816.F32 R12, R4.reuse, R22, R12 ;  /* 0x00000016040c723c */ /* 0x050ff6000000180c */
[----:B------:R-:W-:Y:S11]  /*1ed30*/  @!UPT UIADD3 URZ, URZ, URZ, URZ ;  /* 0x0000003f3f3ff290 */ /* 0x000ff6000fffe03f */
[----:B------:R-:W-:Y:S01]  /*1ed40*/  @!UPT UIADD3 URZ, URZ, URZ, URZ ;  /* 0x0000003f3f3ff290 */ /* 0x000fe2000fffe03f */
[----:B------:R-:W-:Y:S01]  /*1ed50*/  STL.64 [R1+0x530], R12 ;  /* 0x0005300c01007387 */ /* 0x000fe20000100a00 */
[----:B------:R0:W-:Y:S02]  /*1ed60*/  STL.64 [R1+0x538], R14 ;  /* 0x0005380e01007387 */ /* 0x0001e40000100a00 */
[----:B0-----:R-:W-:Y:S02]  /*1ed70*/  IMAD.MOV.U32 R15, RZ, RZ, R22 ;  /* 0x000000ffff0f7224 */ /* 0x001fe400078e0016 */
[----:B------:R-:W-:Y:S02]  /*1ed80*/  IMAD.MOV.U32 R14, RZ, RZ, R23 ;  /* 0x000000ffff0e7224 */ /* 0x000fe400078e0017 */
[----:B------:R-:W2:Y:S02]  /*1ed90*/  LDL.LU.64 R22, [R1+0x1738] ;  /* 0x0017380001167983 */ /* 0x000ea40000300a00 */
        /* <DEDUP_REMOVED lines=9> */
[C---:B--2---:R-:W-:Y:S11]  /*1ee30*/  HMMA.16816.F32 R16, R4.reuse, R22, R16 ;  /* 0x000000160410723c */ /* 0x044ff60000001810 */
[----:B------:R-:W-:Y:S11]  /*1ee40*/  @!UPT UIADD3 URZ, URZ, URZ, URZ ;  /* 0x0000003f3f3ff290 */ /* 0x000ff6000fffe03f */
[----:B------:R-:W-:Y:S01]  /*1ee50*/  @!UPT UIADD3 URZ, URZ, URZ, URZ ;  /* 0x0000003f3f3ff290 */ /* 0x000fe2000fffe03f */
[----:B------:R-:W-:Y:S01]  /*1ee60*/  STL.64 [R1+0x940], R16 ;  /* 0x0009401001007387 */ /* 0x000fe20000100a00 */
[----:B------:R0:W-:Y:S03]  /*1ee70*/  STL.64 [R1+0x948], R18 ;  /* 0x0009481201007387 */ /* 0x0001e60000100a00 */
[----:B0-----:R-:W3:Y:S01]  /*1ee80*/  LDL.LU.64 R18, [R1+0x1718] ;  /* 0x0017180001127983 */ /* 0x001ee20000300a00 */
[----:B------:R0:W-:Y:S02]  /*1ee90*/  STL.64 [R1+0x15d0], R22 ;  /* 0x0015d01601007387 */ /* 0x0001e40000100a00 */
[----:B------:R-:W2:Y:S02]  /*1eea0*/  LDL.LU R20, [R1+0x430] ;  /* 0x0004300001147983 */ /* 0x000ea40000300800 */
[----:B------:R-:W2:Y:S01]  /*1eeb0*/  LDL.LU R21, [R1+0x434] ;  /* 0x0004340001157983 */ /* 0x000ea20000300800 */
[----:B0-----:R-:W2:Y:S01]  /*1eec0*/  LDL.LU R22, [R1+0x438] ;  /* 0x0004380001167983 */ /* 0x001ea20000300800 */
[----:B------:R-:W2:Y:S01]  /*1eed0*/  LDL.LU R23, [R1+0x43c] ;  /* 0x00043c0001177983 */ /* 0x000ea20000300800 */
        /* <DEDUP_REMOVED lines=8> */
[----:B------:R-:W2:Y:S02]  /*1ef60*/  LDL.LU.64 R18, [R1+0x1700] ;  /* 0x0017000001127983 */ /* 0x000ea40000300a00 */
[C---:B--2---:R-:W-:Y:S11]  /*1ef70*/  HMMA.16816.F32 R20, R4.reuse, R18, R20 ;  /* 0x000000120414723c */ /* 0x044ff60000001814 */
[----:B------:R-:W-:Y:S11]  /*1ef80*/  @!UPT UIADD3 URZ, URZ, URZ, URZ ;  /* 0x0000003f3f3ff290 */ /* 0x000ff6000fffe03f */
[----:B------:R-:W-:Y:S01]  /*1ef90*/  @!UPT UIADD3 URZ, URZ, URZ, URZ ;  /* 0x0000003f3f3ff290 */ /* 0x000fe2000fffe03f */
[----:B------:R0:W-:Y:S01]  /*1efa0*/  STL.64 [R1+0x9a0], R20 ;  /* 0x0009a01401007387 */ /* 0x0001e20000100a00 */
[----:B------:R1:W-:Y:S02]  /*1efb0*/  STL.64 [R1+0x9a8], R22 ;  /* 0x0009a81601007387 */ /* 0x0003e40000100a00 */
[----:B0-----:R-:W-:Y:S02]  /*1efc0*/  IMAD.MOV.U32 R21, RZ, RZ, R18 ;  /* 0x000000ffff157224 */ /* 0x001fe400078e0012 */
[----:B------:R-:W-:Y:S02]  /*1efd0*/  IMAD.MOV.U32 R20, RZ, RZ, R19 ;  /* 0x000000ffff147224 */ /* 0x000fe400078e0013 */
[----:B------:R-:W3:Y:S02]  /*1efe0*/  LDL.LU.64 R18, [R1+0x16f8] ;  /* 0x0016f80001127983 */ /* 0x000ee40000300a00 */
[----:B---3--:R-:W-:Y:S01]  /*1eff0*/  HMMA.16816.F32 R8, R4, R18, R8 ;  /* 0x000000120408723c */ /* 0x008fe20000001808 */
[----:B-1----:R-:W-:-:S02]  /*1f000*/  IMAD.MOV.U32 R23, RZ, RZ, R18 ;  /* 0x000000ffff177224 */ /* 0x002fc400078e0012 */
[----:B------:R-:W-:Y:S11]  /*1f010*/  IMAD.MOV.U32 R22, RZ, RZ, R19 ;  /* 0x000000ffff167224 */ /* 0x000ff600078e0013 */
[----:B------:R-:W-:Y:S09]  /*1f020*/  @!UPT UIADD3 URZ, URZ, URZ, URZ ;  /* 0x0000003f3f3ff290 */ /* 0x000ff2000fffe03f */
[----:B------:R-:W-:Y:S01]  /*1f030*/  STL.64 [R1+0xa60], R8 ;  /* 0x000a600801007387 */ /* 0x000fe20000100a00 */
[----:B------:R0:W-:Y:S03]  /*1f040*/  STL.64 [R1+0xa68], R10 ;  /* 0x000a680a01007387 */ /* 0x0001e60000100a00 */
[----:B0-----:R-:W2:Y:S01]  /*1f050*/  LDL.LU.64 R10, [R1+0x16f0] ;  /* 0x0016f000010a7983 */ /* 0x001ea20000300a00 */
[----:B------:R-:W2:Y:S02]  /*1f060*/  LDL.LU.64 R8, [R1+0x16e8] ;  /* 0x0016e80001087983 */ /* 0x000ea40000300a00 */
[----:B------:R-:W2:Y:S02]  /*1f070*/  LDL.LU.64 R18, [R1+0x16e0] ;  /* 0x0016e00001127983 */ /* 0x000ea40000300a00 */
[C---:B--2---:R-:W-:Y:S01]  /*1f080*/  HMMA.16816.F32 R16, R4.reuse, R18, R8 ;  /* 0x000000120410723c */ /* 0x044fe20000001808 */
[----:B------:R-:W2:Y:S11]  /*1f090*/  LDL.LU.64 R10, [R1+0x16d8] ;  /* 0x0016d800010a7983 */ /* 0x000eb60000300a00 */
[----:B------:R-:W-:Y:S11]  /*1f0a0*/  @!UPT UIADD3 URZ, URZ, URZ, URZ ;  /* 0x0000003f3f3ff290 */ /* 0x000ff6000fffe03f */
        /* <DEDUP_REMOVED lines=10> */
[----:B------:R-:W3:Y:S02]  /*1f150*/  LDL.LU.64 R16, [R1+0x16b8] ;  /* 0x0016b80001107983 */ /* 0x000ee40000300a00 */
[----:B------:R-:W-:Y:S02]  /*1f160*/  STL.64 [R1+0x1570], R26 ;  /* 0x0015701a01007387 */ /* 0x000fe40000100a00 */
[----:B--2---:R-:W-:Y:S02]  /*1f170*/  IMAD.MOV.U32 R2, RZ, RZ, R10 ;  /* 0x000000ffff027224 */ /* 0x004fe400078e000a */
[----:B------:R-:W-:Y:S01]  /*1f180*/  IMAD.MOV.U32 R0, RZ, RZ, R11 ;  /* 0x000000ffff007224 */ /* 0x000fe200078e000b */
[----:B---3--:R-:W-:Y:S01]  /*1f190*/  HMMA.16816.F32 R4, R4, R10, R16 ;  /* 0x0000000a0404723c */ /* 0x008fe20000001810 */
[----:B------:R-:W2:Y:S11]  /*1f1a0*/  LDL.LU.64 R18, [R1+0x16b0] ;  /* 0x0016b00001127983 */ /* 0x000eb60000300a00 */
[----:B------:R-:W-:Y:S11]  /*1f1b0*/  @!UPT UIADD3 URZ, URZ, URZ, URZ ;  /* 0x0000003f3f3ff290 */ /* 0x000ff6000fffe03f */
[----:B------:R0:W-:Y:S01]  /*1f1c0*/  STL.64 [R1+0xa10], R4 ;  /* 0x000a100401007387 */ /* 0x0001e20000100a00 */
[----:B------:R1:W-:Y:S02]  /*1f1d0*/  STL.64 [R1+0xa18], R6 ;  /* 0x000a180601007387 */ /* 0x0003e40000100a00 */
[----:B------:R-:W2:Y:S02]  /*1f1e0*/  LDL.LU.64 R10, [R1+0x16a8] ;  /* 0x0016a800010a7983 */ /* 0x000ea40000300a00 */
[----:B------:R-:W2:Y:S01]  /*1f1f0*/  LDL.LU.64 R8, [R1+0x16a0] ;  /* 0x0016a00001087983 */ /* 0x000ea20000300a00 */
[----:B0-----:R-:W2:Y:S01]  /*1f200*/  LDL.LU R4, [R1+0x4f0] ;  /* 0x0004f00001047983 */ /* 0x001ea20000300800 */
[----:B------:R-:W2:Y:S02]  /*1f210*/  LDL.LU R5, [R1+0x4f4] ;  /* 0x0004f40001057983 */ /* 0x000ea40000300800 */
[----:B-1----:R-:W2:Y:S02]  /*1f220*/  LDL.LU R6, [R1+0x4f8] ;  /* 0x0004f80001067983 */ /* 0x002ea40000300800 */
[----:B------:R-:W2:Y:S01]  /*1f230*/  LDL.LU R7, [R1+0x4fc] ;  /* 0x0004fc0001077983 */ /* 0x000ea20000300800 */
[----:B------:R-:W3:Y:S01]  /*1f240*/  LDL.64 R26, [R1+0x48] ;  /* 0x00004800011a7983 */ /* 0x000ee20000100a00 */
[----:B--2---:R-:W-:Y:S03]  /*1f250*/  HMMA.16816.F32 R4, R8, R18, R4 ;  /* 0x000000120804723c */ /* 0x004fe60000001804 */
[----:B---3--:R0:W-:Y:S11]  /*1f260*/  STL.64 [R1+0x1588], R26 ;  /* 0x0015881a01007387 */ /* 0x0081f60000100a00 */
[----:B------:R-:W-:Y:S09]  /*1f270*/  @!UPT UIADD3 URZ, URZ, URZ, URZ ;  /* 0x0000003f3f3ff290 */ /* 0x000ff2000fffe03f */
[----:B------:R-:W-:Y:S01]  /*1f280*/  STL.64 [R1+0x2e0], R4 ;  /* 0x0002e00401007387 */ /* 0x000fe20000100a00 */
[----:B------:R-:W-:Y:S02]  /*1f290*/  STL.64 [R1+0x2e8], R6 ;  /* 0x0002e80601007387 */ /* 0x000fe40000100a00 */
[----:B------:R-:W2:Y:S02]  /*1f2a0*/  LDL.LU R16, [R1] ;  /* 0x0000000001107983 */ /* 0x000ea40000300800 */
[----:B------:R-:W2:Y:S01]  /*1f2b0*/  LDL.LU R17, [R1+0x4] ;  /* 0x0000040001117983 */ /* 0x000ea20000300800 */
[----:B------:R-:W3:Y:S01]  /*1f2c0*/  LDL.LU R18, [R1+0x8] ;  /* 0x0000080001127983 */ /* 0x000ee20000300800 */
[----:B------:R-:W3:Y:S02]  /*1f2d0*/  LDL.LU R19, [R1+0xc] ;  /* 0x00000c0001137983 */ /* 0x000ee40000300800 */
[----:B0-----:R-:W-:Y:S02]  /*1f2e0*/  IMAD.MOV.U32 R26, RZ, RZ, R23 ;  /* 0x000000ffff1a7224 */ /* 0x001fe400078e0017 */
[----:B------:R-:W-:-:S05]  /*1f2f0*/  IMAD.MOV.U32 R27, RZ, RZ, R22 ;  /* 0x000000ffff1b7224 */ /* 0x000fca00078e0016 */
[----:B------:R-:W-:Y:S04]  /*1f300*/  STL.64 [R1+0x15a0], R26 ;  /* 0x0015a01a01007387 */ /* 0x000fe80000100a00 */
[----:B---3--:R-:W-:Y:S01]  /*1f310*/  STL.64 [R1+0x1580], R18 ;  /* 0x0015801201007387 */ /* 0x008fe20000100a00 */
[----:B--2---:R0:W-:Y:S03]  /*1f320*/  STL.64 [R1+0x1578], R16 ;  /* 0x0015781001007387 */ /* 0x0041e60000100a00 */
[----:B0-----:R-:W2:Y:S01]  /*1f330*/  LDL.LU R16, [R1+0x140] ;  /* 0x0001400001107983 */ /* 0x001ea20000300800 */
[----:B------:R-:W2:Y:S02]  /*1f340*/  LDL.LU R17, [R1+0x144] ;  /* 0x0001440001117983 */ /* 0x000ea40000300800 */
[----:B------:R-:W3:Y:S02]  /*1f350*/  LDL.LU R18, [R1+0x148] ;  /* 0x0001480001127983 */ /* 0x000ee40000300800 */
[----:B------:R-:W3:Y:S01]  /*1f360*/  LDL.LU R19, [R1+0x14c] ;  /* 0x00014c0001137983 */ /* 0x000ee20000300800 */
[----:B------:R-:W4:Y:S01]  /*1f370*/  LDL.LU R4, [R1+0x460] ;  /* 0x0004600001047983 */ /* 0x000f220000300800 */
[----:B------:R-:W4:Y:S02]  /*1f380*/  LDL.LU R5, [R1+0x464] ;  /* 0x0004640001057983 */ /* 0x000f240000300800 */
[----:B------:R-:W2:Y:S02]  /*1f390*/  LDL.LU R6, [R1+0x468] ;  /* 0x0004680001067983 */ /* 0x000ea40000300800 */
[----:B------:R-:W2:Y:S02]  /*1f3a0*/  LDL.LU R7, [R1+0x46c] ;  /* 0x00046c0001077983 */ /* 0x000ea40000300800 */
[----:B------:R-:W-:-:S02]  /*1f3b0*/  IMAD.MOV.U32 R27, RZ, RZ, R20 ;  /* 0x000000ffff1b7224 */ /* 0x000fc400078e0014 */
[----:B------:R-:W-:Y:S01]  /*1f3c0*/  IMAD.MOV.U32 R26, RZ, RZ, R21 ;  /* 0x000000ffff1a7224 */ /* 0x000fe200078e0015 */
[----:B--2---:R0:W-:Y:S01]  /*1f3d0*/  STL.64 [R1+0x15e0], R6 ;  /* 0x0015e00601007387 */ /* 0x0041e20000100a00 */
[----:B----4-:R-:W-:Y:S02]  /*1f3e0*/  STL.64 [R1+0x15d8], R4 ;  /* 0x0015d80401007387 */ /* 0x010fe40000100a00 */
[----:B------:R-:W2:Y:S02]  /*1f3f0*/  LDL.LU R20, [R1+0x470] ;  /* 0x0004700001147983 */ /* 0x000ea40000300800 */
[----:B------:R-:W2:Y:S01]  /*1f400*/  LDL.LU R21, [R1+0x474] ;  /* 0x0004740001157983 */ /* 0x000ea20000300800 */
[----:B------:R-:W4:Y:S01]  /*1f410*/  LDL.LU R22, [R1+0x478] ;  /* 0x0004780001167983 */ /* 0x000f220000300800 */
[----:B------:R-:W4:Y:S02]  /*1f420*/  LDL.LU R23, [R1+0x47c] ;  /* 0x00047c0001177983 */ /* 0x000f240000300800 */
[----:B0-----:R-:W-:-:S02]  /*1f430*/  IMAD.MOV.U32 R6, RZ, RZ, R15 ;  /* 0x000000ffff067224 */ /* 0x001fc400078e000f */
[----:B------:R-:W-:Y:S01]  /*1f440*/  IMAD.MOV.U32 R7, RZ, RZ, R14 ;  /* 0x000000ffff077224 */ /* 0x000fe200078e000e */
[----:B----4-:R-:W-:Y:S01]  /*1f450*/  STL.64 [R1+0x15f0], R22 ;  /* 0x0015f01601007387 */ /* 0x010fe20000100a00 */
[----:B--2---:R-:W-:Y:S02]  /*1f460*/  STL.64 [R1+0x15e8], R20 ;  /* 0x0015e81401007387 */ /* 0x004fe40000100a00 */
[----:B------:R-:W2:Y:S02]  /*1f470*/  LDL.LU R15, [R1+0x1698] ;  /* 0x00169800010f7983 */ /* 0x000ea40000300800 */
[----:B------:R-:W4:Y:S01]  /*1f480*/  LDL.LU R14, [R1+0x1694] ;  /* 0x00169400010e7983 */ /* 0x000f220000300800 */
[----:B------:R0:W-:Y:S02]  /*1f490*/  STL.64 [R1+0x15f8], R6 ;  /* 0x0015f80601007387 */ /* 0x0001e40000100a00 */
[----:B0-----:R-:W-:Y:S02]  /*1f4a0*/  IMAD.MOV.U32 R6, RZ, RZ, R28 ;  /* 0x000000ffff067224 */ /* 0x001fe400078e001c */
[----:B------:R-:W-:Y:S01]  /*1f4b0*/  IMAD.MOV.U32 R7, RZ, RZ, R29 ;  /* 0x000000ffff077224 */ /* 0x000fe200078e001d */
[----:B------:R-:W3:Y:S01]  /*1f4c0*/  LDL.LU R28, [R1+0x1690] ;  /* 0x00169000011c7983 */ /* 0x000ee20000300800 */
[----:B------:R-:W3:Y:S03]  /*1f4d0*/  LDL.LU R29, [R1+0x168c] ;  /* 0x00168c00011d7983 */ /* 0x000ee60000300800 */
[----:B------:R0:W-:Y:S01]  /*1f4e0*/  STL.64 [R1+0x1610], R6 ;  /* 0x0016100601007387 */ /* 0x0001e20000100a00 */
[----:B------:R-:W3:Y:S02]  /*1f4f0*/  LDL.LU R20, [R1+0x480] ;  /* 0x0004800001147983 */ /* 0x000ee40000300800 */
[----:B------:R-:W3:Y:S02]  /*1f500*/  LDL.LU R21, [R1+0x484] ;  /* 0x0004840001157983 */ /* 0x000ee40000300800 */
[----:B------:R-:W3:Y:S01]  /*1f510*/  LDL.LU R22, [R1+0x488] ;  /* 0x0004880001167983 */ /* 0x000ee20000300800 */
[----:B------:R-:W3:Y:S01]  /*1f520*/  LDL.LU R23, [R1+0x48c] ;  /* 0x00048c0001177983 */ /* 0x000ee20000300800 */
[----:B0-----:R-:W-:-:S02]  /*1f530*/  IMAD.MOV.U32 R7, RZ, RZ, R25 ;  /* 0x000000ffff077224 */ /* 0x001fc400078e0019 */
        /* <DEDUP_REMOVED lines=11> */
[----:B----4-:R-:W-:Y:S01]  /*1f5f0*/  IMAD.MOV.U32 R7, RZ, RZ, R14 ;  /* 0x000000ffff077224 */ /* 0x010fe200078e000e */
[----:B------:R-:W4:Y:S01]  /*1f600*/  LDL.LU R28, [R1+0x1680] ;  /* 0x00168000011c7983 */ /* 0x000f220000300800 */
[----:B------:R-:W4:Y:S03]  /*1f610*/  LDL.LU R14, [R1+0x167c] ;  /* 0x00167c00010e7983 */ /* 0x000f260000300800 */
        /* <DEDUP_REMOVED lines=8> */
[----:B------:R-:W-:Y:S01]  /*1f6a0*/  IMAD.MOV.U32 R7, RZ, RZ, R29 ;  /* 0x000000ffff077224 */ /* 0x000fe200078e001d */
[----:B------:R-:W4:Y:S04]  /*1f6b0*/  LDL.LU R15, [R1+0x1678] ;  /* 0x00167800010f7983 */ /* 0x000f280000300800 */
[----:B------:R-:W-:Y:S04]  /*1f6c0*/  STL.64 [R1+0x1658], R6 ;  /* 0x0016580601007387 */ /* 0x000fe80000100a00 */
[----:B---3--:R-:W-:Y:S01]  /*1f6d0*/  STL.64 [R1+0x1638], R22 ;  /* 0x0016381601007387 */ /* 0x008fe20000100a00 */
[----:B--2---:R0:W-:Y:S03]  /*1f6e0*/  STL.64 [R1+0x1630], R20 ;  /* 0x0016301401007387 */ /* 0x0041e60000100a00 */
[----:B0-----:R-:W2:Y:S01]  /*1f6f0*/  LDL.LU R20, [R1+0x4b0] ;  /* 0x0004b00001147983 */ /* 0x001ea20000300800 */
[----:B------:R-:W2:Y:S02]  /*1f700*/  LDL.LU R21, [R1+0x4b4] ;  /* 0x0004b40001157983 */ /* 0x000ea40000300800 */
[----:B------:R-:W3:Y:S02]  /*1f710*/  LDL.LU R22, [R1+0x4b8] ;  /* 0x0004b80001167983 */ /* 0x000ee40000300800 */
[----:B------:R-:W3:Y:S02]  /*1f720*/  LDL.LU R23, [R1+0x4bc] ;  /* 0x0004bc0001177983 */ /* 0x000ee40000300800 */
[----:B----4-:R-:W-:-:S02]  /*1f730*/  IMAD.MOV.U32 R6, RZ, RZ, R28 ;  /* 0x000000ffff067224 */ /* 0x010fc400078e001c */
[----:B------:R-:W-:-:S05]  /*1f740*/  IMAD.MOV.U32 R7, RZ, RZ, R25 ;  /* 0x000000ffff077224 */ /* 0x000fca00078e0019 */
[----:B------:R0:W-:Y:S01]  /*1f750*/  STL.64 [R1+0x1670], R6 ;  /* 0x0016700601007387 */ /* 0x0001e20000100a00 */
[----:B------:R-:W4:Y:S02]  /*1f760*/  LDL.LU R4, [R1+0x4e0] ;  /* 0x0004e00001047983 */ /* 0x000f240000300800 */
[----:B------:R-:W4:Y:S01]  /*1f770*/  LDL.LU R5, [R1+0x4e4] ;  /* 0x0004e40001057983 */ /* 0x000f220000300800 */
[----:B0-----:R-:W4:Y:S01]  /*1f780*/  LDL.LU R6, [R1+0x4e8] ;  /* 0x0004e80001067983 */ /* 0x001f220000300800 */
[----:B------:R-:W4:Y:S03]  /*1f790*/  LDL.LU R7, [R1+0x4ec] ;  /* 0x0004ec0001077983 */ /* 0x000f260000300800 */
        /* <DEDUP_REMOVED lines=10> */
[----:B------:R-:W2:Y:S02]  /*1f840*/  LDL.LU R22, [R1+0x4d8] ;  /* 0x0004d80001167983 */ /* 0x000ea40000300800 */
[----:B------:R-:W2:Y:S01]  /*1f850*/  LDL.LU R23, [R1+0x4dc] ;  /* 0x0004dc0001177983 */ /* 0x000ea20000300800 */
[----:B------:R-:W-:Y:S01]  /*1f860*/  STL.64 [R1+0x15b8], R26 ;  /* 0x0015b81a01007387 */ /* 0x000fe20000100a00 */
[----:B------:R-:W-:Y:S02]  /*1f870*/  STL.64 [R1+0x1598], R18 ;  /* 0x0015981201007387 */ /* 0x000fe40000100a00 */
[----:B------:R0:W-:Y:S02]  /*1f880*/  STL.64 [R1+0x1590], R16 ;  /* 0x0015901001007387 */ /* 0x0001e40000100a00 */
[----:B0-----:R-:W3:Y:S01]  /*1f890*/  LDL.LU R16, [R1+0x150] ;  /* 0x0001500001107983 */ /* 0x001ee20000300800 */
[----:B------:R-:W3:Y:S02]  /*1f8a0*/  LDL.LU R17, [R1+0x154] ;  /* 0x0001540001117983 */ /* 0x000ee40000300800 */
[----:B------:R-:W2:Y:S02]  /*1f8b0*/  LDL.LU R18, [R1+0x158] ;  /* 0x0001580001127983 */ /* 0x000ea40000300800 */
[----:B------:R-:W2:Y:S01]  /*1f8c0*/  LDL.LU R19, [R1+0x15c] ;  /* 0x00015c0001137983 */ /* 0x000ea20000300800 */
[C---:B----4-:R-:W-:Y:S01]  /*1f8d0*/  HMMA.16816.F32 R4, R8.reuse, R14, R4 ;  /* 0x0000000e0804723c */ /* 0x050fe20000001804 */
[----:B--2---:R-:W-:Y:S01]  /*1f8e0*/  STL.64 [R1+0x15b0], R18 ;  /* 0x0015b01201007387 */ /* 0x004fe20000100a00 */
[----:B---3--:R0:W-:Y:S03]  /*1f8f0*/  STL.64 [R1+0x15a8], R16 ;  /* 0x0015a81001007387 */ /* 0x0081e60000100a00 */
        /* <DEDUP_REMOVED lines=9> */
[----:B------:R-:W2:Y:S02]  /*1f990*/  LDL.LU R19, [R1+0x44c] ;  /* 0x00044c0001137983 */ /* 0x000ea40000300800 */
[----:B------:R-:W-:Y:S01]  /*1f9a0*/  STL.64 [R1+0x3a0], R4 ;  /* 0x0003a00401007387 */ /* 0x000fe20000100a00 */
[----:B------:R0:W-:Y:S03]  /*1f9b0*/  STL.64 [R1+0x3a8], R6 ;  /* 0x0003a80601007387 */ /* 0x0001e60000100a00 */
[----:B0-----:R-:W3:Y:S01]  /*1f9c0*/  LDL.LU.64 R6, [R1+0x1670] ;  /* 0x0016700001067983 */ /* 0x001ee20000300a00 */
[----:B------:R-:W-:Y:S01]  /*1f9d0*/  STL.64 [R1+0x1558], R14 ;  /* 0x0015580e01007387 */ /* 0x000fe20000100a00 */
        /* <DEDUP_REMOVED lines=34> */
[----:B0-----:R-:W3:Y:S01]  /*1fc00*/  LDL.LU.64 R6, [R1+0x15f8] ;  /* 0x0015f80001067983 */ /* 0x001ee20000300a00 */
[----:B------:R-:W-:Y:S02]  /*1fc10*/  IMAD.MOV.U32 R14, RZ, RZ, R12 ;  /* 0x000000ffff0e7224 */ /* 0x000fe400078e000c */
[----:B------:R-:W-:Y:S01]  /*1fc20*/  IMAD.MOV.U32 R15, RZ, RZ, R3 ;  /* 0x000000ffff0f7224 */ /* 0x000fe200078e0003 */
[C---:B---3--:R-:W-:Y:S01]  /*1fc30*/  HMMA.16816.F32 R4, R8.reuse, R6, R20 ;  /* 0x000000060804723c */ /* 0x048fe20000001814 */
[----:B------:R-:W3:Y:S01]  /*1fc40*/  LDL.LU.64 R22, [R1+0x15f0] ;  /* 0x0015f00001167983 */ /* 0x000ee20000300a00 */
[----:B------:R-:W3:Y:S02]  /*1fc50*/  LDL.LU.64 R20, [R1+0x15e8] ;  /* 0x0015e80001147983 */ /* 0x000ee40000300a00 */
[----:B------:R-:W-:Y:S11]  /*1fc60*/  IMAD.MOV.U32 R27, RZ, RZ, R13 ;  /* 0x000000ffff1b7224 */ /* 0x000ff600078e000d */
[----:B------:R-:W-:Y:S08]  /*1fc70*/  @!UPT UIADD3 URZ, URZ, URZ, URZ ;  /* 0x0000003f3f3ff290 */ /* 0x000ff0000fffe03f */
[----:B------:R-:W-:Y:S01]  /*1fc80*/  STL.64 [R1+0x480], R4 ;  /* 0x0004800401007387 */ /* 0x000fe20000100a00 */
[----:B------:R0:W-:Y:S03]  /*1fc90*/  STL.64 [R1+0x488], R6 ;  /* 0x0004880601007387 */ /* 0x0001e60000100a00 */
[----:B0-----:R-:W4:Y:S01]  /*1fca0*/  LDL.LU.64 R6, [R1+0x15e0] ;  /* 0x0015e00001067983 */ /* 0x001f220000300a00 */
[----:B------:R-:W4:Y:S01]  /*1fcb0*/  LDL.LU.64 R4, [R1+0x15d8] ;  /* 0x0015d80001047983 */ /* 0x000f220000300a00 */
[C---:B---3--:R-:W-:Y:S02]  /*1fcc0*/  HMMA.16816.F32 R12, R8.reuse, R14, R20 ;  /* 0x0000000e080c723c */ /* 0x048fe40000001814 */
[----:B------:R-:W4:Y:S11]  /*1fcd0*/  LDL.LU.64 R22, [R1+0x15d0] ;  /* 0x0015d00001167983 */ /* 0x000f360000300a00 */
[----:B------:R-:W-:Y:S10]  /*1fce0*/  @!UPT UIADD3 URZ, URZ, URZ, URZ ;  /* 0x0000003f3f3ff290 */ /* 0x000ff4000fffe03f */
[----:B------:R-:W-:Y:S01]  /*1fcf0*/  STL.64 [R1+0x510], R12 ;  /* 0x0005100c01007387 */ /* 0x000fe20000100a00 */
[----:B------:R4:W-:Y:S02]  /*1fd00*/  STL.64 [R1+0x518], R14 ;  /* 0x0005180e01007387 */ /* 0x0009e40000100a00 */
[----:B----4-:R-:W-:Y:S11]  /*1fd10*/  HMMA.16816.F32 R12, R8, R22, R4 ;  /* 0x00000016080c723c */ /* 0x010ff60000001804 */
[----:B------:R-:W-:Y:S11]  /*1fd20*/  @!UPT UIADD3 URZ, URZ, URZ, URZ ;  /* 0x0000003f3f3ff290 */ /* 0x000ff6000fffe03f */
[----:B------:R-:W-:Y:S01]  /*1fd30*/  @!UPT UIADD3 URZ, URZ, URZ, URZ ;  /* 0x0000003f3f3ff290 */ /* 0x000fe2000fffe03f */
[----:B------:R-:W-:Y:S01]  /*1fd40*/  STL.64 [R1+0x900], R12 ;  /* 0x0009000c01007387 */ /* 0x000fe20000100a00 */
[----:B------:R0:W-:Y:S03]  /*1fd50*/  STL.64 [R1+0x908], R14 ;  /* 0x0009080e01007387 */ /* 0x0001e60000100a00 */
[----:B0-----:R-:W3:Y:S01]  /*1fd60*/  LDL.64 R14, [R1+0x108] ;  /* 0x00010800010e7983 */ /* 0x001ee20000100a00 */
[----:B------:R0:W-:Y:S03]  /*1fd70*/  STL.64 [R1+0x14f0], R22 ;  /* 0x0014f01601007387 */ /* 0x0001e60000100a00 */
[----:B0-----:R-:W4:Y:S04]  /*1fd80*/  LDL.64 R22, [R1+0xb8] ;  /* 0x0000b80001167983 */ /* 0x001f280000100a00 */
[----:B----4-:R0:W-:Y:S04]  /*1fd90*/  STL.64 [R1+0x1530], R22 ;  /* 0x0015301601007387 */ /* 0x0101e80000100a00 */
[----:B0-----:R-:W4:Y:S01]  /*1fda0*/  LDL.64 R22, [R1+0xd8] ;  /* 0x0000d80001167983 */ /* 0x001f220000100a00 */
[----:B------:R-:W-:-:S07]  /*1fdb0*/  IMAD.MOV.U32 R26, RZ, RZ, R24 ;  /* 0x000000ffff1a7224 */ /* 0x000fce00078e0018 */
[C---:B--2---:R-:W-:Y:S01]  /*1fdc0*/  HMMA.16816.F32 R24, R8.reuse, R26, R16 ;  /* 0x0000001a0818723c */ /* 0x044fe20000001810 */
[----:B----4-:R0:W-:Y:S04]  /*1fdd0*/  STL.64 [R1+0x1538], R22 ;  /* 0x0015381601007387 */ /* 0x0101e80000100a00 */
[----:B0-----:R-:W2:Y:S04]  /*1fde0*/  LDL.64 R22, [R1+0xe8] ;  /* 0x0000e80001167983 */ /* 0x001ea80000100a00 */
[----:B--2---:R0:W-:Y:S01]  /*1fdf0*/  STL.64 [R1+0x1550], R22 ;  /* 0x0015501601007387 */ /* 0x0041e20000100a00 */
[----:B------:R-:W2:Y:S02]  /*1fe00*/  LDL.LU R20, [R1+0x710] ;  /* 0x0007100001147983 */ /* 0x000ea40000300800 */
[----:B------:R-:W2:Y:S01]  /*1fe10*/  LDL.LU R21, [R1+0x714] ;  /* 0x0007140001157983 */ /* 0x000ea20000300800 */
[----:B0-----:R-:W2:Y:S01]  /*1fe20*/  LDL.LU R22, [R1+0x718] ;  /* 0x0007180001167983 */ /* 0x001ea20000300800 */
[----:B------:R-:W2:Y:S02]  /*1fe30*/  LDL.LU R23, [R1+0x71c] ;  /* 0x00071c0001177983 */ /* 0x000ea40000300800 */
[----:B------:R-:W4:Y:S02]  /*1fe40*/  LDL.LU.64 R18, [R1+0x15c8] ;  /* 0x0015c80001127983 */ /* 0x000f240000300a00 */
[----:B------:R-:W4:Y:S05]  /*1fe50*/  LDL.LU.64 R16, [R1+0x15c0] ;  /* 0x0015c00001107983 */ /* 0x000f2a0000300a00 */
        /* <DEDUP_REMOVED lines=17> */
[C---:B----4-:R-:W-:Y:S01]  /*1ff70*/  HMMA.16816.F32 R16, R8.reuse, R26, R16 ;  /* 0x0000001a0810723c */ /* 0x050fe20000001810 */
[----:B------:R-:W-:Y:S02]  /*1ff80*/  IMAD.MOV.U32 R28, RZ, RZ, R26 ;  /* 0x000000ffff1c7224 */ /* 0x000fe400078e001a */
[----:B------:R-:W-:Y:S11]  /*1ff90*/  IMAD.MOV.U32 R29, RZ, RZ, R27 ;  /* 0x000000ffff1d7224 */ /* 0x000ff600078e001b */
[----:B------:R-:W-:Y:S09]  /*1ffa0*/  @!UPT UIADD3 URZ, URZ, URZ, URZ ;  /* 0x0000003f3f3ff290 */ /* 0x000ff2000fffe03f */
[----:B------:R-:W-:Y:S01]  /*1ffb0*/  STL.64 [R1+0xad0], R16 ;  /* 0x000ad01001007387 */ /* 0x000fe20000100a00 */
[----:B------:R0:W-:Y:S03]  /*1ffc0*/  STL.64 [R1+0xad8], R18 ;  /* 0x000ad81201007387 */ /* 0x0001e60000100a00 */
[----:B0-----:R-:W4:Y:S01]  /*1ffd0*/  LDL.LU.64 R18, [R1+0x1580] ;  /* 0x0015800001127983 */ /* 0x001f220000300a00 */
[----:B------:R-:W4:Y:S02]  /*1ffe0*/  LDL.LU.64 R16, [R1+0x1578] ;  /* 0x0015780001107983 */ /* 0x000f240000300a00 */
[----:B------:R-:W4:Y:S02]  /*1fff0*/  LDL.LU.64 R26, [R1+0x1570] ;  /* 0x00157000011a7983 */ /* 0x000f240000300a00 */
[----:B----4-:R-:W-:Y:S11]  /*20000*/  HMMA.16816.F32 R16, R8, R26, R16 ;  /* 0x0000001a0810723c */ /* 0x010ff60000001810 */
[----:B------:R-:W-:Y:S11]  /*20010*/  @!UPT UIADD3 URZ, URZ, URZ, URZ ;  /* 0x0000003f3f3ff290 */ /* 0x000ff6000fffe03f */
[----:B------:R-:W-:Y:S01]  /*20020*/  @!UPT UIADD3 URZ, URZ, URZ, URZ ;  /* 0x0000003f3f3ff290 */ /* 0x000fe2000fffe03f */
[----:B------:R-:W-:Y:S01]  /*20030*/  STL.64 [R1+0xac0], R16 ;  /* 0x000ac01001007387 */ /* 0x000fe20000100a00 */
[----:B------:R0:W-:Y:S03]  /*20040*/  STL.64 [R1+0xac8], R18 ;  /* 0x000ac81201007387 */ /* 0x0001e60000100a00 */
[----:B0-----:R-:W4:Y:S01]  /*20050*/  LDL.LU.64 R18, [R1+0x1568] ;  /* 0x0015680001127983 */ /* 0x001f220000300a00 */
[----:B------:R-:W4:Y:S02]  /*20060*/  LDL.LU.64 R16, [R1+0x1560] ;  /* 0x0015600001107983 */ /* 0x000f240000300a00 */
[----:B------:R0:W-:Y:S02]  /*20070*/  STL.64 [R1+0x14c0], R26 ;  /* 0x0014c01a01007387 */ /* 0x0001e40000100a00 */
[----:B------:R-:W2:Y:S01]  /*20080*/  LDL.LU R24, [R1+0x6d0] ;  /* 0x0006d00001187983 */ /* 0x000ea20000300800 */
[----:B------:R-:W2:Y:S04]  /*20090*/  LDL.LU R25, [R1+0x6d4] ;  /* 0x0006d40001197983 */ /* 0x000ea80000300800 */
[----:B0-----:R-:W2:Y:S01]  /*200a0*/  LDL.LU R26, [R1+0x6d8] ;  /* 0x0006d800011a7983 */ /* 0x001ea20000300800 */
[----:B------:R-:W2:Y:S03]  /*200b0*/  LDL.LU R27, [R1+0x6dc] ;  /* 0x0006dc00011b7983 */ /* 0x000ea60000300800 */
[----:B------:R-:W0:Y:S01]  /*200c0*/  S2R R3, SR_TID.X ;  /* 0x0000000000037919 */ /* 0x000e220000002100 */
[----:B------:R-:W-:-:S02]  /*200d0*/  IMAD.MOV.U32 R6, RZ, RZ, R2 ;  /* 0x000000ffff067224 */ /* 0x000fc400078e0002 */
[----:B------:R-:W-:Y:S01]  /*200e0*/  IMAD.MOV.U32 R7, RZ, RZ, R0 ;  /* 0x000000ffff077224 */ /* 0x000fe200078e0000 */
[C---:B0-----:R-:W-:Y:S01]  /*200f0*/  LOP3.LUT R0, R3.reuse, 0x7, RZ, 0xc0, !PT ;  /* 0x0000000703007812 */ /* 0x041fe200078ec0ff */
[----:B------:R-:W-:-:S04]  /*20100*/  IMAD.SHL.U32 R2, R3, 0x2, RZ ;  /* 0x0000000203027824 */ /* 0x000fc800078e00ff */
[----:B------:R-:W-:Y:S02]  /*20110*/  IMAD R0, R0, 0x110, RZ ;  /* 0x0000011000007824 */ /* 0x000fe400078e02ff */
[----:B------:R-:W-:-:S03]  /*20120*/  IMAD.SHL.U32 R3, R3, 0x80, RZ ;  /* 0x0000008003037824 */ /* 0x000fc600078e00ff */
[----:B------:R-:W-:-:S04]  /*20130*/  LOP3.LUT R0, R0, 0x10, R2, 0x78, !PT ;  /* 0x0000001000007812 */ /* 0x000fc800078e7802 */
[----:B------:R-:W-:-:S04]  /*20140*/  LOP3.LUT R0, R0, 0x800, R3, 0xf8, !PT ;  /* 0x0000080000007812 */ /* 0x000fc800078ef803 */
[----:B------:R-:W-:Y:S01]  /*20150*/  LOP3.LUT R0, R0, 0x40, RZ, 0x3c, !PT ;  /* 0x0000004000007812 */ /* 0x000fe200078e3cff */
[----:B----4-:R-:W-:Y:S04]  /*20160*/  HMMA.16816.F32 R8, R8, R6, R16 ;  /* 0x000000060808723c */ /* 0x010fe80000001810 */
[----:B------:R-:W-:Y:S04]  /*20170*/  LDSM.16.MT88.4 R4, [R0+0x9000] ;  /* 0x009000000004783b */ /* 0x000fe80000004200 */
[----:B--2---:R-:W-:Y:S01]  /*20180*/  STL.64 [R1+0x1548], R26 ;  /* 0x0015481a01007387 */ /* 0x004fe20000100a00 */
[----:B------:R0:W-:Y:S03]  /*20190*/  STL.64 [R1+0x1540], R24 ;  /* 0x0015401801007387 */ /* 0x0001e60000100a00 */
[----:B0-----:R-:W2:Y:S01]  /*201a0*/  LDL.LU R24, [R1+0x700] ;  /* 0x0007000001187983 */ /* 0x001ea20000300800 */
[----:B------:R-:W2:Y:S02]  /*201b0*/  LDL.LU R25, [R1+0x704] ;  /* 0x0007040001197983 */ /* 0x000ea40000300800 */
[----:B------:R-:W2:Y:S02]  /*201c0*/  LDL.LU R26, [R1+0x708] ;  /* 0x00070800011a7983 */ /* 0x000ea40000300800 */
[----:B------:R-:W2:Y:S01]  /*201d0*/  LDL.LU R27, [R1+0x70c] ;  /* 0x00070c00011b7983 */ /* 0x000ea20000300800 */
[----:B------:R-:W4:Y:S05]  /*201e0*/  LDL.LU.64 R18, [R1+0xc8] ;  /* 0x0000c80001127983 */ /* 0x000f2a0000300a00 */
[----:B------:R-:W-:Y:S02]  /*201f0*/  STL.64 [R1+0xab0], R8 ;  /* 0x000ab00801007387 */ /* 0x000fe40000100a00 */
[----:B------:R-:W-:Y:S02]  /*20200*/  STL.64 [R1+0xab8], R10 ;  /* 0x000ab80a01007387 */ /* 0x000fe40000100a00 */
[----:B------:R-:W0:Y:S04]  /*20210*/  LDSM.16.MT88.4 R8, [R0+0x9080] ;  /* 0x009080000008783b */ /* 0x000e280000004200 */
[----:B0-----:R-:W-:Y:S01]  /*20220*/  STL.64 [R1+0x1468], R10 ;  /* 0x0014680a01007387 */ /* 0x001fe20000100a00 */
[----:B------:R0:W-:Y:S03]  /*20230*/  STL.64 [R1+0x1460], R8 ;  /* 0x0014600801007387 */ /* 0x0001e60000100a00 */
[----:B0-----:R-:W2:Y:S01]  /*20240*/  LDL.LU R8, [R1+0x720] ;  /* 0x0007200001087983 */ /* 0x001ea20000300800 */
[----:B------:R-:W2:Y:S02]  /*20250*/  LDL.LU R9, [R1+0x724] ;  /* 0x0007240001097983 */ /* 0x000ea40000300800 */
[----:B------:R-:W2:Y:S02]  /*20260*/  LDL.LU R10, [R1+0x728] ;  /* 0x00072800010a7983 */ /* 0x000ea40000300800 */
[----:B------:R-:W2:Y:S02]  /*20270*/  LDL.LU R11, [R1+0x72c] ;  /* 0x00072c00010b7983 */ /* 0x000ea40000300800 */
[----:B---3--:R-:W-:Y:S01]  /*20280*/  IMAD.MOV.U32 R3, RZ, RZ, R15 ;  /* 0x000000ffff037224 */ /* 0x008fe200078e000f */
[C---:B--2---:R-:W-:Y:S11]  /*20290*/  HMMA.16816.F32 R8, R4.reuse, R14, R8 ;  /* 0x0000000e0408723c */ /* 0x044ff60000001808 */
[----:B------:R-:W-:Y:S11]  /*202a0*/  @!UPT UIADD3 URZ, URZ, URZ, URZ ;  /* 0x0000003f3f3ff290 */ /* 0x000ff6000fffe03f */
[----:B------:R-:W-:Y:S01]  /*202b0*/  @!UPT UIADD3 URZ, URZ, URZ, URZ ;  /* 0x0000003f3f3ff290 */ /* 0x000fe2000fffe03f */
[----:B------:R0:W-:Y:S01]  /*202c0*/  STL.64 [R1+0x2b0], R8 ;  /* 0x0002b00801007387 */ /* 0x0001e20000100a00 */
[----:B------:R-:W-:Y:S02]  /*202d0*/  STL.64 [R1+0x2b8], R10 ;  /* 0x0002b80a01007387 */ /* 0x000fe40000100a00 */
[----:B0-----:R-:W-:Y:S02]  /*202e0*/  IMAD.MOV.U32 R8, RZ, RZ, R14 ;  /* 0x000000ffff087224 */ /* 0x001fe400078e000e */
[----:B------:R-:W2:Y:S02]  /*202f0*/  LDL.LU.64 R14, [R1+0x1558] ;  /* 0x00155800010e7983 */ /* 0x000ea40000300a00 */
[C---:B--2---:R-:W-:Y:S11]  /*20300*/  HMMA.16816.F32 R20, R4.reuse, R14, R20 ;  /* 0x0000000e0414723c */ /* 0x044ff60000001814 */
[----:B------:R-:W-:Y:S11]  /*20310*/  @!UPT UIADD3 URZ, URZ, URZ, URZ ;  /* 0x0000003f3f3ff290 */ /* 0x000ff6000fffe03f */
[----:B------:R-:W-:Y:S01]  /*20320*/  @!UPT UIADD3 URZ, URZ, URZ, URZ ;  /* 0x0000003f3f3ff290 */ /* 0x000fe2000fffe03f */
[----:B------:R-:W-:Y:S01]  /*20330*/  STL.64 [R1+0x2c0], R20 ;  /* 0x0002c01401007387 */ /* 0x000fe20000100a00 */
[----:B------:R0:W-:Y:S03]  /*20340*/  STL.64 [R1+0x2c8], R22 ;  /* 0x0002c81601007387 */ /* 0x0001e60000100a00 */
[----:B0-----:R-:W2:Y:S01]  /*20350*/  LDL.LU.64 R22, [R1+0x1550] ;  /* 0x0015500001167983 */ /* 0x001ea20000300a00 */
[----:B------:R0:W-:Y:S02]  /*20360*/  STL.64 [R1+0x1470], R14 ;  /* 0x0014700e01007387 */ /* 0x0001e40000100a00 */
[----:B------:R-:W3:Y:S02]  /*20370*/  LDL.LU R12, [R1+0x6f0] ;  /* 0x0006f000010c7983 */ /* 0x000ee40000300800 */
[----:B------:R-:W3:Y:S01]  /*20380*/  LDL.LU R13, [R1+0x6f4] ;  /* 0x0006f400010d7983 */ /* 0x000ee20000300800 */
[----:B0-----:R-:W3:Y:S01]  /*20390*/  LDL.LU R14, [R1+0x6f8] ;  /* 0x0006f800010e7983 */ /* 0x001ee20000300800 */
[----:B------:R-:W3:Y:S01]  /*203a0*/  LDL.LU R15, [R1+0x6fc] ;  /* 0x0006fc00010f7983 */ /* 0x000ee20000300800 */
        /* <DEDUP_REMOVED lines=8> */
[----:B------:R-:W3:Y:S02]  /*20430*/  LDL.LU.64 R22, [R1+0x1538] ;  /* 0x0015380001167983 */ /* 0x000ee40000300a00 */
[C---:B---3--:R-:W-:Y:S01]  /*20440*/  HMMA.16816.F32 R12, R4.reuse, R22, R12 ;  /* 0x00000016040c723c */ /* 0x048fe2000000180c */
[----:B------:R-:W-:Y:S11]  /*20450*/  IMAD.MOV.U32 R11, RZ, RZ, R23 ;  /* 0x000000ffff0b7224 */ /* 0x000ff600078e0017 */
[----:B------:R-:W-:Y:S11]  /*20460*/  @!UPT UIADD3 URZ, URZ, URZ, URZ ;  /* 0x0000003f3f3ff290 */ /* 0x000ff6000fffe03f */
[----:B------:R0:W-:Y:S01]  /*20470*/  STL.64 [R1+0x390], R12 ;  /* 0x0003900c01007387 */ /* 0x0001e20000100a00 */
[----:B------:R-:W-:Y:S02]  /*20480*/  STL.64 [R1+0x398], R14 ;  /* 0x0003980e01007387 */ /* 0x000fe40000100a00 */
[----:B0-----:R-:W-:Y:S02]  /*20490*/  IMAD.MOV.U32 R12, RZ, RZ, R22 ;  /* 0x000000ffff0c7224 */ /* 0x001fe400078e0016 */
[----:B------:R-:W3:Y:S01]  /*204a0*/  LDL.LU.64 R22, [R1+0x1530] ;  /* 0x0015300001167983 */ /* 0x000ee20000300a00 */
[----:B------:R-:W-:Y:S02]  /*204b0*/  STL.64 [R1+0x1480], R10 ;  /* 0x0014800a01007387 */ /* 0x000fe40000100a00 */
[----:B------:R0:W-:Y:S02]  /*204c0*/  STL.64 [R1+0x1478], R8 ;  /* 0x0014780801007387 */ /* 0x0001e40000100a00 */
[----:B0-----:R-:W2:Y:S01]  /*204d0*/  LDL.LU R8, [R1+0x6e0] ;  /* 0x0006e00001087983 */ /* 0x001ea20000300800 */
[----:B------:R-:W2:Y:S02]  /*204e0*/  LDL.LU R9, [R1+0x6e4] ;  /* 0x0006e40001097983 */ /* 0x000ea40000300800 */
[----:B------:R-:W2:Y:S02]  /*204f0*/  LDL.LU R10, [R1+0x6e8] ;  /* 0x0006e800010a7983 */ /* 0x000ea40000300800 */
[----:B------:R-:W2:Y:S01]  /*20500*/  LDL.LU R11, [R1+0x6ec] ;  /* 0x0006ec00010b7983 */ /* 0x000ea20000300800 */
[----:B----4-:R-:W-:Y:S01]  /*20510*/  STL.64 [R1+0x1420], R18 ;  /* 0x0014201201007387 */ /* 0x010fe20000100a00 */
[C---:B--2---:R-:W-:Y:S01]  /*20520*/  HMMA.16816.F32 R8, R4.reuse, R18, R8 ;  /* 0x000000120408723c */ /* 0x044fe20000001808 */
[----:B---3--:R-:W-:Y:S11]  /*20530*/  IMAD.MOV.U32 R14, RZ, RZ, R22 ;  /* 0x000000ffff0e7224 */ /* 0x008ff600078e0016 */
[----:B------:R-:W-:Y:S11]  /*20540*/  @!UPT UIADD3 URZ, URZ, URZ, URZ ;  /* 0x0000003f3f3ff290 */ /* 0x000ff6000fffe03f */
[----:B------:R-:W-:Y:S01]  /*20550*/  STL.64 [R1+0x2a0], R8 ;  /* 0x0002a00801007387 */ /* 0x000fe20000100a00 */
[----:B------:R0:W-:Y:S02]  /*20560*/  STL.64 [R1+0x2a8], R10 ;  /* 0x0002a80a01007387 */ /* 0x0001e40000100a00 */
[C---:B0-----:R-:W-:Y:S01]  /*20570*/  HMMA.16816.F32 R8, R4.reuse, R22, R24 ;  /* 0x000000160408723c */ /* 0x041fe20000001818 */
[----:B------:R-:W-:Y:S11]  /*20580*/  IMAD.MOV.U32 R13, RZ, RZ, R23 ;  /* 0x000000ffff0d7224 */ /* 0x000ff600078e0017 */
[----:B------:R-:W-:Y:S11]  /*20590*/  @!UPT UIADD3 URZ, URZ, URZ, URZ ;  /* 0x0000003f3f3ff290 */ /* 0x000ff6000fffe03f */
[----:B------:R0:W-:Y:S01]  /*205a0*/  STL.64 [R1+0x360], R8 ;  /* 0x0003600801007387 */ /* 0x0001e20000100a00 */
[----:B------:R1:W-:Y:S02]  /*205b0*/  STL.64 [R1+0x368], R10 ;  /* 0x0003680a01007387 */ /* 0x0003e40000100a00 */
[----:B------:R-:W-:Y:S02]  /*205c0*/  STL [R1+0x1528], R14 ;  /* 0x0015280e01007387 */ /* 0x000fe40000100800 */
[----:B------:R-:W-:Y:S01]  /*205d0*/  STL.64 [R1+0x1520], R12 ;  /* 0x0015200c01007387 */ /* 0x000fe20000100a00 */
[----:B0-----:R-:W2:Y:S01]  /*205e0*/  LDL.LU R8, [R1+0x310] ;  /* 0x0003100001087983 */ /* 0x001ea20000300800 */
[----:B------:R-:W2:Y:S02]  /*205f0*/  LDL.LU R9, [R1+0x314] ;  /* 0x0003140001097983 */ /* 0x000ea40000300800 */
[----:B-1----:R-:W3:Y:S02]  /*20600*/  LDL.LU R10, [R1+0x318] ;  /* 0x00031800010a7983 */ /* 0x002ee40000300800 */
[----:B------:R-:W3:Y:S02]  /*20610*/  LDL.LU R11, [R1+0x31c] ;  /* 0x00031c00010b7983 */ /* 0x000ee40000300800 */
        /* <DEDUP_REMOVED lines=9> */
[----:B------:R-:W2:Y:S01]  /*206b0*/  LDL.LU R27, [R1+0x5cc] ;  /* 0x0005cc00011b7983 */ /* 0x000ea20000300800 */
[----:B------:R-:W2:Y:S01]  /*206c0*/  LDL.LU R16, [R1+0x6c0] ;  /* 0x0006c00001107983 */ /* 0x000ea20000300800 */
[----:B------:R-:W2:Y:S02]  /*206d0*/  LDL.LU R17, [R1+0x6c4] ;  /* 0x0006c40001117983 */ /* 0x000ea40000300800 */
[----:B------:R-:W2:Y:S02]  /*206e0*/  LDL.LU R18, [R1+0x6c8] ;  /* 0x0006c80001127983 */ /* 0x000ea40000300800 */
[----:B------:R-:W2:Y:S01]  /*206f0*/  LDL.LU R19, [R1+0x6cc] ;  /* 0x0006cc0001137983 */ /* 0x000ea20000300800 */
[----:B------:R-:W2:Y:S04]  /*20700*/  LDL.64 R22, [R1+0x88] ;  /* 0x0000880001167983 */ /* 0x000ea80000100a00 */
[----:B------:R-:W3:Y:S04]  /*20710*/  LDL.64 R14, [R1+0xa8] ;  /* 0x0000a800010e7983 */ /* 0x000ee80000100a00 */
[----:B--2---:R0:W-:Y:S04]  /*20720*/  STL.64 [R1+0x1508], R22 ;  /* 0x0015081601007387 */ /* 0x0041e80000100a00 */
[----:B0-----:R-:W2:Y:S01]  /*20730*/  LDL.64 R22, [R1+0x98] ;  /* 0x0000980001167983 */ /* 0x001ea20000100a00 */
[----:B------:R0:W-:Y:S02]  /*20740*/  STL.64 [R1+0x14d0], R26 ;  /* 0x0014d01a01007387 */ /* 0x0001e40000100a00 */
[----:B----4-:R1:W-:Y:S01]  /*20750*/  STL.64 [R1+0x14c8], R24 ;  /* 0x0014c81801007387 */ /* 0x0103e20000100a00 */
[----:B0-----:R-:W4:Y:S04]  /*20760*/  LDL.64 R26, [R1+0x68] ;  /* 0x00006800011a7983 */ /* 0x001f280000100a00 */
[----:B----4-:R0:W-:Y:S01]  /*20770*/  STL.64 [R1+0x14e8], R26 ;  /* 0x0014e81a01007387 */ /* 0x0101e20000100a00 */
[----:B-1----:R-:W4:Y:S02]  /*20780*/  LDL.LU R24, [R1+0x690] ;  /* 0x0006900001187983 */ /* 0x002f240000300800 */
[----:B------:R-:W4:Y:S01]  /*20790*/  LDL.LU R25, [R1+0x694] ;  /* 0x0006940001197983 */ /* 0x000f220000300800 */
[----:B0-----:R-:W2:Y:S01]  /*207a0*/  LDL.LU R26, [R1+0x698] ;  /* 0x00069800011a7983 */ /* 0x001ea20000300800 */
[----:B------:R-:W2:Y:S03]  /*207b0*/  LDL.LU R27, [R1+0x69c] ;  /* 0x00069c00011b7983 */ /* 0x000ea60000300800 */
[----:B--2---:R-:W-:Y:S01]  /*207c0*/  STL.64 [R1+0x1500], R26 ;  /* 0x0015001a01007387 */ /* 0x004fe20000100a00 */
[----:B----4-:R0:W-:Y:S03]  /*207d0*/  STL.64 [R1+0x14f8], R24 ;  /* 0x0014f81801007387 */ /* 0x0101e60000100a00 */
        /* <DEDUP_REMOVED lines=10> */
[----:B---3--:R0:W-:Y:S01]  /*20880*/  STL.64 [R1+0x14a0], R10 ;  /* 0x0014a00a01007387 */ /* 0x0081e20000100a00 */
[----:B------:R-:W-:Y:S03]  /*20890*/  STL.64 [R1+0x1498], R8 ;  /* 0x0014980801007387 */ /* 0x000fe60000100a00 */
[----:B0-----:R-:W3:Y:S01]  /*208a0*/  LDL.64 R10, [R1+0x1b8] ;  /* 0x0001b800010a7983 */ /* 0x001ee20000100a00 */
[C---:B------:R-:W-:Y:S03]  /*208b0*/  HMMA.16816.F32 R16, R4.reuse, R14, R16 ;  /* 0x0000000e0410723c */ /* 0x040fe60000001810 */
[----:B---3--:R0:W-:Y:S04]  /*208c0*/  STL.64 [R1+0x14b8], R10 ;  /* 0x0014b80a01007387 */ /* 0x0081e80000100a00 */
[----:B0-----:R-:W3:Y:S01]  /*208d0*/  LDL.64 R10, [R1+0x58] ;  /* 0x00005800010a7983 */ /* 0x001ee20000100a00 */
[----:B--2---:R-:W-:Y:S03]  /*208e0*/  HMMA.16816.F32 R24, R4, R22, R24 ;  /* 0x000000160418723c */ /* 0x004fe60000001818 */
[----:B---3--:R0:W-:Y:S01]  /*208f0*/  STL.64 [R1+0x14d8], R10 ;  /* 0x0014d80a01007387 */ /* 0x0081e20000100a00 */
[----:B------:R-:W2:Y:S02]  /*20900*/  LDL.LU R8, [R1+0x680] ;  /* 0x0006800001087983 */ /* 0x000ea40000300800 */
[----:B------:R-:W2:Y:S01]  /*20910*/  LDL.LU R9, [R1+0x684] ;  /* 0x0006840001097983 */ /* 0x000ea20000300800 */
[----:B0-----:R-:W2:Y:S01]  /*20920*/  LDL.LU R10, [R1+0x688] ;  /* 0x00068800010a7983 */ /* 0x001ea20000300800 */
[----:B------:R-:W2:Y:S07]  /*20930*/  LDL.LU R11, [R1+0x68c] ;  /* 0x00068c00010b7983 */ /* 0x000eae0000300800 */
[----:B------:R0:W-:Y:S02]  /*20940*/  STL.64 [R1+0x370], R16 ;  /* 0x0003701001007387 */ /* 0x0001e40000100a00 */
[----:B------:R1:W-:Y:S02]  /*20950*/  STL.64 [R1+0x378], R18 ;  /* 0x0003781201007387 */ /* 0x0003e40000100a00 */
[----:B0-----:R-:W-:-:S02]  /*20960*/  IMAD.MOV.U32 R16, RZ, RZ, R14 ;  /* 0x000000ffff107224 */ /* 0x001fc400078e000e */
[----:B------:R-:W3:Y:S01]  /*20970*/  LDL.LU R14, [R1+0x1528] ;  /* 0x00152800010e7983 */ /* 0x000ee20000300800 */
[----:B------:R-:W4:Y:S02]  /*20980*/  LDL.LU.64 R12, [R1+0x1520] ;  /* 0x00152000010c7983 */ /* 0x000f240000300a00 */
[----:B-1----:R-:W-:Y:S02]  /*20990*/  IMAD.MOV.U32 R18, RZ, RZ, R22 ;  /* 0x000000ffff127224 */ /* 0x002fe400078e0016 */
[----:B------:R-:W-:Y:S01]  /*209a0*/  IMAD.MOV.U32 R17, RZ, RZ, R23 ;  /* 0x000000ffff117224 */ /* 0x000fe200078e0017 */
[----:B---3--:R-:W-:Y:S01]  /*209b0*/  STL.64 [R1+0x14b0], R14 ;  /* 0x0014b00e01007387 */ /* 0x008fe20000100a00 */
[----:B----4-:R0:W-:Y:S03]  /*209c0*/  STL.64 [R1+0x14a8], R12 ;  /* 0x0014a80c01007387 */ /* 0x0101e60000100a00 */
[----:B0-----:R-:W3:Y:S01]  /*209d0*/  LDL.LU R12, [R1+0x330] ;  /* 0x00033000010c7983 */ /* 0x001ee20000300800 */
[----:B------:R-:W3:Y:S02]  /*209e0*/  LDL.LU R13, [R1+0x334] ;  /* 0x00033400010d7983 */ /* 0x000ee40000300800 */
[----:B------:R-:W3:Y:S02]  /*209f0*/  LDL.LU R14, [R1+0x338] ;  /* 0x00033800010e7983 */ /* 0x000ee40000300800 */
[----:B------:R-:W3:Y:S01]  /*20a00*/  LDL.LU R15, [R1+0x33c] ;  /* 0x00033c00010f7983 */ /* 0x000ee20000300800 */
[----:B------:R-:W-:Y:S01]  /*20a10*/  STL.64 [R1+0x470], R24 ;  /* 0x0004701801007387 */ /* 0x000fe20000100a00 */
[----:B------:R0:W-:Y:S03]  /*20a20*/  STL.64 [R1+0x478], R26 ;  /* 0x0004781a01007387 */ /* 0x0001e60000100a00 */
[----:B0-----:R-:W4:Y:S01]  /*20a30*/  LDL.LU.64 R26, [R1+0x1518] ;  /* 0x00151800011a7983 */ /* 0x001f220000300a00 */
[----:B------:R-:W4:Y:S02]  /*20a40*/  LDL.LU.64 R24, [R1+0x1510] ;  /* 0x0015100001187983 */ /* 0x000f240000300a00 */
[----:B------:R-:W4:Y:S02]  /*20a50*/  LDL.LU.64 R22, [R1+0x1508] ;  /* 0x0015080001167983 */ /* 0x000f240000300a00 */
[----:B----4-:R-:W-:Y:S01]  /*20a60*/  HMMA.16816.F32 R24, R4, R22, R24 ;  /* 0x000000160418723c */ /* 0x010fe20000001818 */
[----:B------:R-:W-:-:S02]  /*20a70*/  IMAD.MOV.U32 R2, RZ, RZ, R22 ;  /* 0x000000ffff027224 */ /* 0x000fc400078e0016 */
[----:B------:R-:W-:Y:S11]  /*20a80*/  IMAD.MOV.U32 R0, RZ, RZ, R23 ;  /* 0x000000ffff007224 */ /* 0x000ff600078e0017 */
[----:B------:R-:W-:Y:S09]  /*20a90*/  @!UPT UIADD3 URZ, URZ, URZ, URZ ;  /* 0x0000003f3f3ff290 */ /* 0x000ff2000fffe03f */
[----:B------:R-:W-:Y:S01]  /*20aa0*/  STL.64 [R1+0x460], R24 ;  /* 0x0004601801007387 */ /* 0x000fe20000100a00 */
[----:B------:R0:W-:Y:S03]  /*20ab0*/  STL.64 [R1+0x468], R26 ;  /* 0x0004681a01007387 */ /* 0x0001e60000100a00 */
[----:B0-----:R-:W4:Y:S01]  /*20ac0*/  LDL.LU.64 R26, [R1+0x1500] ;  /* 0x00150000011a7983 */ /* 0x001f220000300a00 */
[----:B------:R-:W4:Y:S02]  /*20ad0*/  LDL.LU.64 R24, [R1+0x14f8] ;  /* 0x0014f80001187983 */ /* 0x000f240000300a00 */
[----:B------:R-:W4:Y:S02]  /*20ae0*/  LDL.LU.64 R22, [R1+0x14f0] ;  /* 0x0014f00001167983 */ /* 0x000f240000300a00 */
[C---:B----4-:R-:W-:Y:S01]  /*20af0*/  HMMA.16816.F32 R20, R4.reuse, R22, R24 ;  /* 0x000000160414723c */ /* 0x050fe20000001818 */
[----:B------:R-:W2:Y:S11]  /*20b00*/  LDL.LU.64 R26, [R1+0x14e8] ;  /* 0x0014e800011a7983 */ /* 0x000eb60000300a00 */
[----:B------:R-:W-:Y:S11]  /*20b10*/  @!UPT UIADD3 URZ, URZ, URZ, URZ ;  /* 0x0000003f3f3ff290 */ /* 0x000ff6000fffe03f */
[----:B------:R0:W-:Y:S01]  /*20b20*/  STL.64 [R1+0x690], R20 ;  /* 0x0006901401007387 */ /* 0x0001e20000100a00 */
[----:B------:R1:W-:Y:S03]  /*20b30*/  STL.64 [R1+0x698], R22 ;  /* 0x0006981601007387 */ /* 0x0003e60000100a00 */
[----:B0-----:R-:W4:Y:S01]  /*20b40*/  LDL.LU R20, [R1+0x160] ;  /* 0x0001600001147983 */ /* 0x001f220000300800 */
[----:B------:R-:W4:Y:S02]  /*20b50*/  LDL.LU R21, [R1+0x164] ;  /* 0x0001640001157983 */ /* 0x000f240000300800 */
[----:B-1----:R-:W3:Y:S02]  /*20b60*/  LDL.LU R22, [R1+0x168] ;  /* 0x0001680001167983 */ /* 0x002ee40000300800 */
[----:B------:R-:W3:Y:S01]  /*20b70*/  LDL.LU R23, [R1+0x16c] ;  /* 0x00016c0001177983 */ /* 0x000ee20000300800 */
[----:B--2---:R-:W-:Y:S01]  /*20b80*/  HMMA.16816.F32 R8, R4, R26, R8 ;  /* 0x0000001a0408723c */ /* 0x004fe20000001808 */
[----:B------:R-:W-:Y:S01]  /*20b90*/  IMAD.MOV.U32 R19, RZ, RZ, R27 ;  /* 0x000000ffff137224 */ /* 0x000fe200078e001b */
[----:B---3--:R0:W-:Y:S01]  /*20ba0*/  STL.64 [R1+0x1358], R22 ;  /* 0x0013581601007387 */ /* 0x0081e20000100a00 */
[----:B----4-:R1:W-:Y:S02]  /*20bb0*/  STL.64 [R1+0x1350], R20 ;  /* 0x0013501401007387 */ /* 0x0103e40000100a00 */
[----:B0-----:R-:W-:-:S02]  /*20bc0*/  IMAD.MOV.U32 R22, RZ, RZ, R28 ;  /* 0x000000ffff167224 */ /* 0x001fc400078e001c */
[----:B------:R-:W2:Y:S11]  /*20bd0*/  LDL.LU R28, [R1+0x14e0] ;  /* 0x0014e000011c7983 */ /* 0x000eb60000300800 */
[----:B------:R-:W-:Y:S05]  /*20be0*/  @!UPT UIADD3 URZ, URZ, URZ, URZ ;  /* 0x0000003f3f3ff290 */ /* 0x000fea000fffe03f */
[----:B------:R-:W-:Y:S02]  /*20bf0*/  STL.64 [R1+0x680], R8 ;  /* 0x0006800801007387 */ /* 0x000fe40000100a00 */
[----:B------:R0:W-:Y:S02]  /*20c00*/  STL.64 [R1+0x688], R10 ;  /* 0x0006880a01007387 */ /* 0x0001e40000100a00 */
[----:B-1----:R-:W-:Y:S01]  /*20c10*/  IMAD.MOV.U32 R20, RZ, RZ, R26 ;  /* 0x000000ffff147224 */ /* 0x002fe200078e001a */
[----:B0-----:R-:W3:Y:S01]  /*20c20*/  LDL.LU.64 R10, [R1+0x14d8] ;  /* 0x0014d800010a7983 */ /* 0x001ee20000300a00 */
[----:B------:R-:W3:Y:S02]  /*20c30*/  LDL.LU.64 R26, [R1+0x14d0] ;  /* 0x0014d000011a7983 */ /* 0x000ee40000300a00 */
[----:B------:R-:W3:Y:S02]  /*20c40*/  LDL.LU.64 R24, [R1+0x14c8] ;  /* 0x0014c80001187983 */ /* 0x000ee40000300a00 */
[C---:B---3--:R-:W-:Y:S01]  /*20c50*/  HMMA.16816.F32 R24, R4.reuse, R10, R24 ;  /* 0x0000000a0418723c */ /* 0x048fe20000001818 */
[----:B------:R-:W-:Y:S11]  /*20c60*/  IMAD.MOV.U32 R21, RZ, RZ, R11 ;  /* 0x000000ffff157224 */ /* 0x000ff600078e000b */
[----:B------:R-:W-:Y:S11]  /*20c70*/  @!UPT UIADD3 URZ, URZ, URZ, URZ ;  /* 0x0000003f3f3ff290 */ /* 0x000ff6000fffe03f */
[----:B------:R0:W-:Y:S01]  /*20c80*/  STL.64 [R1+0x8f0], R24 ;  /* 0x0008f01801007387 */ /* 0x0001e20000100a00 */
[----:B------:R1:W-:Y:S02]  /*20c90*/  STL.64 [R1+0x8f8], R26 ;  /* 0x0008f81a01007387 */ /* 0x0003e40000100a00 */
[----:B0-----:R-:W-:Y:S01]  /*20ca0*/  IMAD.MOV.U32 R24, RZ, RZ, R10 ;  /* 0x000000ffff187224 */ /* 0x001fe200078e000a */
[----:B-1----:R-:W3:Y:S01]  /*20cb0*/  LDL.LU.64 R26, [R1+0x14c0] ;  /* 0x0014c000011a7983 */ /* 0x002ee20000300a00 */
[----:B------:R-:W4:Y:S02]  /*20cc0*/  LDL.LU.64 R10, [R1+0x14b8] ;  /* 0x0014b800010a7983 */ /* 0x000f240000300a00 */
[----:B------:R-:W-:Y:S01]  /*20cd0*/  IMAD.MOV.U32 R23, RZ, RZ, R29 ;  /* 0x000000ffff177224 */ /* 0x000fe200078e001d */
[C---:B----4-:R-:W-:Y:S01]  /*20ce0*/  HMMA.16816.F32 R12, R4.reuse, R10, R12 ;  /* 0x0000000a040c723c */ /* 0x050fe2000000180c */
[----:B------:R-:W-:Y:S02]  /*20cf0*/  IMAD.MOV.U32 R29, RZ, RZ, R10 ;  /* 0x000000ffff1d7224 */ /* 0x000fe400078e000a */
[----:B------:R-:W-:Y:S11]  /*20d00*/  IMAD.MOV.U32 R25, RZ, RZ, R11 ;  /* 0x000000ffff197224 */ /* 0x000ff600078e000b */
[----:B------:R-:W-:Y:S09]  /*20d10*/  @!UPT UIADD3 URZ, URZ, URZ, URZ ;  /* 0x0000003f3f3ff290 */ /* 0x000ff2000fffe03f */
[----:B------:R-:W-:Y:S01]  /*20d20*/  STL.64 [R1+0x990], R12 ;  /* 0x0009900c01007387 */ /* 0x000fe20000100a00 */
[----:B------:R0:W-:Y:S03]  /*20d30*/  STL.64 [R1+0x998], R14 ;  /* 0x0009980e01007387 */ /* 0x0001e60000100a00 */
[----:B0-----:R-:W4:Y:S01]  /*20d40*/  LDL.LU.64 R14, [R1+0x14b0] ;  /* 0x0014b000010e7983 */ /* 0x001f220000300a00 */
[----:B------:R-:W2:Y:S02]  /*20d50*/  LDL.LU.64 R12, [R1+0x14a8] ;  /* 0x0014a800010c7983 */ /* 0x000ea40000300a00 */
[----:B------:R-:W2:Y:S02]  /*20d60*/  LDL.LU.64 R10, [R1+0x14a0] ;  /* 0x0014a000010a7983 */ /* 0x000ea40000300a00 */
        /* <DEDUP_REMOVED lines=8> */
[----:B------:R0:W-:Y:S02]  /*20df0*/  STL.64 [R1+0x1368], R22 ;  /* 0x0013681601007387 */ /* 0x0001e40000100a00 */
[----:B0-----:R-:W-:Y:S02]  /*20e00*/  IMAD.MOV.U32 R22, RZ, RZ, R29 ;  /* 0x000000ffff167224 */ /* 0x001fe400078e001d */
[----:B------:R-:W-:-:S05]  /*20e10*/  IMAD.MOV.U32 R23, RZ, RZ, R25 ;  /* 0x000000ffff177224 */ /* 0x000fca00078e0019 */
[----:B------:R0:W-:Y:S02]  /*20e20*/  STL.64 [R1+0x1380], R22 ;  /* 0x0013801601007387 */ /* 0x0001e40000100a00 */
[----:B0-----:R-:W-:Y:S02]  /*20e30*/  IMAD.MOV.U32 R22, RZ, RZ, R24 ;  /* 0x000000ffff167224 */ /* 0x001fe400078e0018 */
[----:B------:R-:W-:Y:S01]  /*20e40*/  IMAD.MOV.U32 R23, RZ, RZ, R21 ;  /* 0x000000ffff177224 */ /* 0x000fe200078e0015 */
[----:B---3--:R-:W-:Y:S11]  /*20e50*/  HMMA.16816.F32 R8, R4, R26, R8 ;  /* 0x0000001a0408723c */ /* 0x008ff60000001808 */
[----:B------:R-:W-:Y:S11]  /*20e60*/  @!UPT UIADD3 URZ, URZ, URZ, URZ ;  /* 0x0000003f3f3ff290 */ /* 0x000ff6000fffe03f */
[----:B------:R-:W-:Y:S01]  /*20e70*/  @!UPT UIADD3 URZ, URZ, URZ, URZ ;  /* 0x0000003f3f3ff290 */ /* 0x000fe2000fffe03f */
[----:B------:R-:W-:Y:S01]  /*20e80*/  STL.64 [R1+0x970], R8 ;  /* 0x0009700801007387 */ /* 0x000fe20000100a00 */
[----:B------:R0:W-:Y:S03]  /*20e90*/  STL.64 [R1+0x978], R10 ;  /* 0x0009780a01007387 */ /* 0x0001e60000100a00 */
[----:B0-----:R-:W2:Y:S01]  /*20ea0*/  LDL.LU.64 R10, [R1+0x1480] ;  /* 0x00148000010a7983 */ /* 0x001ea20000300a00 */
[----:B------:R-:W3:Y:S02]  /*20eb0*/  LDL.LU.64 R8, [R1+0x1478] ;  /* 0x0014780001087983 */ /* 0x000ee40000300a00 */
[----:B------:R-:W-:Y:S02]  /*20ec0*/  STL.64 [R1+0x1398], R22 ;  /* 0x0013981601007387 */ /* 0x000fe40000100a00 */
[----:B------:R0:W-:Y:S01]  /*20ed0*/  STL.64 [R1+0x1360], R26 ;  /* 0x0013601a01007387 */ /* 0x0001e20000100a00 */
[----:B------:R-:W2:Y:S01]  /*20ee0*/  LDL.LU R24, [R1+0x170] ;  /* 0x0001700001187983 */ /* 0x000ea20000300800 */
[----:B------:R-:W2:Y:S03]  /*20ef0*/  LDL.LU R25, [R1+0x174] ;  /* 0x0001740001197983 */ /* 0x000ea60000300800 */
[----:B0-----:R-:W2:Y:S01]  /*20f00*/  LDL.LU R26, [R1+0x178] ;  /* 0x00017800011a7983 */ /* 0x001ea20000300800 */
[----:B------:R-:W2:Y:S02]  /*20f10*/  LDL.LU R27, [R1+0x17c] ;  /* 0x00017c00011b7983 */ /* 0x000ea40000300800 */
[----:B------:R-:W-:-:S02]  /*20f20*/  IMAD.MOV.U32 R22, RZ, RZ, R20 ;  /* 0x000000ffff167224 */ /* 0x000fc400078e0014 */
[----:B------:R-:W-:-:S05]  /*20f30*/  IMAD.MOV.U32 R23, RZ, RZ, R19 ;  /* 0x000000ffff177224 */ /* 0x000fca00078e0013 */
[----:B------:R-:W-:Y:S04]  /*20f40*/  STL.64 [R1+0x13b0], R22 ;  /* 0x0013b01601007387 */ /* 0x000fe80000100a00 */
[----:B--2---:R-:W-:Y:S01]  /*20f50*/  STL.64 [R1+0x1378], R26 ;  /* 0x0013781a01007387 */ /* 0x004fe20000100a00 */
[----:B------:R0:W-:Y:S03]  /*20f60*/  STL.64 [R1+0x1370], R24 ;  /* 0x0013701801007387 */ /* 0x0001e60000100a00 */
[----:B0-----:R-:W2:Y:S01]  /*20f70*/  LDL.LU R24, [R1+0x180] ;  /* 0x0001800001187983 */ /* 0x001ea20000300800 */
[----:B------:R-:W2:Y:S02]  /*20f80*/  LDL.LU R25, [R1+0x184] ;  /* 0x0001840001197983 */ /* 0x000ea40000300800 */
[----:B------:R-:W2:Y:S02]  /*20f90*/  LDL.LU R26, [R1+0x188] ;  /* 0x00018800011a7983 */ /* 0x000ea40000300800 */
[----:B------:R-:W2:Y:S02]  /*20fa0*/  LDL.64 R22, [R1+0x78] ;  /* 0x0000780001167983 */ /* 0x000ea40000100a00 */
[----:B--2---:R0:W-:Y:S01]  /*20fb0*/  STL.64 [R1+0x13c8], R22 ;  /* 0x0013c81601007387 */ /* 0x0041e20000100a00 */
[----:B------:R-:W2:Y:S02]  /*20fc0*/  LDL.LU R20, [R1+0x5f0] ;  /* 0x0005f00001147983 */ /* 0x000ea40000300800 */
[----:B------:R-:W2:Y:S01]  /*20fd0*/  LDL.LU R21, [R1+0x5f4] ;  /* 0x0005f40001157983 */ /* 0x000ea20000300800 */
[----:B0-----:R-:W2:Y:S01]  /*20fe0*/  LDL.LU R22, [R1+0x5f8] ;  /* 0x0005f80001167983 */ /* 0x001ea20000300800 */
[----:B------:R-:W2:Y:S02]  /*20ff0*/  LDL.LU R23, [R1+0x5fc] ;  /* 0x0005fc0001177983 */ /* 0x000ea40000300800 */
[----:B------:R-:W-:Y:S01]  /*21000*/  IMAD.MOV.U32 R27, RZ, RZ, R28 ;  /* 0x000000ffff1b7224 */ /* 0x000fe200078e001c */
[----:B--2---:R0:W-:Y:S01]  /*21010*/  STL.64 [R1+0x13d8], R22 ;  /* 0x0013d81601007387 */ /* 0x0041e20000100a00 */
[----:B------:R-:W-:Y:S02]  /*21020*/  STL.64 [R1+0x13d0], R20 ;  /* 0x0013d01401007387 */ /* 0x000fe40000100a00 */
[----:B0-----:R-:W-:-:S02]  /*21030*/  IMAD.MOV.U32 R22, RZ, RZ, R18 ;  /* 0x000000ffff167224 */ /* 0x001fc400078e0012 */
[----:B------:R-:W-:-:S05]  /*21040*/  IMAD.MOV.U32 R23, RZ, RZ, R17 ;  /* 0x000000ffff177224 */ /* 0x000fca00078e0011 */
[----:B------:R-:W-:Y:S01]  /*21050*/  STL.64 [R1+0x13f0], R22 ;  /* 0x0013f01601007387 */ /* 0x000fe20000100a00 */
[----:B------:R-:W-:Y:S02]  /*21060*/  STL.64 [R1+0x1390], R26 ;  /* 0x0013901a01007387 */ /* 0x000fe40000100a00 */
[----:B------:R0:W-:Y:S02]  /*21070*/  STL.64 [R1+0x1388], R24 ;  /* 0x0013881801007387 */ /* 0x0001e40000100a00 */
[----:B0-----:R-:W2:Y:S01]  /*21080*/  LDL.LU R24, [R1+0x5b0] ;  /* 0x0005b00001187983 */ /* 0x001ea20000300800 */
[----:B------:R-:W2:Y:S02]  /*21090*/  LDL.LU R25, [R1+0x5b4] ;  /* 0x0005b40001197983 */ /* 0x000ea40000300800 */
[----:B------:R-:W2:Y:S02]  /*210a0*/  LDL.LU R26, [R1+0x5b8] ;  /* 0x0005b800011a7983 */ /* 0x000ea40000300800 */
[----:B------:R-:W2:Y:S02]  /*210b0*/  LDL.LU R27, [R1+0x5bc] ;  /* 0x0005bc00011b7983 */ /* 0x000ea40000300800 */
[----:B------:R-:W-:-:S02]  /*210c0*/  IMAD.MOV.U32 R22, RZ, RZ, R16 ;  /* 0x000000ffff167224 */ /* 0x000fc400078e0010 */
[----:B----4-:R-:W-:Y:S02]  /*210d0*/  IMAD.MOV.U32 R23, RZ, RZ, R15 ;  /* 0x000000ffff177224 */ /* 0x010fe400078e000f */
[----:B------:R-:W-:Y:S02]  /*210e0*/  IMAD.MOV.U32 R18, RZ, RZ, R12 ;  /* 0x000000ffff127224 */ /* 0x000fe400078e000c */
[----:B------:R-:W-:Y:S01]  /*210f0*/  IMAD.MOV.U32 R19, RZ, RZ, R11 ;  /* 0x000000ffff137224 */ /* 0x000fe200078e000b */
[----:B------:R0:W-:Y:S02]  /*21100*/  STL.64 [R1+0x1408], R22 ;  /* 0x0014081601007387 */ /* 0x0001e40000100a00 */
[----:B0-----:R-:W-:Y:S02]  /*21110*/  IMAD.MOV.U32 R22, RZ, RZ, R14 ;  /* 0x000000ffff167224 */ /* 0x001fe400078e000e */
[----:B------:R-:W-:Y:S01]  /*21120*/  IMAD.MOV.U32 R23, RZ, RZ, R13 ;  /* 0x000000ffff177224 */ /* 0x000fe200078e000d */
[----:B--2---:R-:W-:Y:S01]  /*21130*/  STL.64 [R1+0x13a8], R26 ;  /* 0x0013a81a01007387 */ /* 0x004fe20000100a00 */
[----:B------:R0:W-:Y:S03]  /*21140*/  STL.64 [R1+0x13a0], R24 ;  /* 0x0013a01801007387 */ /* 0x0001e60000100a00 */
[----:B0-----:R-:W2:Y:S01]  /*21150*/  LDL.LU R24, [R1+0x5d0] ;  /* 0x0005d00001187983 */ /* 0x001ea20000300800 */
[----:B------:R-:W2:Y:S02]  /*21160*/  LDL.LU R25, [R1+0x5d4] ;  /* 0x0005d40001197983 */ /* 0x000ea40000300800 */
[----:B------:R-:W4:Y:S02]  /*21170*/  LDL.LU R26, [R1+0x5d8] ;  /* 0x0005d800011a7983 */ /* 0x000f240000300800 */
[----:B------:R-:W4:Y:S01]  /*21180*/  LDL.LU R27, [R1+0x5dc] ;  /* 0x0005dc00011b7983 */ /* 0x000f220000300800 */
[----:B------:R0:W-:Y:S01]  /*21190*/  STL.64 [R1+0x1428], R22 ;  /* 0x0014281601007387 */ /* 0x0001e20000100a00 */
[----:B------:R1:W-:Y:S02]  /*211a0*/  STL.64 [R1+0x1430], R18 ;  /* 0x0014301201007387 */ /* 0x0003e40000100a00 */
[----:B------:R-:W2:Y:S02]  /*211b0*/  LDL.LU R20, [R1+0x640] ;  /* 0x0006400001147983 */ /* 0x000ea40000300800 */
[----:B------:R-:W2:Y:S01]  /*211c0*/  LDL.LU R21, [R1+0x644] ;  /* 0x0006440001157983 */ /* 0x000ea20000300800 */
[----:B0-----:R-:W2:Y:S01]  /*211d0*/  LDL.LU R22, [R1+0x648] ;  /* 0x0006480001167983 */ /* 0x001ea20000300800 */
[----:B------:R-:W2:Y:S02]  /*211e0*/  LDL.LU R23, [R1+0x64c] ;  /* 0x00064c0001177983 */ /* 0x000ea40000300800 */
[----:B-1----:R-:W-:-:S02]  /*211f0*/  IMAD.MOV.U32 R18, RZ, RZ, R10 ;  /* 0x000000ffff127224 */ /* 0x002fc400078e000a */
[----:B---3--:R-:W-:Y:S01]  /*21200*/  IMAD.MOV.U32 R19, RZ, RZ, R9 ;  /* 0x000000ffff137224 */ /* 0x008fe200078e0009 */
[----:B--2---:R-:W-:Y:S01]  /*21210*/  STL.64 [R1+0x1440], R22 ;  /* 0x0014401601007387 */ /* 0x004fe20000100a00 */
[----:B------:R0:W-:Y:S03]  /*21220*/  STL.64 [R1+0x1438], R20 ;  /* 0x0014381401007387 */ /* 0x0001e60000100a00 */
[----:B------:R-:W-:Y:S01]  /*21230*/  STL.64 [R1+0x1448], R18 ;  /* 0x0014481201007387 */ /* 0x000fe20000100a00 */
[----:B0-----:R-:W2:Y:S01]  /*21240*/  LDL.LU R20, [R1+0x650] ;  /* 0x0006500001147983 */ /* 0x001ea20000300800 */
[----:B------:R-:W2:Y:S02]  /*21250*/  LDL.LU R21, [R1+0x654] ;  /* 0x0006540001157983 */ /* 0x000ea40000300800 */
[----:B------:R-:W3:Y:S02]  /*21260*/  LDL.LU R22, [R1+0x658] ;  /* 0x0006580001167983 */ /* 0x000ee40000300800 */
[----:B------:R-:W3:Y:S01]  /*21270*/  LDL.LU R23, [R1+0x65c] ;  /* 0x00065c0001177983 */ /* 0x000ee20000300800 */
[----:B------:R-:W2:Y:S01]  /*21280*/  LDL.LU R12, [R1+0x200] ;  /* 0x00020000010c7983 */ /* 0x000ea20000300800 */
[----:B------:R-:W4:Y:S02]  /*21290*/  LDL.LU R13, [R1+0x204] ;  /* 0x00020400010d7983 */ /* 0x000f240000300800 */
[----:B------:R-:W4:Y:S02]  /*212a0*/  LDL.LU R14, [R1+0x208] ;  /* 0x00020800010e7983 */ /* 0x000f240000300800 */
[----:B------:R-:W4:Y:S01]  /*212b0*/  LDL.LU R15, [R1+0x20c] ;  /* 0x00020c00010f7983 */ /* 0x000f220000300800 */
[----:B------:R-:W4:Y:S04]  /*212c0*/  LDL.64 R10, [R1+0x28] ;  /* 0x00002800010a7983 */ /* 0x000f280000100a00 */
[----:B---3--:R-:W-:Y:S01]  /*212d0*/  STL.64 [R1+0x1458], R22 ;  /* 0x0014581601007387 */ /* 0x008fe20000100a00 */
[----:B--2---:R0:W-:Y:S03]  /*212e0*/  STL.64 [R1+0x1450], R20 ;  /* 0x0014501401007387 */ /* 0x0041e60000100a00 */
[----:B0-----:R-:W2:Y:S01]  /*212f0*/  LDL.LU R20, [R1+0x670] ;  /* 0x0006700001147983 */ /* 0x001ea20000300800 */
[----:B------:R-:W2:Y:S02]  /*21300*/  LDL.LU R21, [R1+0x674] ;  /* 0x0006740001157983 */ /* 0x000ea40000300800 */
[----:B------:R-:W2:Y:S02]  /*21310*/  LDL.LU R22, [R1+0x678] ;  /* 0x0006780001167983 */ /* 0x000ea40000300800 */
[----:B------:R-:W2:Y:S01]  /*21320*/  LDL.LU R23, [R1+0x67c] ;  /* 0x00067c0001177983 */ /* 0x000ea20000300800 */
[----:B----4-:R-:W-:Y:S01]  /*21330*/  STL.64 [R1+0x13c0], R26 ;  /* 0x0013c01a01007387 */ /* 0x010fe20000100a00 */
        /* <DEDUP_REMOVED lines=9> */
[----:B------:R-:W4:Y:S02]  /*213d0*/  LDL.LU R26, [R1+0x608] ;  /* 0x00060800011a7983 */ /* 0x000f240000300800 */
[----:B------:R-:W4:Y:S01]  /*213e0*/  LDL.LU R27, [R1+0x60c] ;  /* 0x00060c00011b7983 */ /* 0x000f220000300800 */
[----:B------:R-:W-:Y:S01]  /*213f0*/  HMMA.16816.F32 R4, R4, R10, R12 ;  /* 0x0000000a0404723c */ /* 0x000fe2000000180c */
[----:B----4-:R-:W-:Y:S01]  /*21400*/  STL.64 [R1+0x1400], R26 ;  /* 0x0014001a01007387 */ /* 0x010fe20000100a00 */
[----:B---3--:R0:W-:Y:S03]  /*21410*/  STL.64 [R1+0x13f8], R24 ;  /* 0x0013f81801007387 */ /* 0x0081e60000100a00 */
[----:B0-----:R-:W3:Y:S01]  /*21420*/  LDL.LU R24, [R1+0x610] ;  /* 0x0006100001187983 */ /* 0x001ee20000300800 */
[----:B------:R-:W3:Y:S02]  /*21430*/  LDL.LU R25, [R1+0x614] ;  /* 0x0006140001197983 */ /* 0x000ee40000300800 */
[----:B------:R-:W4:Y:S02]  /*21440*/  LDL.LU R26, [R1+0x618] ;  /* 0x00061800011a7983 */ /* 0x000f240000300800 */
[----:B------:R-:W4:Y:S02]  /*21450*/  LDL.LU R27, [R1+0x61c] ;  /* 0x00061c00011b7983 */ /* 0x000f240000300800 */
[----:B------:R-:W-:-:S02]  /*21460*/  IMAD.MOV.U32 R19, RZ, RZ, R3 ;  /* 0x000000ffff137224 */ /* 0x000fc400078e0003 */
[----:B------:R-:W-:Y:S02]  /*21470*/  IMAD.MOV.U32 R12, RZ, RZ, R10 ;  /* 0x000000ffff0c7224 */ /* 0x000fe400078e000a */
[----:B------:R-:W-:Y:S02]  /*21480*/  IMAD.MOV.U32 R3, RZ, RZ, R11 ;  /* 0x000000ffff037224 */ /* 0x000fe400078e000b */
[----:B------:R-:W-:Y:S01]  /*21490*/  IMAD.MOV.U32 R18, RZ, RZ, R8 ;  /* 0x000000ffff127224 */ /* 0x000fe200078e0008 */
[----:B----4-:R-:W-:Y:S01]  /*214a0*/  STL.64 [R1+0x1418], R26 ;  /* 0x0014181a01007387 */ /* 0x010fe20000100a00 */
[----:B---3--:R0:W-:Y:S03]  /*214b0*/  STL.64 [R1+0x1410], R24 ;  /* 0x0014101801007387 */ /* 0x0081e60000100a00 */
[----:B0-----:R-:W3:Y:S01]  /*214c0*/  LDL.LU R24, [R1+0x620] ;  /* 0x0006200001187983 */ /* 0x001ee20000300800 */
[----:B------:R-:W3:Y:S02]  /*214d0*/  LDL.LU R25, [R1+0x624] ;  /* 0x0006240001197983 */ /* 0x000ee40000300800 */
[----:B------:R-:W3:Y:S02]  /*214e0*/  LDL.LU R26, [R1+0x628] ;  /* 0x00062800011a7983 */ /* 0x000ee40000300800 */
[----:B------:R-:W3:Y:S01]  /*214f0*/  LDL.LU R27, [R1+0x62c] ;  /* 0x00062c00011b7983 */ /* 0x000ee20000300800 */
[----:B------:R-:W4:Y:S01]  /*21500*/  LDL.LU.64 R14, [R1+0x1470] ;  /* 0x00147000010e7983 */ /* 0x000f220000300a00 */
[----:B------:R0:W-:Y:S02]  /*21510*/  STL.64 [R1+0x950], R4 ;  /* 0x0009500401007387 */ /* 0x0001e40000100a00 */
[----:B------:R1:W-:Y:S02]  /*21520*/  STL.64 [R1+0x958], R6 ;  /* 0x0009580601007387 */ /* 0x0003e40000100a00 */
[----:B------:R-:W2:Y:S01]  /*21530*/  LDL.LU.64 R10, [R1+0x1468] ;  /* 0x00146800010a7983 */ /* 0x000ea20000300a00 */
[----:B------:R-:W2:Y:S04]  /*21540*/  LDL.LU.64 R8, [R1+0x1460] ;  /* 0x0014600001087983 */ /* 0x000ea80000300a00 */
[----:B0-----:R-:W4:Y:S01]  /*21550*/  LDL.LU R4, [R1+0x660] ;  /* 0x0006600001047983 */ /* 0x001f220000300800 */
[----:B------:R-:W4:Y:S02]  /*21560*/  LDL.LU R5, [R1+0x664] ;  /* 0x0006640001057983 */ /* 0x000f240000300800 */
[----:B-1----:R-:W4:Y:S02]  /*21570*/  LDL.LU R6, [R1+0x668] ;  /* 0x0006680001067983 */ /* 0x002f240000300800 */
[----:B------:R-:W4:Y:S01]  /*21580*/  LDL.LU R7, [R1+0x66c] ;  /* 0x00066c0001077983 */ /* 0x000f220000300800 */
[C---:B--2---:R-:W-:Y:S01]  /*21590*/  HMMA.16816.F32 R16, R8.reuse, R18, R20 ;  /* 0x000000120810723c */ /* 0x044fe20000001814 */
[----:B------:R-:W2:Y:S01]  /*215a0*/  LDL.LU.64 R22, [R1+0x1458] ;  /* 0x0014580001167983 */ /* 0x000ea20000300a00 */
[----:B------:R-:W2:Y:S11]  /*215b0*/  LDL.LU.64 R20, [R1+0x1450] ;  /* 0x0014500001147983 */ /* 0x000eb60000300a00 */
[----:B------:R-:W-:Y:S10]  /*215c0*/  @!UPT UIADD3 URZ, URZ, URZ, URZ ;  /* 0x0000003f3f3ff290 */ /* 0x000ff4000fffe03f */
[----:B------:R-:W-:Y:S01]  /*215d0*/  STL.64 [R1+0x200], R16 ;  /* 0x0002001001007387 */ /* 0x000fe20000100a00 */
[----:B------:R0:W-:Y:S03]  /*215e0*/  STL.64 [R1+0x208], R18 ;  /* 0x0002081201007387 */ /* 0x0001e60000100a00 */
[----:B0-----:R-:W2:Y:S01]  /*215f0*/  LDL.LU.64 R18, [R1+0x1448] ;  /* 0x0014480001127983 */ /* 0x001ea20000300a00 */
[C---:B----4-:R-:W-:Y:S11]  /*21600*/  HMMA.16816.F32 R4, R8.reuse, R14, R4 ;  /* 0x0000000e0804723c */ /* 0x050ff60000001804 */
[----:B------:R-:W-:Y:S11]  /*21610*/  @!UPT UIADD3 URZ, URZ, URZ, URZ ;  /* 0x0000003f3f3ff290 */ /* 0x000ff6000fffe03f */
[----:B------:R-:W-:Y:S01]  /*21620*/  @!UPT UIADD3 URZ, URZ, URZ, URZ ;  /* 0x0000003f3f3ff290 */ /* 0x000fe2000fffe03f */
[----:B------:R-:W-:Y:S01]  /*21630*/  STL.64 [R1+0x230], R4 ;  /* 0x0002300401007387 */ /* 0x000fe20000100a00 */
[----:B------:R0:W-:Y:S02]  /*21640*/  STL.64 [R1+0x238], R6 ;  /* 0x0002380601007387 */ /* 0x0001e40000100a00 */
[----:B------:R1:W-:Y:S02]  /*21650*/  STL.64 [R1+0x1338], R14 ;  /* 0x0013380e01007387 */ /* 0x0003e40000100a00 */
[----:B0-----:R-:W-:Y:S02]  /*21660*/  IMAD.MOV.U32 R6, RZ, RZ, R12 ;  /* 0x000000ffff067224 */ /* 0x001fe400078e000c */
[----:B------:R-:W4:Y:S01]  /*21670*/  LDL.LU R12, [R1+0x630] ;  /* 0x00063000010c7983 */ /* 0x000f220000300800 */
        /* <DEDUP_REMOVED lines=9> */
[----:B0-----:R-:W2:Y:S02]  /*21710*/  LDL.LU.64 R18, [R1+0x1430] ;  /* 0x0014300001127983 */ /* 0x001ea40000300a00 */
[C---:B--2---:R-:W-:Y:S02]  /*21720*/  HMMA.16816.F32 R16, R8.reuse, R18, R20 ;  /* 0x000000120810723c */ /* 0x044fe40000001814 */
[----:B------:R-:W3:Y:S11]  /*21730*/  LDL.LU.64 R22, [R1+0x1428] ;  /* 0x0014280001167983 */ /* 0x000ef60000300a00 */
[----:B------:R-:W-:Y:S10]  /*21740*/  @!UPT UIADD3 URZ, URZ, URZ, URZ ;  /* 0x0000003f3f3ff290 */ /* 0x000ff4000fffe03f */
[----:B------:R-:W-:Y:S01]  /*21750*/  STL.64 [R1+0x290], R16 ;  /* 0x0002901001007387 */ /* 0x000fe20000100a00 */
[----:B------:R0:W-:Y:S03]  /*21760*/  STL.64 [R1+0x298], R18 ;  /* 0x0002981201007387 */ /* 0x0001e60000100a00 */
[----:B0-----:R-:W4:Y:S01]  /*21770*/  LDL.LU.64 R18, [R1+0x1420] ;  /* 0x0014200001127983 */ /* 0x001f220000300a00 */
[C---:B---3--:R-:W-:Y:S08]  /*21780*/  HMMA.16816.F32 R20, R8.reuse, R22, R24 ;  /* 0x000000160814723c */ /* 0x048ff00000001818 */
[C---:B----4-:R-:W-:Y:S11]  /*21790*/  HMMA.16816.F32 R12, R8.reuse, R18, R12 ;  /* 0x00000012080c723c */ /* 0x050ff6000000180c */
[----:B------:R-:W-:Y:S11]  /*217a0*/  @!UPT UIADD3 URZ, URZ, URZ, URZ ;  /* 0x0000003f3f3ff290 */ /* 0x000ff6000fffe03f */
[----:B------:R-:W-:Y:S01]  /*217b0*/  @!UPT UIADD3 URZ, URZ, URZ, URZ ;  /* 0x0000003f3f3ff290 */ /* 0x000fe2000fffe03f */
[----:B------:R-:W-:Y:S01]  /*217c0*/  STL.64 [R1+0x250], R12 ;  /* 0x0002500c01007387 */ /* 0x000fe20000100a00 */
[----:B------:R0:W-:Y:S03]  /*217d0*/  STL.64 [R1+0x258], R14 ;  /* 0x0002580e01007387 */ /* 0x0001e60000100a00 */
[----:B0-----:R-:W2:Y:S01]  /*217e0*/  LDL.LU.64 R14, [R1+0x108] ;  /* 0x00010800010e7983 */ /* 0x001ea20000300a00 */
[----:B------:R-:W-:Y:S02]  /*217f0*/  STL.64 [R1+0x1328], R18 ;  /* 0x0013281201007387 */ /* 0x000fe40000100a00 */
[----:B------:R-:W3:Y:S02]  /*21800*/  LDL.LU.64 R26, [R1+0x1418] ;  /* 0x00141800011a7983 */ /* 0x000ee40000300a00 */
[----:B------:R-:W3:Y:S01]  /*21810*/  LDL.LU.64 R24, [R1+0x1410] ;  /* 0x0014100001187983 */ /* 0x000ee20000300a00 */
        /* <DEDUP_REMOVED lines=10> */
[----:B---3--:R-:W-:Y:S02]  /*218c0*/  HMMA.16816.F32 R20, R8, R22, R24 ;  /* 0x000000160814723c */ /* 0x008fe40000001818 */
[----:B------:R-:W3:Y:S01]  /*218d0*/  LDL.LU.64 R26, [R1+0x13e8] ;  /* 0x0013e800011a7983 */ /* 0x000ee20000300a00 */
[----:B------:R-:W3:Y:S11]  /*218e0*/  LDL.LU.64 R24, [R1+0x13e0] ;  /* 0x0013e00001187983 */ /* 0x000ef60000300a00 */
[----:B------:R-:W-:Y:S09]  /*218f0*/  @!UPT UIADD3 URZ, URZ, URZ, URZ ;  /* 0x0000003f3f3ff290 */ /* 0x000ff2000fffe03f */
[----:B------:R-:W-:Y:S01]  /*21900*/  STL.64 [R1+0x350], R20 ;  /* 0x0003501401007387 */ /* 0x000fe20000100a00 */
[----:B------:R0:W-:Y:S03]  /*21910*/  STL.64 [R1+0x358], R22 ;  /* 0x0003581601007387 */ /* 0x0001e60000100a00 */
[----:B0-----:R-:W4:Y:S01]  /*21920*/  LDL.LU.64 R22, [R1+0x13d8] ;  /* 0x0013d80001167983 */ /* 0x001f220000300a00 */
[----:B------:R-:W4:Y:S02]  /*21930*/  LDL.LU.64 R20, [R1+0x13d0] ;  /* 0x0013d00001147983 */ /* 0x000f240000300a00 */
[----:B------:R-:W-:Y:S02]  /*21940*/  IMAD.MOV.U32 R18, RZ, RZ, R2 ;  /* 0x000000ffff127224 */ /* 0x000fe400078e0002 */
[----:B------:R-:W-:-:S07]  /*21950*/  IMAD.MOV.U32 R19, RZ, RZ, R0 ;  /* 0x000000ffff137224 */ /* 0x000fce00078e0000 */
[C---:B----4-:R-:W-:Y:S01]  /*21960*/  HMMA.16816.F32 R16, R8.reuse, R18, R20 ;  /* 0x000000120810723c */ /* 0x050fe20000001814 */
[----:B------:R-:W3:Y:S11]  /*21970*/  LDL.LU.64 R22, [R1+0x13c8] ;  /* 0x0013c80001167983 */ /* 0x000ef60000300a00 */
[----:B------:R-:W-:Y:S11]  /*21980*/  @!UPT UIADD3 URZ, URZ, URZ, URZ ;  /* 0x0000003f3f3ff290 */ /* 0x000ff6000fffe03f */
[----:B------:R-:W-:Y:S01]  /*21990*/  STL.64 [R1+0x430], R16 ;  /* 0x0004301001007387 */ /* 0x000fe20000100a00 */
[----:B------:R0:W-:Y:S03]  /*219a0*/  STL.64 [R1+0x438], R18 ;  /* 0x0004381201007387 */ /* 0x0001e60000100a00 */
[----:B0-----:R-:W4:Y:S01]  /*219b0*/  LDL.LU.64 R18, [R1+0xd8] ;  /* 0x0000d80001127983 */ /* 0x001f220000300a00 */
[----:B------:R-:W-:Y:S01]  /*219c0*/  IMAD.MOV.U32 R7, RZ, RZ, R3 ;  /* 0x000000ffff077224 */ /* 0x000fe200078e0003 */
[C---:B---3--:R-:W-:Y:S01]  /*219d0*/  HMMA.16816.F32 R24, R8.reuse, R22, R24 ;  /* 0x000000160818723c */ /* 0x048fe20000001818 */
[----:B------:R-:W-:Y:S02]  /*219e0*/  IMAD.MOV.U32 R3, RZ, RZ, R22 ;  /* 0x000000ffff037224 */ /* 0x000fe400078e0016 */
[----:B------:R-:W-:Y:S01]  /*219f0*/  IMAD.MOV.U32 R0, RZ, RZ, R23 ;  /* 0x000000ffff007224 */ /* 0x000fe200078e0017 */
[----:B----4-:R0:W-:Y:S04]  /*21a00*/  STL.64 [R1+0x1330], R18 ;  /* 0x0013301201007387 */ /* 0x0101e80000100a00 */
[----:B0-----:R-:W3:Y:S11]  /*21a10*/  LDL.LU.64 R18, [R1+0xe8] ;  /* 0x0000e80001127983 */ /* 0x001ef60000300a00 */
[----:B------:R-:W-:Y:S04]  /*21a20*/  @!UPT UIADD3 URZ, URZ, URZ, URZ ;  /* 0x0000003f3f3ff290 */ /* 0x000fe8000fffe03f */
[----:B------:R-:W-:Y:S02]  /*21a30*/  STL.64 [R1+0x500], R24 ;  /* 0x0005001801007387 */ /* 0x000fe40000100a00 */
[----:B------:R0:W-:Y:S02]  /*21a40*/  STL.64 [R1+0x508], R26 ;  /* 0x0005081a01007387 */ /* 0x0001e40000100a00 */
[----:B0-----:R-:W4:Y:S01]  /*21a50*/  LDL.LU.64 R26, [R1+0x13c0] ;  /* 0x0013c000011a7983 */ /* 0x001f220000300a00 */
[----:B------:R-:W4:Y:S02]  /*21a60*/  LDL.LU.64 R24, [R1+0x13b8] ;  /* 0x0013b80001187983 */ /* 0x000f240000300a00 */
[----:B------:R-:W4:Y:S02]  /*21a70*/  LDL.LU.64 R22, [R1+0x13b0] ;  /* 0x0013b00001167983 */ /* 0x000f240000300a00 */
[C---:B----4-:R-:W-:Y:S01]  /*21a80*/  HMMA.16816.F32 R20, R8.reuse, R22, R24 ;  /* 0x000000160814723c */ /* 0x050fe20000001818 */
[----:B------:R-:W4:Y:S01]  /*21a90*/  LDL.LU.64 R26, [R1+0x13a8] ;  /* 0x0013a800011a7983 */ /* 0x000f220000300a00 */
[----:B------:R-:W4:Y:S11]  /*21aa0*/  LDL.LU.64 R24, [R1+0x13a0] ;  /* 0x0013a00001187983 */ /* 0x000f360000300a00 */
[----:B------:R-:W-:Y:S10]  /*21ab0*/  @!UPT UIADD3 URZ, URZ, URZ, URZ ;  /* 0x0000003f3f3ff290 */ /* 0x000ff4000fffe03f */
        /* <DEDUP_REMOVED lines=18> */
[----:B------:R-:W4:Y:S11]  /*21be0*/  LDL.LU.64 R26, [R1+0x1360] ;  /* 0x00136000011a7983 */ /* 0x000f360000300a00 */
[----:B------:R-:W-:Y:S10]  /*21bf0*/  @!UPT UIADD3 URZ, URZ, URZ, URZ ;  /* 0x0000003f3f3ff290 */ /* 0x000ff4000fffe03f */
[----:B------:R-:W-:Y:S01]  /*21c00*/  STL.64 [R1+0xa80], R20 ;  /* 0x000a801401007387 */ /* 0x000fe20000100a00 */
[----:B------:R0:W-:Y:S03]  /*21c10*/  STL.64 [R1+0xa88], R22 ;  /* 0x000a881601007387 */ /* 0x0001e60000100a00 */
[----:B0-----:R-:W4:Y:S01]  /*21c20*/  LDL.LU.64 R22, [R1+0x1358] ;  /* 0x0013580001167983 */ /* 0x001f220000300a00 */
[----:B------:R-:W4:Y:S03]  /*21c30*/  LDL.LU.64 R20, [R1+0x1350] ;  /* 0x0013500001147983 */ /* 0x000f260000300a00 */
[----:B------:R-:W0:Y:S01]  /*21c40*/  S2R R29, SR_TID.X ;  /* 0x00000000001d7919 */ /* 0x000e220000002100 */
[----:B----4-:R-:W-:Y:S11]  /*21c50*/  HMMA.16816.F32 R20, R8, R26, R20 ;  /* 0x0000001a0814723c */ /* 0x010ff60000001814 */
[----:B------:R-:W-:Y:S11]  /*21c60*/  @!UPT UIADD3 URZ, URZ, URZ, URZ ;  /* 0x0000003f3f3ff290 */ /* 0x000ff6000fffe03f */
[----:B------:R-:W-:Y:S01]  /*21c70*/  @!UPT UIADD3 URZ, URZ, URZ, URZ ;  /* 0x0000003f3f3ff290 */ /* 0x000fe2000fffe03f */
[----:B------:R-:W-:Y:S01]  /*21c80*/  STL.64 [R1+0xa70], R20 ;  /* 0x000a701401007387 */ /* 0x000fe20000100a00 */
[----:B------:R1:W-:Y:S03]  /*21c90*/  STL.64 [R1+0xa78], R22 ;  /* 0x000a781601007387 */ /* 0x0003e60000100a00 */
[----:B-1----:R-:W4:Y:S01]  /*21ca0*/  LDL.LU.64 R22, [R1+0x1348] ;  /* 0x0013480001167983 */ /* 0x002f220000300a00 */
[----:B------:R-:W4:Y:S01]  /*21cb0*/  LDL.LU.64 R20, [R1+0x1340] ;  /* 0x0013400001147983 */ /* 0x000f220000300a00 */
[C---:B0-----:R-:W-:Y:S01]  /*21cc0*/  LOP3.LUT R28, R29.reuse, 0x7, RZ, 0xc0, !PT ;  /* 0x000000071d1c7812 */ /* 0x041fe200078ec0ff */
[----:B------:R-:W-:-:S04]  /*21cd0*/  IMAD.SHL.U32 R2, R29, 0x2, RZ ;  /* 0x000000021d027824 */ /* 0x000fc800078e00ff */
[----:B------:R-:W-:Y:S02]  /*21ce0*/  IMAD R28, R28, 0x110, RZ ;  /* 0x000001101c1c7824 */ /* 0x000fe400078e02ff */
[----:B------:R-:W-:-:S03]  /*21cf0*/  IMAD.SHL.U32 R29, R29, 0x80, RZ ;  /* 0x000000801d1d7824 */ /* 0x000fc600078e00ff */
[----:B------:R-:W-:-:S04]  /*21d00*/  LOP3.LUT R28, R28, 0x10, R2, 0x78, !PT ;  /* 0x000000101c1c7812 */ /* 0x000fc800078e7802 */
[----:B------:R-:W-:-:S04]  /*21d10*/  LOP3.LUT R28, R28, 0x800, R29, 0xf8, !PT ;  /* 0x000008001c1c7812 */ /* 0x000fc800078ef81d */
[----:B------:R-:W-:Y:S01]  /*21d20*/  LOP3.LUT R28, R28, 0x60, RZ, 0x3c, !PT ;  /* 0x000000601c1c7812 */ /* 0x000fe200078e3cff */
[----:B------:R0:W-:Y:S01]  /*21d30*/  STL [R1+0x127c], R26 ;  /* 0x00127c1a01007387 */ /* 0x0001e20000100800 */
[----:B------:R1:W-:Y:S02]  /*21d40*/  STL [R1+0x1278], R27 ;  /* 0x0012781b01007387 */ /* 0x0003e40000100800 */
[----:B------:R-:W2:Y:S02]  /*21d50*/  LDL.LU R24, [R1+0x850] ;  /* 0x0008500001187983 */ /* 0x000ea40000300800 */
[----:B------:R-:W2:Y:S01]  /*21d60*/  LDL.LU R25, [R1+0x854] ;  /* 0x0008540001197983 */ /* 0x000ea20000300800 */
[----:B0-----:R-:W2:Y:S01]  /*21d70*/  LDL.LU R26, [R1+0x858] ;  /* 0x00085800011a7983 */ /* 0x001ea20000300800 */
[----:B-1----:R-:W2:Y:S01]  /*21d80*/  LDL.LU R27, [R1+0x85c] ;  /* 0x00085c00011b7983 */ /* 0x002ea20000300800 */
[----:B----4-:R-:W-:Y:S02]  /*21d90*/  HMMA.16816.F32 R4, R8, R6, R20 ;  /* 0x000000060804723c */ /* 0x010fe40000001814 */
[----:B------:R-:W0:Y:S04]  /*21da0*/  LDSM.16.MT88.4 R8, [R28+0x9080] ;  /* 0x009080001c08783b */ /* 0x000e280000004200 */
[----:B------:R-:W3:Y:S11]  /*21db0*/  LDL.LU R20, [R1+0x860] ;  /* 0x0008600001147983 */ /* 0x000ef60000300800 */
[----:B------:R-:W-:Y:S06]  /*21dc0*/  @!UPT UIADD3 URZ, URZ, URZ, URZ ;  /* 0x0000003f3f3ff290 */ /* 0x000fec000fffe03f */
[----:B------:R-:W-:Y:S01]  /*21dd0*/  STL.64 [R1+0xa20], R4 ;  /* 0x000a200401007387 */ /* 0x000fe20000100a00 */
[----:B------:R-:W-:Y:S02]  /*21de0*/  STL.64 [R1+0xa28], R6 ;  /* 0x000a280601007387 */ /* 0x000fe40000100a00 */
[----:B------:R-:W3:Y:S02]  /*21df0*/  LDL.LU R21, [R1+0x864] ;  /* 0x0008640001157983 */ /* 0x000ee40000300800 */
[----:B------:R-:W3:Y:S01]  /*21e00*/  LDL.LU R22, [R1+0x868] ;  /* 0x0008680001167983 */ /* 0x000ee20000300800 */
[----:B------:R-:W3:Y:S04]  /*21e10*/  LDL.LU R23, [R1+0x86c] ;  /* 0x00086c0001177983 */ /* 0x000ee80000300800 */
[----:B------:R-:W1:Y:S04]  /*21e20*/  LDSM.16.MT88.4 R4, [R28+0x9000] ;  /* 0x009000001c04783b */ /* 0x000e680000004200 */
[----:B0-----:R-:W-:Y:S01]  /*21e30*/  STL.64 [R1+0x1250], R10 ;  /* 0x0012500a01007387 */ /* 0x001fe20000100a00 */
[----:B------:R0:W-:Y:S03]  /*21e40*/  STL.64 [R1+0x1248], R8 ;  /* 0x0012480801007387 */ /* 0x0001e60000100a00 */
[----:B0-----:R-:W1:Y:S01]  /*21e50*/  LDL.LU R8, [R1+0x880] ;  /* 0x0008800001087983 */ /* 0x001e620000300800 */
[----:B------:R-:W1:Y:S02]  /*21e60*/  LDL.LU R9, [R1+0x884] ;  /* 0x0008840001097983 */ /* 0x000e640000300800 */
[----:B------:R-:W1:Y:S02]  /*21e70*/  LDL.LU R10, [R1+0x888] ;  /* 0x00088800010a7983 */ /* 0x000e640000300800 */
[----:B------:R-:W1:Y:S02]  /*21e80*/  LDL.LU R11, [R1+0x88c] ;  /* 0x00088c00010b7983 */ /* 0x000e640000300800 */
[----:B--2---:R-:W-:Y:S01]  /*21e90*/  IMAD.MOV.U32 R2, RZ, RZ, R15 ;  /* 0x000000ffff027224 */ /* 0x004fe200078e000f */
[C---:B-1----:R-:W-:Y:S11]  /*21ea0*/  HMMA.16816.F32 R8, R4.reuse, R14, R8 ;  /* 0x0000000e0408723c */ /* 0x042ff60000001808 */
[----:B------:R-:W-:Y:S11]  /*21eb0*/  @!UPT UIADD3 URZ, URZ, URZ, URZ ;  /* 0x0000003f3f3ff290 */ /* 0x000ff6000fffe03f */
[----:B------:R-:W-:Y:S01]  /*21ec0*/  @!UPT UIADD3 URZ, URZ, URZ, URZ ;  /* 0x0000003f3f3ff290 */ /* 0x000fe2000fffe03f */
[----:B------:R0:W-:Y:S01]  /*21ed0*/  STL.64 [R1+0x190], R8 ;  /* 0x0001900801007387 */ /* 0x0001e20000100a00 */
[----:B------:R-:W-:Y:S02]  /*21ee0*/  STL.64 [R1+0x198], R10 ;  /* 0x0001980a01007387 */ /* 0x000fe40000100a00 */
[----:B0-----:R-:W-:Y:S02]  /*21ef0*/  IMAD.MOV.U32 R8, RZ, RZ, R14 ;  /* 0x000000ffff087224 */ /* 0x001fe400078e000e */
[----:B------:R-:W2:Y:S01]  /*21f00*/  LDL.LU.64 R14, [R1+0x1338] ;  /* 0x00133800010e7983 */ /* 0x000ea20000300a00 */
[----:B------:R-:W-:Y:S02]  /*21f10*/  STL [R1+0x1284], R2 ;  /* 0x0012840201007387 */ /* 0x000fe40000100800 */
[----:B------:R0:W-:Y:S02]  /*21f20*/  STL [R1+0x1280], R8 ;  /* 0x0012800801007387 */ /* 0x0001e40000100800 */
[----:B0-----:R-:W2:Y:S01]  /*21f30*/  LDL.LU R8, [R1+0x870] ;  /* 0x0008700001087983 */ /* 0x001ea20000300800 */
[----:B------:R-:W2:Y:S02]  /*21f40*/  LDL.LU R9, [R1+0x874] ;  /* 0x0008740001097983 */ /* 0x000ea40000300800 */
[----:B------:R-:W2:Y:S02]  /*21f50*/  LDL.LU R10, [R1+0x878] ;  /* 0x00087800010a7983 */ /* 0x000ea40000300800 */
[----:B------:R-:W2:Y:S01]  /*21f60*/  LDL.LU R11, [R1+0x87c] ;  /* 0x00087c00010b7983 */ /* 0x000ea20000300800 */
[C---:B---3--:R-:W-:Y:S08]  /*21f70*/  HMMA.16816.F32 R20, R4.reuse, R18, R20 ;  /* 0x000000120414723c */ /* 0x048ff00000001814 */
[----:B--2---:R-:W-:Y:S11]  /*21f80*/  HMMA.16816.F32 R8, R4, R14, R8 ;  /* 0x0000000e0408723c */ /* 0x004ff60000001808 */
[----:B------:R-:W-:Y:S11]  /*21f90*/  @!UPT UIADD3 URZ, URZ, URZ, URZ ;  /* 0x0000003f3f3ff290 */ /* 0x000ff6000fffe03f */
[----:B------:R-:W-:Y:S01]  /*21fa0*/  @!UPT UIADD3 URZ, URZ, URZ, URZ ;  /* 0x0000003f3f3ff290 */ /* 0x000fe2000fffe03f */
[----:B------:R0:W-:Y:S01]  /*21fb0*/  STL.64 [R1+0x1c0], R8 ;  /* 0x0001c00801007387 */ /* 0x0001e20000100a00 */
[----:B------:R1:W-:Y:S02]  /*21fc0*/  STL.64 [R1+0x1c8], R10 ;  /* 0x0001c80a01007387 */ /* 0x0003e40000100a00 */
[----:B------:R-:W2:Y:S02]  /*21fd0*/  LDL.LU R12, [R1+0x820] ;  /* 0x00082000010c7983 */ /* 0x000ea40000300800 */
[----:B------:R-:W2:Y:S02]  /*21fe0*/  LDL.LU R13, [R1+0x824] ;  /* 0x00082400010d7983 */ /* 0x000ea40000300800 */
[----:B0-----:R-:W-:Y:S02]  /*21ff0*/  IMAD.MOV.U32 R9, RZ, RZ, R15 ;  /* 0x000000ffff097224 */ /* 0x001fe400078e000f */
[----:B-1----:R-:W-:Y:S02]  /*22000*/  IMAD.MOV.U32 R10, RZ, RZ, R14 ;  /* 0x000000ffff0a7224 */ /* 0x002fe400078e000e */
[----:B------:R-:W2:Y:S01]  /*22010*/  LDL.LU R14, [R1+0x828] ;  /* 0x00082800010e7983 */ /* 0x000ea20000300800 */
[----:B------:R-:W2:Y:S02]  /*22020*/  LDL.LU R15, [R1+0x82c] ;  /* 0x00082c00010f7983 */ /* 0x000ea40000300800 */
[----:B------:R-:W-:Y:S02]  /*22030*/  STL.64 [R1+0x1f0], R20 ;  /* 0x0001f01401007387 */ /* 0x000fe40000100a00 */
[----:B------:R0:W-:Y:S02]  /*22040*/  STL.64 [R1+0x1f8], R22 ;  /* 0x0001f81601007387 */ /* 0x0001e40000100a00 */
[----:B------:R-:W-:-:S02]  /*22050*/  IMAD.MOV.U32 R11, RZ, RZ, R19 ;  /* 0x000000ffff0b7224 */ /* 0x000fc400078e0013 */
[----:B0-----:R-:W-:Y:S02]  /*22060*/  IMAD.MOV.U32 R23, RZ, RZ, R18 ;  /* 0x000000ffff177224 */ /* 0x001fe400078e0012 */
[----:B------:R-:W3:Y:S03]  /*22070*/  LDL.LU.64 R18, [R1+0x1330] ;  /* 0x0013300001127983 */ /* 0x000ee60000300a00 */
[----:B------:R0:W-:Y:S02]  /*22080*/  STL [R1+0x1298], R23 ;  /* 0x0012981701007387 */ /* 0x0001e40000100800 */
[----:B0-----:R-:W4:Y:S01]  /*22090*/  LDL.LU.64 R22, [R1+0xb8] ;  /* 0x0000b80001167983 */ /* 0x001f220000300a00 */
[C---:B---3--:R-:W-:Y:S01]  /*220a0*/  HMMA.16816.F32 R24, R4.reuse, R18, R24 ;  /* 0x000000120418723c */ /* 0x048fe20000001818 */
[----:B------:R-:W-:Y:S11]  /*220b0*/  IMAD.MOV.U32 R28, RZ, RZ, R19 ;  /* 0x000000ffff1c7224 */ /* 0x000ff600078e0013 */
[----:B------:R-:W-:Y:S11]  /*220c0*/  @!UPT UIADD3 URZ, URZ, URZ, URZ ;  /* 0x0000003f3f3ff290 */ /* 0x000ff6000fffe03f */
[----:B------:R-:W-:Y:S01]  /*220d0*/  STL.64 [R1+0x240], R24 ;  /* 0x0002401801007387 */ /* 0x000fe20000100a00 */
[----:B------:R0:W-:Y:S02]  /*220e0*/  STL.64 [R1+0x248], R26 ;  /* 0x0002481a01007387 */ /* 0x0001e40000100a00 */
[----:B0-----:R-:W-:Y:S02]  /*220f0*/  IMAD.MOV.U32 R27, RZ, RZ, R18 ;  /* 0x000000ffff1b7224 */ /* 0x001fe400078e0012 */
[----:B------:R-:W3:Y:S01]  /*22100*/  LDL.LU.64 R18, [R1+0x1328] ;  /* 0x0013280001127983 */ /* 0x000ee20000300a00 */
[----:B------:R-:W-:Y:S02]  /*22110*/  STL [R1+0x12a0], R28 ;  /* 0x0012a01c01007387 */ /* 0x000fe40000100800 */
[----:B------:R0:W-:Y:S02]  /*22120*/  STL [R1+0x129c], R27 ;  /* 0x00129c1b01007387 */ /* 0x0001e40000100800 */
[----:B------:R-:W3:Y:S01]  /*22130*/  LDL.LU R24, [R1+0x840] ;  /* 0x0008400001187983 */ /* 0x000ee20000300800 */
[----:B------:R-:W3:Y:S01]  /*22140*/  LDL.LU R25, [R1+0x844] ;  /* 0x0008440001197983 */ /* 0x000ee20000300800 */
[----:B------:R-:W3:Y:S03]  /*22150*/  LDL.LU R26, [R1+0x848] ;  /* 0x00084800011a7983 */ /* 0x000ee60000300800 */
[----:B0-----:R-:W3:Y:S02]  /*22160*/  LDL.LU R27, [R1+0x84c] ;  /* 0x00084c00011b7983 */ /* 0x001ee40000300800 */
[----:B---3--:R-:W-:Y:S11]  /*22170*/  HMMA.16816.F32 R24, R4, R18, R24 ;  /* 0x000000120418723c */ /* 0x008ff60000001818 */
[----:B------:R-:W-:Y:S11]  /*22180*/  @!UPT UIADD3 URZ, URZ, URZ, URZ ;  /* 0x0000003f3f3ff290 */ /* 0x000ff6000fffe03f */
[----:B------:R-:W-:Y:S01]  /*22190*/  @!UPT UIADD3 URZ, URZ, URZ, URZ ;  /* 0x0000003f3f3ff290 */ /* 0x000fe2000fffe03f */
[----:B------:R-:W-:Y:S01]  /*221a0*/  STL.64 [R1+0x1e0], R24 ;  /* 0x0001e01801007387 */ /* 0x000fe20000100a00 */
[----:B------:R0:W-:Y:S02]  /*221b0*/  STL.64 [R1+0x1e8], R26 ;  /* 0x0001e81a01007387 */ /* 0x0001e40000100a00 */
[----:B0-----:R-:W-:Y:S02]  /*221c0*/  IMAD.MOV.U32 R26, RZ, RZ, R18 ;  /* 0x000000ffff1a7224 */ /* 0x001fe400078e0012 */
[----:B------:R-:W-:-:S05]  /*221d0*/  IMAD.MOV.U32 R18, RZ, RZ, R19 ;  /* 0x000000ffff127224 */ /* 0x000fca00078e0013 */
[----:B------:R0:W-:Y:S04]  /*221e0*/  STL [R1+0x1320], R18 ;  /* 0x0013201201007387 */ /* 0x0001e80000100800 */
[----:B0-----:R-:W2:Y:S01]  /*221f0*/  LDL.LU.64 R18, [R1+0xa8] ;  /* 0x0000a80001127983 */ /* 0x001ea20000300a00 */
[----:B------:R0:W-:Y:S02]  /*22200*/  STL [R1+0x12a4], R26 ;  /* 0x0012a41a01007387 */ /* 0x0001e40000100800 */
[----:B------:R-:W3:Y:S02]  /*22210*/  LDL.LU R24, [R1+0x830] ;  /* 0x0008300001187983 */ /* 0x000ee40000300800 */
[----:B------:R-:W3:Y:S01]  /*22220*/  LDL.LU R25, [R1+0x834] ;  /* 0x0008340001197983 */ /* 0x000ee20000300800 */
[----:B0-----:R-:W3:Y:S01]  /*22230*/  LDL.LU R26, [R1+0x838] ;  /* 0x00083800011a7983 */ /* 0x001ee20000300800 */
[----:B------:R-:W3:Y:S02]  /*22240*/  LDL.LU R27, [R1+0x83c] ;  /* 0x00083c00011b7983 */ /* 0x000ee40000300800 */
[----:B----4-:R-:W-:Y:S01]  /*22250*/  IMAD.MOV.U32 R8, RZ, RZ, R23 ;  /* 0x000000ffff087224 */ /* 0x010fe200078e0017 */
[----:B---3--:R-:W-:Y:S11]  /*22260*/  HMMA.16816.F32 R24, R4, R22, R24 ;  /* 0x000000160418723c */ /* 0x008ff60000001818 */
[----:B------:R-:W-:Y:S11]  /*22270*/  @!UPT UIADD3 URZ, URZ, URZ, URZ ;  /* 0x0000003f3f3ff290 */ /* 0x000ff6000fffe03f */
[----:B------:R-:W-:Y:S01]  /*22280*/  @!UPT UIADD3 URZ, URZ, URZ, URZ ;  /* 0x0000003f3f3ff290 */ /* 0x000fe2000fffe03f */
[----:B------:R0:W-:Y:S01]  /*22290*/  STL.64 [R1+0x210], R24 ;  /* 0x0002101801007387 */ /* 0x0001e20000100a00 */
[----:B------:R1:W-:Y:S03]  /*222a0*/  STL.64 [R1+0x218], R26 ;  /* 0x0002181a01007387 */ /* 0x0003e60000100a00 */
[----:B0-----:R-:W3:Y:S01]  /*222b0*/  LDL.LU R24, [R1+0x810] ;  /* 0x0008100001187983 */ /* 0x001ee20000300800 */
[----:B------:R-:W3:Y:S02]  /*222c0*/  LDL.LU R25, [R1+0x814] ;  /* 0x0008140001197983 */ /* 0x000ee40000300800 */
[----:B-1----:R-:W3:Y:S02]  /*222d0*/  LDL.LU R26, [R1+0x818] ;  /* 0x00081800011a7983 */ /* 0x002ee40000300800 */
[----:B------:R-:W3:Y:S01]  /*222e0*/  LDL.LU R27, [R1+0x81c] ;  /* 0x00081c00011b7983 */ /* 0x000ee20000300800 */
[----:B------:R0:W-:Y:S01]  /*222f0*/  STL.64 [R1+0x1290], R10 ;  /* 0x0012900a01007387 */ /* 0x0001e20000100a00 */
[----:B------:R-:W-:Y:S03]  /*22300*/  STL.64 [R1+0x1288], R8 ;  /* 0x0012880801007387 */ /* 0x000fe60000100a00 */
[----:B0-----:R-:W4:Y:S04]  /*22310*/  LDL.LU.64 R10, [R1+0x68] ;  /* 0x00006800010a7983 */ /* 0x001f280000300a00 */
[----:B----4-:R0:W-:Y:S02]  /*22320*/  STL.64 [R1+0x12e8], R10 ;  /* 0x0012e80a01007387 */ /* 0x0101e40000100a00 */
[----:B0-----:R-:W-:-:S02]  /*22330*/  IMAD.MOV.U32 R10, RZ, RZ, R3 ;  /* 0x000000ffff0a7224 */ /* 0x001fc400078e0003 */
[----:B------:R-:W-:-:S05]  /*22340*/  IMAD.MOV.U32 R11, RZ, RZ, R0 ;  /* 0x000000ffff0b7224 */ /* 0x000fca00078e0000 */
[----:B------:R0:W-:Y:S04]  /*22350*/  STL.64 [R1+0x1300], R10 ;  /* 0x0013000a01007387 */ /* 0x0001e80000100a00 */
[----:B0-----:R-:W4:Y:S01]  /*22360*/  LDL.LU.64 R10, [R1+0x88] ;  /* 0x00008800010a7983 */ /* 0x001f220000300a00 */
[C---:B--2---:R-:W-:Y:S01]  /*22370*/  HMMA.16816.F32 R12, R4.reuse, R18, R12 ;  /* 0x00000012040c723c */ /* 0x044fe2000000180c */
[----:B------:R-:W-:Y:S02]  /*22380*/  IMAD.MOV.U32 R21, RZ, RZ, R18 ;  /* 0x000000ffff157224 */ /* 0x000fe400078e0012 */
[----:B----4-:R0:W-:Y:S04]  /*22390*/  STL.64 [R1+0x1318], R10 ;  /* 0x0013180a01007387 */ /* 0x0101e80000100a00 */
[----:B0-----:R-:W2:Y:S01]  /*223a0*/  LDL.LU.64 R10, [R1+0x98] ;  /* 0x00009800010a7983 */ /* 0x001ea20000300a00 */
[----:B------:R-:W4:Y:S02]  /*223b0*/  LDL.LU R18, [R1+0x1320] ;  /* 0x0013200001127983 */ /* 0x000f240000300800 */
[----:B------:R-:W-:Y:S11]  /*223c0*/  IMAD.MOV.U32 R17, RZ, RZ, R19 ;  /* 0x000000ffff117224 */ /* 0x000ff600078e0013 */
[----:B------:R-:W-:Y:S02]  /*223d0*/  @!UPT UIADD3 URZ, URZ, URZ, URZ ;  /* 0x0000003f3f3ff290 */ /* 0x000fe4000fffe03f */
[----:B------:R-:W-:Y:S01]  /*223e0*/  STL.64 [R1+0x260], R12 ;  /* 0x0002600c01007387 */ /* 0x000fe20000100a00 */
[----:B------:R-:W-:Y:S04]  /*223f0*/  STL.64 [R1+0x268], R14 ;  /* 0x0002680e01007387 */ /* 0x000fe80000100a00 */
[----:B----4-:R-:W-:Y:S01]  /*22400*/  STL [R1+0x12e4], R18 ;  /* 0x0012e41201007387 */ /* 0x010fe20000100800 */
[----:B------:R0:W-:Y:S02]  /*22410*/  STL [R1+0x12e0], R17 ;  /* 0x0012e01101007387 */ /* 0x0001e40000100800 */
[----:B------:R-:W4:Y:S01]  /*22420*/  LDL.LU R16, [R1+0x7e0] ;  /* 0x0007e00001107983 */ /* 0x000f220000300800 */
[----:B0-----:R-:W4:Y:S01]  /*22430*/  LDL.LU R17, [R1+0x7e4] ;  /* 0x0007e40001117983 */ /* 0x001f220000300800 */
[----:B------:R-:W2:Y:S02]  /*22440*/  LDL.LU R18, [R1+0x7e8] ;  /* 0x0007e80001127983 */ /* 0x000ea40000300800 */
[----:B------:R-:W2:Y:S02]  /*22450*/  LDL.LU R19, [R1+0x7ec] ;  /* 0x0007ec0001137983 */ /* 0x000ea40000300800 */
[----:B--2---:R-:W-:Y:S01]  /*22460*/  STL.64 [R1+0x12f8], R18 ;  /* 0x0012f81201007387 */ /* 0x004fe20000100a00 */
[----:B----4-:R0:W-:Y:S03]  /*22470*/  STL.64 [R1+0x12f0], R16 ;  /* 0x0012f01001007387 */ /* 0x0101e60000100a00 */
[----:B0-----:R-:W2:Y:S01]  /*22480*/  LDL.LU R16, [R1+0x7f0] ;  /* 0x0007f00001107983 */ /* 0x001ea20000300800 */
[----:B------:R-:W2:Y:S02]  /*22490*/  LDL.LU R17, [R1+0x7f4] ;  /* 0x0007f40001117983 */ /* 0x000ea40000300800 */
[----:B------:R-:W4:Y:S02]  /*224a0*/  LDL.LU R18, [R1+0x7f8] ;  /* 0x0007f80001127983 */ /* 0x000f240000300800 */
[----:B------:R-:W4:Y:S02]  /*224b0*/  LDL.LU R19, [R1+0x7fc] ;  /* 0x0007fc0001137983 */ /* 0x000f240000300800 */
[----:B------:R-:W-:Y:S01]  /*224c0*/  IMAD.MOV.U32 R23, RZ, RZ, R11 ;  /* 0x000000ffff177224 */ /* 0x000fe200078e000b */
[----:B----4-:R-:W-:Y:S01]  /*224d0*/  STL.64 [R1+0x1310], R18 ;  /* 0x0013101201007387 */ /* 0x010fe20000100a00 */
[----:B--2---:R0:W-:Y:S03]  /*224e0*/  STL.64 [R1+0x1308], R16 ;  /* 0x0013081001007387 */ /* 0x0041e60000100a00 */
[----:B0-----:R-:W2:Y:S01]  /*224f0*/  LDL.LU R16, [R1+0x800] ;  /* 0x0008000001107983 */ /* 0x001ea20000300800 */
[----:B------:R-:W2:Y:S02]  /*22500*/  LDL.LU R17, [R1+0x804] ;  /* 0x0008040001117983 */ /* 0x000ea40000300800 */
[----:B------:R-:W2:Y:S02]  /*22510*/  LDL.LU R18, [R1+0x808] ;  /* 0x0008080001127983 */ /* 0x000ea40000300800 */
[----:B------:R-:W2:Y:S01]  /*22520*/  LDL.LU R19, [R1+0x80c] ;  /* 0x00080c0001137983 */ /* 0x000ea20000300800 */
[----:B------:R3:W-:Y:S02]  /*22530*/  STL [R1+0x1134], R14 ;  /* 0x0011340e01007387 */ /* 0x0007e40000100800 */
[----:B---3--:R-:W-:Y:S07]  /*22540*/  HMMA.16816.F32 R12, R4, R10, R24 ;  /* 0x0000000a040c723c */ /* 0x008fee0000001818 */
[----:B------:R-:W-:-:S02]  /*22550*/  IMAD.MOV.U32 R27, RZ, RZ, R10 ;  /* 0x000000ffff1b7224 */ /* 0x000fc400078e000a */
[----:B------:R-:W2:Y:S11]  /*22560*/  LDL.LU.64 R10, [R1+0x1318] ;  /* 0x00131800010a7983 */ /* 0x000eb60000300a00 */
[----:B------:R-:W-:Y:S03]  /*22570*/  @!UPT UIADD3 URZ, URZ, URZ, URZ ;  /* 0x0000003f3f3ff290 */ /* 0x000fe6000fffe03f */
[----:B------:R-:W-:Y:S01]  /*22580*/  STL.64 [R1+0x310], R12 ;  /* 0x0003100c01007387 */ /* 0x000fe20000100a00 */
[----:B------:R-:W-:Y:S01]  /*22590*/  STL.64 [R1+0x318], R14 ;  /* 0x0003180e01007387 */ /* 0x000fe20000100a00 */
[C---:B--2---:R-:W-:Y:S01]  /*225a0*/  HMMA.16816.F32 R16, R4.reuse, R10, R16 ;  /* 0x0000000a0410723c */ /* 0x044fe20000001810 */
[----:B------:R-:W-:Y:S02]  /*225b0*/  IMAD.MOV.U32 R26, RZ, RZ, R10 ;  /* 0x000000ffff1a7224 */ /* 0x000fe400078e000a */
        /* <DEDUP_REMOVED lines=8> */
[----:B------:R-:W2:Y:S01]  /*22640*/  LDL.LU.64 R18, [R1+0x12f8] ;  /* 0x0012f80001127983 */ /* 0x000ea20000300a00 */
[----:B------:R-:W2:Y:S11]  /*22650*/  LDL.LU.64 R16, [R1+0x12f0] ;  /* 0x0012f00001107983 */ /* 0x000eb60000300a00 */
[----:B------:R-:W-:Y:S10]  /*22660*/  @!UPT UIADD3 URZ, URZ, URZ, URZ ;  /* 0x0000003f3f3ff290 */ /* 0x000ff4000fffe03f */
[----:B------:R-:W-:Y:S01]  /*22670*/  STL.64 [R1+0x3f0], R8 ;  /* 0x0003f00801007387 */ /* 0x000fe20000100a00 */
[----:B------:R0:W-:Y:S03]  /*22680*/  STL.64 [R1+0x3f8], R10 ;  /* 0x0003f80a01007387 */ /* 0x0001e60000100a00 */
[----:B0-----:R-:W2:Y:S01]  /*22690*/  LDL.LU.64 R10, [R1+0x12e8] ;  /* 0x0012e800010a7983 */ /* 0x001ea20000300a00 */
[----:B------:R-:W-:Y:S01]  /*226a0*/  IMAD.MOV.U32 R2, RZ, RZ, R22 ;  /* 0x000000ffff027224 */ /* 0x000fe200078e0016 */
[----:B--2---:R-:W-:Y:S01]  /*226b0*/  HMMA.16816.F32 R16, R4, R10, R16 ;  /* 0x0000000a0410723c */ /* 0x004fe20000001810 */
[----:B------:R-:W-:Y:S02]  /*226c0*/  IMAD.MOV.U32 R22, RZ, RZ, R10 ;  /* 0x000000ffff167224 */ /* 0x000fe400078e000a */
[----:B------:R-:W-:Y:S11]  /*226d0*/  IMAD.MOV.U32 R20, RZ, RZ, R11 ;  /* 0x000000ffff147224 */ /* 0x000ff600078e000b */
[----:B------:R-:W-:Y:S09]  /*226e0*/  @!UPT UIADD3 URZ, URZ, URZ, URZ ;  /* 0x0000003f3f3ff290 */ /* 0x000ff2000fffe03f */
[----:B------:R-:W-:Y:S01]  /*226f0*/  STL.64 [R1+0x440], R16 ;  /* 0x0004401001007387 */ /* 0x000fe20000100a00 */
[----:B------:R0:W-:Y:S03]  /*22700*/  STL.64 [R1+0x448], R18 ;  /* 0x0004481201007387 */ /* 0x0001e60000100a00 */
[----:B0-----:R-:W2:Y:S01]  /*22710*/  LDL.LU R18, [R1+0x12e4] ;  /* 0x0012e40001127983 */ /* 0x001ea20000300800 */
[----:B------:R-:W3:Y:S02]  /*22720*/  LDL.LU R17, [R1+0x12e0] ;  /* 0x0012e00001117983 */ /* 0x000ee40000300800 */
[----:B------:R0:W-:Y:S02]  /*22730*/  STL.64 [R1+0x12b0], R22 ;  /* 0x0012b01601007387 */ /* 0x0001e40000100a00 */
[----:B------:R-:W-:Y:S01]  /*22740*/  STL.64 [R1+0x12a8], R20 ;  /* 0x0012a81401007387 */ /* 0x000fe20000100a00 */
[----:B0-----:R-:W4:Y:S04]  /*22750*/  LDL.LU.64 R22, [R1+0x1b8] ;  /* 0x0001b80001167983 */ /* 0x001f280000300a00 */
[----:B----4-:R0:W-:Y:S04]  /*22760*/  STL.64 [R1+0x12c8], R22 ;  /* 0x0012c81601007387 */ /* 0x0101e80000100a00 */
[----:B0-----:R-:W4:Y:S01]  /*22770*/  LDL.LU.64 R22, [R1+0x58] ;  /* 0x0000580001167983 */ /* 0x001f220000300a00 */
[----:B------:R-:W2:Y:S02]  /*22780*/  LDL.LU R8, [R1+0x410] ;  /* 0x0004100001087983 */ /* 0x000ea40000300800 */
[----:B------:R-:W2:Y:S02]  /*22790*/  LDL.LU R9, [R1+0x414] ;  /* 0x0004140001097983 */ /* 0x000ea40000300800 */
[----:B------:R-:W2:Y:S01]  /*227a0*/  LDL.LU R10, [R1+0x418] ;  /* 0x00041800010a7983 */ /* 0x000ea20000300800 */
[----:B------:R-:W2:Y:S04]  /*227b0*/  LDL.LU R11, [R1+0x41c] ;  /* 0x00041c00010b7983 */ /* 0x000ea80000300800 */
[----:B--2---:R-:W-:Y:S01]  /*227c0*/  STL.64 [R1+0x12c0], R10 ;  /* 0x0012c00a01007387 */ /* 0x004fe20000100a00 */
[----:B------:R0:W-:Y:S03]  /*227d0*/  STL.64 [R1+0x12b8], R8 ;  /* 0x0012b80801007387 */ /* 0x0001e60000100a00 */
[----:B0-----:R-:W2:Y:S01]  /*227e0*/  LDL.LU R8, [R1+0x420] ;  /* 0x0004200001087983 */ /* 0x001ea20000300800 */
[----:B------:R-:W2:Y:S02]  /*227f0*/  LDL.LU R9, [R1+0x424] ;  /* 0x0004240001097983 */ /* 0x000ea40000300800 */
[----:B------:R-:W2:Y:S02]  /*22800*/  LDL.LU R10, [R1+0x428] ;  /* 0x00042800010a7983 */ /* 0x000ea40000300800 */
[----:B------:R-:W2:Y:S02]  /*22810*/  LDL.LU R11, [R1+0x42c] ;  /* 0x00042c00010b7983 */ /* 0x000ea40000300800 */
[----:B--2---:R-:W-:Y:S01]  /*22820*/  STL.64 [R1+0x12d8], R10 ;  /* 0x0012d80a01007387 */ /* 0x004fe20000100a00 */
[----:B------:R0:W-:Y:S03]  /*22830*/  STL.64 [R1+0x12d0], R8 ;  /* 0x0012d00801007387 */ /* 0x0001e60000100a00 */
[----:B0-----:R-:W2:Y:S01]  /*22840*/  LDL.LU R8, [R1+0x730] ;  /* 0x0007300001087983 */ /* 0x001ea20000300800 */
[----:B------:R-:W2:Y:S02]  /*22850*/  LDL.LU R9, [R1+0x734] ;  /* 0x0007340001097983 */ /* 0x000ea40000300800 */
[----:B------:R-:W2:Y:S02]  /*22860*/  LDL.LU R10, [R1+0x738] ;  /* 0x00073800010a7983 */ /* 0x000ea40000300800 */
[----:B------:R-:W2:Y:S01]  /*22870*/  LDL.LU R11, [R1+0x73c] ;  /* 0x00073c00010b7983 */ /* 0x000ea20000300800 */
[----:B------:R-:W3:Y:S01]  /*22880*/  LDL.LU R16, [R1+0xc5c] ;  /* 0x000c5c0001107983 */ /* 0x000ee20000300800 */
[----:B------:R-:W3:Y:S02]  /*22890*/  LDL.LU R19, [R1+0xd04] ;  /* 0x000d040001137983 */ /* 0x000ee40000300800 */
[----:B------:R-:W3:Y:S02]  /*228a0*/  LDL.LU R12, [R1+0xd08] ;  /* 0x000d0800010c7983 */ /* 0x000ee40000300800 */
[----:B------:R-:W3:Y:S01]  /*228b0*/  LDL.LU R13, [R1+0xe5c] ;  /* 0x000e5c00010d7983 */ /* 0x000ee20000300800 */
[----:B------:R-:W3:Y:S01]  /*228c0*/  LDL.LU R24, [R1+0xe60] ;  /* 0x000e600001187983 */ /* 0x000ee20000300800 */
[----:B------:R-:W3:Y:S02]  /*228d0*/  LDL.LU R25, [R1+0xfb4] ;  /* 0x000fb40001197983 */ /* 0x000ee40000300800 */
[----:B----4-:R-:W-:-:S02]  /*228e0*/  IMAD.MOV.U32 R3, RZ, RZ, R22 ;  /* 0x000000ffff037224 */ /* 0x010fc400078e0016 */
        /* <DEDUP_REMOVED lines=8> */
[----:B------:R-:W2:Y:S02]  /*22970*/  LDL.LU.64 R22, [R1+0x12c8] ;  /* 0x0012c80001167983 */ /* 0x000ea40000300a00 */
[----:B------:R-:W-:Y:S01]  /*22980*/  IMAD.MOV.U32 R15, RZ, RZ, R14 ;  /* 0x000000ffff0f7224 */ /* 0x000fe200078e000e */
        /* <DEDUP_REMOVED lines=8> */
[----:B------:R-:W4:Y:S02]  /*22a10*/  LDL.LU.64 R22, [R1+0x12b0] ;  /* 0x0012b00001167983 */ /* 0x000f240000300a00 */
[----:B------:R-:W2:Y:S01]  /*22a20*/  LDL.LU.64 R20, [R1+0x12a8] ;  /* 0x0012a80001147983 */ /* 0x000ea20000300a00 */
[----:B------:R-:W-:Y:S01]  /*22a30*/  STL.64 [R1+0x1160], R14 ;  /* 0x0011600e01007387 */ /* 0x000fe20000100a00 */
[----:B---3--:R0:W-:Y:S03]  /*22a40*/  STL.64 [R1+0x1158], R12 ;  /* 0x0011580c01007387 */ /* 0x0081e60000100a00 */
[----:B0-----:R-:W3:Y:S01]  /*22a50*/  LDL.LU R12, [R1+0x740] ;  /* 0x00074000010c7983 */ /* 0x001ee20000300800 */
[----:B------:R-:W3:Y:S02]  /*22a60*/  LDL.LU R13, [R1+0x744] ;  /* 0x00074400010d7983 */ /* 0x000ee40000300800 */
[----:B------:R-:W2:Y:S02]  /*22a70*/  LDL.LU R14, [R1+0x748] ;  /* 0x00074800010e7983 */ /* 0x000ea40000300800 */
[----:B------:R-:W2:Y:S02]  /*22a80*/  LDL.LU R15, [R1+0x74c] ;  /* 0x00074c00010f7983 */ /* 0x000ea40000300800 */
[----:B--2---:R0:W-:Y:S01]  /*22a90*/  STL.64 [R1+0x1170], R14 ;  /* 0x0011700e01007387 */ /* 0x0041e20000100a00 */
[----:B---3--:R-:W-:Y:S02]  /*22aa0*/  STL.64 [R1+0x1168], R12 ;  /* 0x0011680c01007387 */ /* 0x008fe40000100a00 */
[----:B0-----:R-:W-:-:S02]  /*22ab0*/  IMAD.MOV.U32 R14, RZ, RZ, R26 ;  /* 0x000000ffff0e7224 */ /* 0x001fc400078e001a */
[----:B------:R-:W-:Y:S01]  /*22ac0*/  IMAD.MOV.U32 R15, RZ, RZ, R28 ;  /* 0x000000ffff0f7224 */ /* 0x000fe200078e001c */
[----:B------:R-:W2:Y:S01]  /*22ad0*/  LDL.LU R26, [R1+0x12a4] ;  /* 0x0012a400011a7983 */ /* 0x000ea20000300800 */
[----:B------:R-:W3:Y:S03]  /*22ae0*/  LDL.LU R28, [R1+0x12a0] ;  /* 0x0012a000011c7983 */ /* 0x000ee60000300800 */
[----:B------:R0:W-:Y:S02]  /*22af0*/  STL.64 [R1+0x1188], R14 ;  /* 0x0011880e01007387 */ /* 0x0001e40000100a00 */
[----:B0-----:R-:W-:Y:S02]  /*22b00*/  IMAD.MOV.U32 R14, RZ, RZ, R27 ;  /* 0x000000ffff0e7224 */ /* 0x001fe400078e001b */
[----:B----4-:R-:W-:Y:S01]  /*22b10*/  IMAD.MOV.U32 R15, RZ, RZ, R23 ;  /* 0x000000ffff0f7224 */ /* 0x010fe200078e0017 */
[----:B------:R-:W4:Y:S01]  /*22b20*/  LDL.LU R27, [R1+0x129c] ;  /* 0x00129c00011b7983 */ /* 0x000f220000300800 */
[----:B------:R-:W2:Y:S03]  /*22b30*/  LDL.LU R23, [R1+0x1298] ;  /* 0x0012980001177983 */ /* 0x000ea60000300800 */
[----:B------:R0:W-:Y:S02]  /*22b40*/  STL.64 [R1+0x11a0], R14 ;  /* 0x0011a00e01007387 */ /* 0x0001e40000100a00 */
[----:B0-----:R-:W-:-:S02]  /*22b50*/  IMAD.MOV.U32 R14, RZ, RZ, R21 ;  /* 0x000000ffff0e7224 */ /* 0x001fc400078e0015 */
[----:B------:R-:W-:-:S05]  /*22b60*/  IMAD.MOV.U32 R15, RZ, RZ, R17 ;  /* 0x000000ffff0f7224 */ /* 0x000fca00078e0011 */
[----:B------:R0:W-:Y:S04]  /*22b70*/  STL.64 [R1+0x11b8], R14 ;  /* 0x0011b80e01007387 */ /* 0x0001e80000100a00 */
[----:B0-----:R-:W2:Y:S02]  /*22b80*/  LDL.LU.64 R14, [R1+0x48] ;  /* 0x00004800010e7983 */ /* 0x001ea40000300a00 */
        /* <DEDUP_REMOVED lines=10> */
[----:B------:R-:W3:Y:S01]  /*22c30*/  LDL.LU R2, [R1+0x1284] ;  /* 0x0012840001027983 */ /* 0x000ee20000300800 */
[----:B--2---:R-:W-:-:S03]  /*22c40*/  IMAD.MOV.U32 R15, RZ, RZ, R8 ;  /* 0x000000ffff0f7224 */ /* 0x004fc600078e0008 */
[----:B------:R-:W2:Y:S02]  /*22c50*/  LDL.LU R8, [R1+0x1280] ;  /* 0x0012800001087983 */ /* 0x000ea40000300800 */
[----:B------:R0:W-:Y:S02]  /*22c60*/  STL.64 [R1+0x11d0], R14 ;  /* 0x0011d00e01007387 */ /* 0x0001e40000100a00 */
[----:B0-----:R-:W-:Y:S02]  /*22c70*/  IMAD.MOV.U32 R14, RZ, RZ, R26 ;  /* 0x000000ffff0e7224 */ /* 0x001fe400078e001a */
[----:B------:R-:W-:Y:S01]  /*22c80*/  IMAD.MOV.U32 R15, RZ, RZ, R18 ;  /* 0x000000ffff0f7224 */ /* 0x000fe200078e0012 */
[----:B------:R-:W2:Y:S04]  /*22c90*/  LDL.LU R26, [R1+0x127c] ;  /* 0x00127c00011a7983 */ /* 0x000ea80000300800 */
[----:B------:R-:W-:Y:S01]  /*22ca0*/  STL.64 [R1+0x11e8], R14 ;  /* 0x0011e80e01007387 */ /* 0x000fe20000100a00 */
[----:B------:R-:W-:Y:S02]  /*22cb0*/  STL [R1+0x1198], R19 ;  /* 0x0011981301007387 */ /* 0x000fe40000100800 */
[----:B------:R0:W-:Y:S02]  /*22cc0*/  STL.64 [R1+0x1190], R16 ;  /* 0x0011901001007387 */ /* 0x0001e40000100a00 */
[----:B0-----:R-:W2:Y:S01]  /*22cd0*/  LDL.LU R16, [R1+0x760] ;  /* 0x0007600001107983 */ /* 0x001ea20000300800 */
[----:B------:R-:W2:Y:S02]  /*22ce0*/  LDL.LU R17, [R1+0x764] ;  /* 0x0007640001117983 */ /* 0x000ea40000300800 */
[----:B------:R-:W2:Y:S02]  /*22cf0*/  LDL.LU R18, [R1+0x768] ;  /* 0x0007680001127983 */ /* 0x000ea40000300800 */
[----:B------:R-:W2:Y:S02]  /*22d00*/  LDL.LU R19, [R1+0x76c] ;  /* 0x00076c0001137983 */ /* 0x000ea40000300800 */
[----:B----4-:R-:W-:-:S02]  /*22d10*/  IMAD.MOV.U32 R14, RZ, RZ, R27 ;  /* 0x000000ffff0e7224 */ /* 0x010fc400078e001b */
[----:B---3--:R-:W-:Y:S01]  /*22d20*/  IMAD.MOV.U32 R15, RZ, RZ, R28 ;  /* 0x000000ffff0f7224 */ /* 0x008fe200078e001c */
[----:B------:R-:W3:Y:S01]  /*22d30*/  LDL.LU R27, [R1+0x1278] ;  /* 0x00127800011b7983 */ /* 0x000ee20000300800 */
[----:B------:R-:W4:Y:S03]  /*22d40*/  LDL.LU R28, [R1+0x1274] ;  /* 0x00127400011c7983 */ /* 0x000f260000300800 */
[----:B------:R-:W-:Y:S04]  /*22d50*/  STL.64 [R1+0x1200], R14 ;  /* 0x0012000e01007387 */ /* 0x000fe80000100a00 */
[----:B--2---:R-:W-:Y:S01]  /*22d60*/  STL.64 [R1+0x11b0], R18 ;  /* 0x0011b01201007387 */ /* 0x004fe20000100a00 */
[----:B------:R0:W-:Y:S03]  /*22d70*/  STL.64 [R1+0x11a8], R16 ;  /* 0x0011a81001007387 */ /* 0x0001e60000100a00 */
[----:B0-----:R-:W2:Y:S01]  /*22d80*/  LDL.LU R16, [R1+0x770] ;  /* 0x0007700001107983 */ /* 0x001ea20000300800 */
[----:B------:R-:W2:Y:S02]  /*22d90*/  LDL.LU R17, [R1+0x774] ;  /* 0x0007740001117983 */ /* 0x000ea40000300800 */
[----:B------:R-:W2:Y:S02]  /*22da0*/  LDL.LU R18, [R1+0x778] ;  /* 0x0007780001127983 */ /* 0x000ea40000300800 */
        /* <DEDUP_REMOVED lines=12> */
[----:B------:R0:W-:Y:S02]  /*22e70*/  STL.64 [R1+0x1230], R14 ;  /* 0x0012300e01007387 */ /* 0x0001e40000100a00 */
[----:B0-----:R-:W-:Y:S02]  /*22e80*/  IMAD.MOV.U32 R14, RZ, RZ, R8 ;  /* 0x000000ffff0e7224 */ /* 0x001fe400078e0008 */
[----:B------:R-:W-:Y:S01]  /*22e90*/  IMAD.MOV.U32 R15, RZ, RZ, R2 ;  /* 0x000000ffff0f7224 */ /* 0x000fe200078e0002 */
[----:B--2---:R-:W-:Y:S01]  /*22ea0*/  STL.64 [R1+0x11e0], R18 ;  /* 0x0011e01201007387 */ /* 0x004fe20000100a00 */
[----:B------:R0:W-:Y:S03]  /*22eb0*/  STL.64 [R1+0x11d8], R16 ;  /* 0x0011d81001007387 */ /* 0x0001e60000100a00 */
[----:B0-----:R-:W2:Y:S01]  /*22ec0*/  LDL.LU R16, [R1+0x790] ;  /* 0x0007900001107983 */ /* 0x001ea20000300800 */
[----:B------:R-:W2:Y:S02]  /*22ed0*/  LDL.LU R17, [R1+0x794] ;  /* 0x0007940001117983 */ /* 0x000ea40000300800 */
[----:B------:R-:W2:Y:S02]  /*22ee0*/  LDL.LU R18, [R1+0x798] ;  /* 0x0007980001127983 */ /* 0x000ea40000300800 */
[----:B------:R-:W2:Y:S01]  /*22ef0*/  LDL.LU R19, [R1+0x79c] ;  /* 0x00079c0001137983 */ /* 0x000ea20000300800 */
[----:B------:R0:W-:Y:S01]  /*22f00*/  STL.64 [R1+0x1258], R14 ;  /* 0x0012580e01007387 */ /* 0x0001e20000100a00 */
[----:B------:R-:W2:Y:S02]  /*22f10*/  LDL.LU R12, [R1+0x300] ;  /* 0x00030000010c7983 */ /* 0x000ea40000300800 */
[----:B------:R-:W2:Y:S01]  /*22f20*/  LDL.LU R13, [R1+0x304] ;  /* 0x00030400010d7983 */ /* 0x000ea20000300800 */
[----:B0-----:R-:W2:Y:S01]  /*22f30*/  LDL.LU R14, [R1+0x308] ;  /* 0x00030800010e7983 */ /* 0x001ea20000300800 */
[----:B------:R-:W2:Y:S03]  /*22f40*/  LDL.LU R15, [R1+0x30c] ;  /* 0x00030c00010f7983 */ /* 0x000ea60000300800 */
[----:B--2---:R-:W-:Y:S01]  /*22f50*/  STL.64 [R1+0x1268], R14 ;  /* 0x0012680e01007387 */ /* 0x004fe20000100a00 */
[----:B------:R0:W-:Y:S03]  /*22f60*/  STL.64 [R1+0x1260], R12 ;  /* 0x0012600c01007387 */ /* 0x0001e60000100a00 */
[----:B0-----:R-:W3:Y:S01]  /*22f70*/  LDL.LU R12, [R1+0x400] ;  /* 0x00040000010c7983 */ /* 0x001ee20000300800 */
[----:B------:R-:W3:Y:S02]  /*22f80*/  LDL.LU R13, [R1+0x404] ;  /* 0x00040400010d7983 */ /* 0x000ee40000300800 */
[----:B------:R-:W3:Y:S02]  /*22f90*/  LDL.LU R14, [R1+0x408] ;  /* 0x00040800010e7983 */ /* 0x000ee40000300800 */
[----:B----4-:R-:W-:-:S02]  /*22fa0*/  IMAD.MOV.U32 R15, RZ, RZ, R28 ;  /* 0x000000ffff0f7224 */ /* 0x010fc400078e001c */
[----:B------:R-:W2:Y:S01]  /*22fb0*/  LDL.LU R28, [R1+0x1270] ;  /* 0x00127000011c7983 */ /* 0x000ea20000300800 */
[----:B------:R-:W4:Y:S02]  /*22fc0*/  LDL.LU.64 R10, [R1+0x28] ;  /* 0x00002800010a7983 */ /* 0x000f240000300a00 */
[----:B------:R-:W-:Y:S02]  /*22fd0*/  STL.64 [R1+0x11f8], R18 ;  /* 0x0011f81201007387 */ /* 0x000fe40000100a00 */
[----:B------:R0:W-:Y:S02]  /*22fe0*/  STL.64 [R1+0x11f0], R16 ;  /* 0x0011f01001007387 */ /* 0x0001e40000100a00 */
        /* <DEDUP_REMOVED lines=10> */
[----:B---3--:R-:W-:Y:S01]  /*23090*/  HMMA.16816.F32 R12, R4, R26, R12 ;  /* 0x0000001a040c723c */ /* 0x008fe2000000180c */
[----:B--2---:R-:W-:Y:S01]  /*230a0*/  STL.64 [R1+0x1228], R18 ;  /* 0x0012281201007387 */ /* 0x004fe20000100a00 */
[----:B------:R0:W-:Y:S03]  /*230b0*/  STL.64 [R1+0x1220], R16 ;  /* 0x0012201001007387 */ /* 0x0001e60000100a00 */
        /* <DEDUP_REMOVED lines=10> */
[----:B------:R-:W-:Y:S01]  /*23160*/  STL [R1+0x1180], R22 ;  /* 0x0011801601007387 */ /* 0x000fe20000100800 */
[----:B------:R0:W-:Y:S03]  /*23170*/  STL.64 [R1+0x1178], R20 ;  /* 0x0011781401007387 */ /* 0x0001e60000100a00 */
[----:B0-----:R-:W3:Y:S01]  /*23180*/  LDL.LU R20, [R1+0x750] ;  /* 0x0007500001147983 */ /* 0x001ee20000300800 */
[----:B------:R-:W3:Y:S02]  /*23190*/  LDL.LU R21, [R1+0x754] ;  /* 0x0007540001157983 */ /* 0x000ee40000300800 */
[----:B------:R-:W3:Y:S02]  /*231a0*/  LDL.LU R22, [R1+0x758] ;  /* 0x0007580001167983 */ /* 0x000ee40000300800 */
[----:B------:R-:W-:Y:S01]  /*231b0*/  STL.64 [R1+0x400], R12 ;  /* 0x0004000c01007387 */ /* 0x000fe20000100a00 */
[----:B------:R0:W-:Y:S04]  /*231c0*/  STL.64 [R1+0x408], R14 ;  /* 0x0004080e01007387 */ /* 0x0001e80000100a00 */
[----:B0-----:R-:W2:Y:S01]  /*231d0*/  LDL.LU.64 R14, [R1+0x1268] ;  /* 0x00126800010e7983 */ /* 0x001ea20000300a00 */
[----:B------:R-:W2:Y:S02]  /*231e0*/  LDL.LU.64 R12, [R1+0x1260] ;  /* 0x00126000010c7983 */ /* 0x000ea40000300a00 */
[----:B------:R-:W-:Y:S02]  /*231f0*/  STL.64 [R1+0x10f0], R26 ;  /* 0x0010f01a01007387 */ /* 0x000fe40000100a00 */
[----:B------:R-:W-:-:S02]  /*23200*/  IMAD.MOV.U32 R23, RZ, RZ, R28 ;  /* 0x000000ffff177224 */ /* 0x000fc400078e001c */
[----:B----4-:R-:W-:Y:S02]  /*23210*/  IMAD.MOV.U32 R2, RZ, RZ, R10 ;  /* 0x000000ffff027224 */ /* 0x010fe400078e000a */
[----:B------:R-:W-:Y:S01]  /*23220*/  IMAD.MOV.U32 R28, RZ, RZ, R11 ;  /* 0x000000ffff1c7224 */ /* 0x000fe200078e000b */
[----:B--2---:R-:W-:Y:S01]  /*23230*/  HMMA.16816.F32 R4, R4, R10, R12 ;  /* 0x0000000a0404723c */ /* 0x004fe2000000180c */
[----:B------:R-:W2:Y:S11]  /*23240*/  LDL.LU.64 R14, [R1+0x1258] ;  /* 0x00125800010e7983 */ /* 0x000eb60000300a00 */
[----:B------:R-:W-:Y:S11]  /*23250*/  @!UPT UIADD3 URZ, URZ, URZ, URZ ;  /* 0x0000003f3f3ff290 */ /* 0x000ff6000fffe03f */
[----:B------:R-:W-:Y:S01]  /*23260*/  STL.64 [R1+0x910], R4 ;  /* 0x0009100401007387 */ /* 0x000fe20000100a00 */
[----:B------:R0:W-:Y:S02]  /*23270*/  STL.64 [R1+0x918], R6 ;  /* 0x0009180601007387 */ /* 0x0001e40000100a00 */
[----:B------:R-:W2:Y:S02]  /*23280*/  LDL.LU.64 R10, [R1+0x1250] ;  /* 0x00125000010a7983 */ /* 0x000ea40000300a00 */
[----:B------:R-:W2:Y:S01]  /*23290*/  LDL.LU.64 R8, [R1+0x1248] ;  /* 0x0012480001087983 */ /* 0x000ea20000300a00 */
[----:B0-----:R-:W4:Y:S01]  /*232a0*/  LDL.LU R6, [R1+0x78] ;  /* 0x0000780001067983 */ /* 0x001f220000300800 */
[----:B------:R-:W4:Y:S01]  /*232b0*/  LDL.LU R7, [R1+0x7c] ;  /* 0x00007c0001077983 */ /* 0x000f220000300800 */
[C---:B--2---:R-:W-:Y:S02]  /*232c0*/  HMMA.16816.F32 R12, R8.reuse, R14, R16 ;  /* 0x0000000e080c723c */ /* 0x044fe40000001810 */
[----:B------:R-:W2:Y:S01]  /*232d0*/  LDL.LU.64 R18, [R1+0x1240] ;  /* 0x0012400001127983 */ /* 0x000ea20000300a00 */
[----:B------:R-:W2:Y:S11]  /*232e0*/  LDL.LU.64 R16, [R1+0x1238] ;  /* 0x0012380001107983 */ /* 0x000eb60000300a00 */
[----:B------:R-:W-:Y:S09]  /*232f0*/  @!UPT UIADD3 URZ, URZ, URZ, URZ ;  /* 0x0000003f3f3ff290 */ /* 0x000ff2000fffe03f */
[----:B------:R-:W-:Y:S01]  /*23300*/  STL.64 [R1+0x140], R12 ;  /* 0x0001400c01007387 */ /* 0x000fe20000100a00 */
[----:B------:R0:W-:Y:S03]  /*23310*/  STL.64 [R1+0x148], R14 ;  /* 0x0001480e01007387 */ /* 0x0001e60000100a00 */
[----:B0-----:R-:W2:Y:S02]  /*23320*/  LDL.LU.64 R14, [R1+0x1230] ;  /* 0x00123000010e7983 */ /* 0x001ea40000300a00 */
        /* <DEDUP_REMOVED lines=43> */
[----:B------:R-:W2:Y:S01]  /*235e0*/  LDL.LU R19, [R1+0x1198] ;  /* 0x0011980001137983 */ /* 0x000ea20000300800 */
[----:B------:R-:W2:Y:S11]  /*235f0*/  LDL.LU.64 R16, [R1+0x1190] ;  /* 0x0011900001107983 */ /* 0x000eb60000300a00 */
[----:B------:R-:W-:Y:S09]  /*23600*/  @!UPT UIADD3 URZ, URZ, URZ, URZ ;  /* 0x0000003f3f3ff290 */ /* 0x000ff2000fffe03f */
[----:B------:R-:W-:Y:S01]  /*23610*/  STL.64 [R1+0x220], R12 ;  /* 0x0002200c01007387 */ /* 0x000fe20000100a00 */
[----:B------:R0:W-:Y:S03]  /*23620*/  STL.64 [R1+0x228], R14 ;  /* 0x0002280e01007387 */ /* 0x0001e60000100a00 */
[----:B0-----:R-:W3:Y:S02]  /*23630*/  LDL.LU.64 R14, [R1+0x1188] ;  /* 0x00118800010e7983 */ /* 0x001ee40000300a00 */
[C---:B---3--:R-:W-:Y:S02]  /*23640*/  HMMA.16816.F32 R12, R8.reuse, R14, R20 ;  /* 0x0000000e080c723c */ /* 0x048fe40000001814 */
[----:B------:R-:W3:Y:S01]  /*23650*/  LDL.LU R22, [R1+0x1180] ;  /* 0x0011800001167983 */ /* 0x000ee20000300800 */
[----:B------:R-:W2:Y:S11]  /*23660*/  LDL.LU.64 R20, [R1+0x1178] ;  /* 0x0011780001147983 */ /* 0x000eb60000300a00 */
[----:B------:R-:W-:Y:S09]  /*23670*/  @!UPT UIADD3 URZ, URZ, URZ, URZ ;  /* 0x0000003f3f3ff290 */ /* 0x000ff2000fffe03f */
[----:B------:R-:W-:Y:S01]  /*23680*/  STL.64 [R1+0x300], R12 ;  /* 0x0003000c01007387 */ /* 0x000fe20000100a00 */
[----:B------:R0:W-:Y:S03]  /*23690*/  STL.64 [R1+0x308], R14 ;  /* 0x0003080e01007387 */ /* 0x0001e60000100a00 */
[----:B0-----:R-:W4:Y:S01]  /*236a0*/  LDL.LU.64 R14, [R1+0x1170] ;  /* 0x00117000010e7983 */ /* 0x001f220000300a00 */
[----:B------:R-:W4:Y:S02]  /*236b0*/  LDL.LU.64 R12, [R1+0x1168] ;  /* 0x00116800010c7983 */ /* 0x000f240000300a00 */
[----:B------:R-:W-:Y:S01]  /*236c0*/  IMAD.MOV.U32 R18, RZ, RZ, c[0x0][0x18c] ;  /* 0x00006300ff127624 */ /* 0x000fe200078e00ff */
[----:B----4-:R-:W-:Y:S01]  /*236d0*/  HMMA.16816.F32 R4, R8, R6, R12 ;  /* 0x000000060804723c */ /* 0x010fe2000000180c */
[----:B------:R-:W4:Y:S01]  /*236e0*/  LDL.LU.64 R14, [R1+0x1160] ;  /* 0x00116000010e7983 */ /* 0x000f220000300a00 */
[----:B------:R-:W3:Y:S02]  /*236f0*/  LDL.LU.64 R12, [R1+0x1158] ;  /* 0x00115800010c7983 */ /* 0x000ee40000300a00 */
[----:B------:R-:W4:Y:S02]  /*23700*/  LDL.LU R23, [R1+0xfbc] ;  /* 0x000fbc0001177983 */ /* 0x000f240000300800 */
[----:B------:R-:W-:Y:S11]  /*23710*/  IMAD.SHL.U32 R18, R18, 0x20, RZ ;  /* 0x0000002012127824 */ /* 0x000ff600078e00ff */
[----:B------:R-:W-:Y:S06]  /*23720*/  @!UPT UIADD3 URZ, URZ, URZ, URZ ;  /* 0x0000003f3f3ff290 */ /* 0x000fec000fffe03f */
[----:B------:R2:W-:Y:S01]  /*23730*/  STL.64 [R1+0x340], R4 ;  /* 0x0003400401007387 */ /* 0x0005e20000100a00 */
[----:B------:R-:W-:Y:S02]  /*23740*/  STL.64 [R1+0x348], R6 ;  /* 0x0003480601007387 */ /* 0x000fe40000100a00 */
[----:B--2---:R-:W-:Y:S02]  /*23750*/  IMAD.MOV.U32 R4, RZ, RZ, R19 ;  /* 0x000000ffff047224 */ /* 0x004fe400078e0013 */
[----:B------:R-:W-:-:S04]  /*23760*/  IMAD.MOV.U32 R5, RZ, RZ, R16 ;  /* 0x000000ffff057224 */ /* 0x000fc800078e0010 */
[----:B------:R-:W-:-:S05]  /*23770*/  IMAD.WIDE R4, R18, 0x2, R4 ;  /* 0x0000000212047825 */ /* 0x000fca00078e0204 */
[----:B------:R0:W-:Y:S01]  /*23780*/  STL [R1+0xd04], R4 ;  /* 0x000d040401007387 */ /* 0x0001e20000100800 */
[----:B------:R1:W-:Y:S03]  /*23790*/  STL [R1+0xc5c], R5 ;  /* 0x000c5c0501007387 */ /* 0x0003e60000100800 */
[----:B0-----:R-:W2:Y:S01]  /*237a0*/  LDL.LU R4, [R1+0xc60] ;  /* 0x000c600001047983 */ /* 0x001ea20000300800 */
[----:B-1----:R-:W2:Y:S02]  /*237b0*/  LDL.LU R5, [R1+0xd0c] ;  /* 0x000d0c0001057983 */ /* 0x002ea40000300800 */
[----:B---3--:R-:W-:Y:S02]  /*237c0*/  IMAD.MOV.U32 R6, RZ, RZ, R13 ;  /* 0x000000ffff067224 */ /* 0x008fe400078e000d */
[----:B------:R-:W-:-:S04]  /*237d0*/  IMAD.MOV.U32 R7, RZ, RZ, R12 ;  /* 0x000000ffff077224 */ /* 0x000fc800078e000c */
[----:B------:R-:W-:-:S04]  /*237e0*/  IMAD.WIDE R6, R18, 0x2, R6 ;  /* 0x0000000212067825 */ /* 0x000fc800078e0206 */
[----:B------:R-:W-:Y:S02]  /*237f0*/  IMAD.MOV.U32 R12, RZ, RZ, R25 ;  /* 0x000000ffff0c7224 */ /* 0x000fe400078e0019 */
[----:B------:R-:W-:Y:S01]  /*23800*/  IMAD.MOV.U32 R13, RZ, RZ, R24 ;  /* 0x000000ffff0d7224 */ /* 0x000fe200078e0018 */
[----:B------:R0:W-:Y:S01]  /*23810*/  STL [R1+0xe5c], R6 ;  /* 0x000e5c0601007387 */ /* 0x0001e20000100800 */
[----:B------:R1:W-:Y:S02]  /*23820*/  STL [R1+0xd08], R7 ;  /* 0x000d080701007387 */ /* 0x0003e40000100800 */
[----:B------:R-:W-:Y:S01]  /*23830*/  IMAD.WIDE R12, R18, 0x2, R12 ;  /* 0x00000002120c7825 */ /* 0x000fe200078e020c */
[----:B0-----:R-:W3:Y:S03]  /*23840*/  LDL.LU R6, [R1+0xd10] ;  /* 0x000d100001067983 */ /* 0x001ee60000300800 */
[----:B-1----:R-:W3:Y:S02]  /*23850*/  LDL.LU R7, [R1+0xe64] ;  /* 0x000e640001077983 */ /* 0x002ee40000300800 */
[----:B------:R0:W-:Y:S02]  /*23860*/  STL [R1+0xfb4], R12 ;  /* 0x000fb40c01007387 */ /* 0x0001e40000100800 */
[----:B------:R-:W4:Y:S01]  /*23870*/  LDL.LU R26, [R1+0xc68] ;  /* 0x000c6800011a7983 */ /* 0x000f220000300800 */
[----:B------:R-:W4:Y:S01]  /*23880*/  LDL.LU R27, [R1+0xd1c] ;  /* 0x000d1c00011b7983 */ /* 0x000f220000300800 */
[----:B------:R-:W4:Y:S02]  /*23890*/  LDL.LU R16, [R1+0xd20] ;  /* 0x000d200001107983 */ /* 0x000f240000300800 */
[----:B------:R-:W4:Y:S02]  /*238a0*/  LDL.LU R19, [R1+0xe74] ;  /* 0x000e740001137983 */ /* 0x000f240000300800 */
[----:B------:R-:W4:Y:S01]  /*238b0*/  LDL.LU R24, [R1+0xe78] ;  /* 0x000e780001187983 */ /* 0x000f220000300800 */
[----:B------:R-:W4:Y:S01]  /*238c0*/  LDL.LU R25, [R1+0xfc0] ;  /* 0x000fc00001197983 */ /* 0x000f220000300800 */
[----:B------:R1:W-:Y:S03]  /*238d0*/  STL [R1+0xe60], R13 ;  /* 0x000e600d01007387 */ /* 0x0003e60000100800 */
[----:B0-----:R-:W4:Y:S04]  /*238e0*/  LDL.LU R12, [R1+0xe68] ;  /* 0x000e6800010c7983 */ /* 0x001f280000300800 */
[----:B-1----:R-:W4:Y:S01]  /*238f0*/  LDL.LU R13, [R1+0xfb8] ;  /* 0x000fb800010d7983 */ /* 0x002f220000300800 */
[----:B--2---:R-:W-:-:S04]  /*23900*/  LOP3.LUT R5, R5, R4, RZ, 0x3c, !PT ;  /* 0x0000000405057212 */ /* 0x004fc800078e3cff */
[----:B------:R-:W-:-:S04]  /*23910*/  LOP3.LUT R4, R5, R4, RZ, 0x3c, !PT ;  /* 0x0000000405047212 */ /* 0x000fc800078e3cff */
[----:B------:R-:W-:-:S05]  /*23920*/  LOP3.LUT R5, R5, R4, RZ, 0x3c, !PT ;  /* 0x0000000405057212 */ /* 0x000fca00078e3cff */
[----:B------:R-:W-:-:S05]  /*23930*/  IMAD.WIDE R4, R18, 0x2, R4 ;  /* 0x0000000212047825 */ /* 0x000fca00078e0204 */
[----:B------:R0:W-:Y:S01]  /*23940*/  STL [R1+0xd0c], R4 ;  /* 0x000d0c0401007387 */ /* 0x0001e20000100800 */
[----:B------:R1:W-:Y:S03]  /*23950*/  STL [R1+0xc60], R5 ;  /* 0x000c600501007387 */ /* 0x0003e60000100800 */
[----:B0-----:R-:W2:Y:S01]  /*23960*/  LDL.LU R4, [R1+0xc64] ;  /* 0x000c640001047983 */ /* 0x001ea20000300800 */
[----:B-1----:R-:W2:Y:S01]  /*23970*/  LDL.LU R5, [R1+0xd14] ;  /* 0x000d140001057983 */ /* 0x002ea20000300800 */
[----:B---3--:R-:W-:-:S04]  /*23980*/  LOP3.LUT R7, R7, R6, RZ, 0x3c, !PT ;  /* 0x0000000607077212 */ /* 0x008fc800078e3cff */
[----:B------:R-:W-:-:S04]  /*23990*/  LOP3.LUT R6, R7, R6, RZ, 0x3c, !PT ;  /* 0x0000000607067212 */ /* 0x000fc800078e3cff */
[----:B------:R-:W-:-:S05]  /*239a0*/  LOP3.LUT R7, R7, R6, RZ, 0x3c, !PT ;  /* 0x0000000607077212 */ /* 0x000fca00078e3cff */
[----:B------:R-:W-:Y:S01]  /*239b0*/  IMAD.WIDE R6, R18, 0x2, R6 ;  /* 0x0000000212067825 */ /* 0x000fe200078e0206 */
[----:B----4-:R-:W-:-:S04]  /*239c0*/  LOP3.LUT R13, R13, R12, RZ, 0x3c, !PT ;  /* 0x0000000c0d0d7212 */ /* 0x010fc800078e3cff */
[----:B------:R0:W-:Y:S01]  /*239d0*/  STL [R1+0xe64], R6 ;  /* 0x000e640601007387 */ /* 0x0001e20000100800 */
[----:B------:R1:W-:Y:S01]  /*239e0*/  STL [R1+0xd10], R7 ;  /* 0x000d100701007387 */ /* 0x0003e20000100800 */
[C---:B------:R-:W-:Y:S02]  /*239f0*/  LOP3.LUT R12, R13.reuse, R12, RZ, 0x3c, !PT ;  /* 0x0000000c0d0c7212 */ /* 0x040fe400078e3cff */
[----:B0-----:R-:W3:Y:S01]  /*23a00*/  LDL.LU R6, [R1+0xd18] ;  /* 0x000d180001067983 */ /* 0x001ee20000300800 */
[----:B-1----:R-:W3:Y:S01]  /*23a10*/  LDL.LU R7, [R1+0xe6c] ;  /* 0x000e6c0001077983 */ /* 0x002ee20000300800 */
[----:B------:R-:W-:-:S05]  /*23a20*/  LOP3.LUT R13, R13, R12, RZ, 0x3c, !PT ;  /* 0x0000000c0d0d7212 */ /* 0x000fca00078e3cff */
[----:B------:R-:W-:-:S05]  /*23a30*/  IMAD.WIDE R12, R18, 0x2, R12 ;  /* 0x00000002120c7825 */ /* 0x000fca00078e020c */
[----:B------:R-:W-:Y:S01]  /*23a40*/  STL [R1+0xfb8], R12 ;  /* 0x000fb80c01007387 */ /* 0x000fe20000100800 */
[----:B------:R0:W-:Y:S03]  /*23a50*/  STL [R1+0xe68], R13 ;  /* 0x000e680d01007387 */ /* 0x0001e60000100800 */
[----:B0-----:R-:W4:Y:S01]  /*23a60*/  LDL.LU R13, [R1+0xe70] ;  /* 0x000e7000010d7983 */ /* 0x001f220000300800 */
[----:B--2---:R-:W-:-:S04]  /*23a70*/  LOP3.LUT R5, R5, R4, RZ, 0x3c, !PT ;  /* 0x0000000405057212 */ /* 0x004fc800078e3cff */
[----:B------:R-:W-:-:S04]  /*23a80*/  LOP3.LUT R4, R5, R4, RZ, 0x3c, !PT ;  /* 0x0000000405047212 */ /* 0x000fc800078e3cff */
[----:B------:R-:W-:Y:S01]  /*23a90*/  LOP3.LUT R5, R5, R4, RZ, 0x3c, !PT ;  /* 0x0000000405057212 */ /* 0x000fe200078e3cff */
[----:B------:R-:W-:-:S04]  /*23aa0*/  IMAD.MOV.U32 R12, RZ, RZ, R23 ;  /* 0x000000ffff0c7224 */ /* 0x000fc800078e0017 */
[----:B------:R-:W-:-:S05]  /*23ab0*/  IMAD.WIDE R4, R18, 0x2, R4 ;  /* 0x0000000212047825 */ /* 0x000fca00078e0204 */
[----:B------:R0:W-:Y:S01]  /*23ac0*/  STL [R1+0xd14], R4 ;  /* 0x000d140401007387 */ /* 0x0001e20000100800 */
[----:B------:R1:W-:Y:S02]  /*23ad0*/  STL [R1+0xc64], R5 ;  /* 0x000c640501007387 */ /* 0x0003e40000100800 */
[----:B0-----:R-:W-:Y:S02]  /*23ae0*/  IMAD.MOV.U32 R4, RZ, RZ, R27 ;  /* 0x000000ffff047224 */ /* 0x001fe400078e001b */
[----:B-1----:R-:W-:-:S04]  /*23af0*/  IMAD.MOV.U32 R5, RZ, RZ, R26 ;  /* 0x000000ffff057224 */ /* 0x002fc800078e001a */
[----:B------:R-:W-:Y:S01]  /*23b00*/  IMAD.WIDE R4, R18, 0x2, R4 ;  /* 0x0000000212047825 */ /* 0x000fe200078e0204 */
[----:B---3--:R-:W-:-:S04]  /*23b10*/  LOP3.LUT R7, R7, R6, RZ, 0x3c, !PT ;  /* 0x0000000607077212 */ /* 0x008fc800078e3cff */
[----:B------:R-:W-:-:S04]  /*23b20*/  LOP3.LUT R6, R7, R6, RZ, 0x3c, !PT ;  /* 0x0000000607067212 */ /* 0x000fc800078e3cff */
[----:B------:R-:W-:-:S05]  /*23b30*/  LOP3.LUT R7, R7, R6, RZ, 0x3c, !PT ;  /* 0x0000000607077212 */ /* 0x000fca00078e3cff */
[----:B------:R-:W-:-:S05]  /*23b40*/  IMAD.WIDE R6, R18, 0x2, R6 ;  /* 0x0000000212067825 */ /* 0x000fca00078e0206 */
[----:B------:R0:W-:Y:S01]  /*23b50*/  STL [R1+0xe6c], R6 ;  /* 0x000e6c0601007387 */ /* 0x0001e20000100800 */
[----:B------:R1:W-:Y:S02]  /*23b60*/  STL [R1+0xd18], R7 ;  /* 0x000d180701007387 */ /* 0x0003e40000100800 */
[----:B----4-:R-:W-:-:S05]  /*23b70*/  IMAD.WIDE R12, R18, 0x2, R12 ;  /* 0x00000002120c7825 */ /* 0x010fca00078e020c */
[----:B------:R2:W-:Y:S01]  /*23b80*/  STL [R1+0xfbc], R12 ;  /* 0x000fbc0c01007387 */ /* 0x0005e20000100800 */
[----:B0-----:R-:W-:Y:S02]  /*23b90*/  IMAD.MOV.U32 R6, RZ, RZ, R19 ;  /* 0x000000ffff067224 */ /* 0x001fe400078e0013 */
[----:B-1----:R-:W-:Y:S01]  /*23ba0*/  IMAD.MOV.U32 R7, RZ, RZ, R16 ;  /* 0x000000ffff077224 */ /* 0x002fe200078e0010 */
[----:B------:R-:W-:Y:S01]  /*23bb0*/  STL [R1+0xe70], R13 ;  /* 0x000e700d01007387 */ /* 0x000fe20000100800 */
[----:B------:R-:W3:Y:S02]  /*23bc0*/  LDL.LU R23, [R1+0xfc8] ;  /* 0x000fc80001177983 */ /* 0x000ee40000300800 */
[----:B------:R0:W-:Y:S02]  /*23bd0*/  STL [R1+0xd1c], R4 ;  /* 0x000d1c0401007387 */ /* 0x0001e40000100800 */
[----:B------:R-:W-:Y:S01]  /*23be0*/  IMAD.WIDE R6, R18, 0x2, R6 ;  /* 0x0000000212067825 */ /* 0x000fe200078e0206 */
[----:B------:R1:W-:Y:S03]  /*23bf0*/  STL [R1+0xc68], R5 ;  /* 0x000c680501007387 */ /* 0x0003e60000100800 */
[----:B--2---:R-:W-:Y:S01]  /*23c00*/  IMAD.MOV.U32 R12, RZ, RZ, R25 ;  /* 0x000000ffff0c7224 */ /* 0x004fe200078e0019 */
[----:B0-----:R-:W2:Y:S01]  /*23c10*/  LDL.LU R4, [R1+0xc6c] ;  /* 0x000c6c0001047983 */ /* 0x001ea20000300800 */
[----:B-1----:R-:W2:Y:S02]  /*23c20*/  LDL.LU R5, [R1+0xd24] ;  /* 0x000d240001057983 */ /* 0x002ea40000300800 */
[----:B------:R0:W-:Y:S02]  /*23c30*/  STL [R1+0xe74], R6 ;  /* 0x000e740601007387 */ /* 0x0001e40000100800 */
[----:B------:R1:W-:Y:S02]  /*23c40*/  STL [R1+0xd20], R7 ;  /* 0x000d200701007387 */ /* 0x0003e40000100800 */
[----:B------:R-:W-:-:S04]  /*23c50*/  IMAD.MOV.U32 R13, RZ, RZ, R24 ;  /* 0x000000ffff0d7224 */ /* 0x000fc800078e0018 */
[----:B------:R-:W-:Y:S01]  /*23c60*/  IMAD.WIDE R12, R18, 0x2, R12 ;  /* 0x00000002120c7825 */ /* 0x000fe200078e020c */
[----:B0-----:R-:W4:Y:S03]  /*23c70*/  LDL.LU R6, [R1+0xd28] ;  /* 0x000d280001067983 */ /* 0x001f260000300800 */
[----:B-1----:R-:W4:Y:S02]  /*23c80*/  LDL.LU R7, [R1+0xe7c] ;  /* 0x000e7c0001077983 */ /* 0x002f240000300800 */
[----:B------:R0:W-:Y:S02]  /*23c90*/  STL [R1+0xfc0], R12 ;  /* 0x000fc00c01007387 */ /* 0x0001e40000100800 */
[----:B------:R-:W3:Y:S01]  /*23ca0*/  LDL.LU R26, [R1+0xc74] ;  /* 0x000c7400011a7983 */ /* 0x000ee20000300800 */
[----:B------:R-:W3:Y:S01]  /*23cb0*/  LDL.LU R27, [R1+0xd34] ;  /* 0x000d3400011b7983 */ /* 0x000ee20000300800 */
[----:B------:R-:W3:Y:S02]  /*23cc0*/  LDL.LU R16, [R1+0xd38] ;  /* 0x000d380001107983 */ /* 0x000ee40000300800 */
[----:B------:R-:W3:Y:S02]  /*23cd0*/  LDL.LU R19, [R1+0xe8c] ;  /* 0x000e8c0001137983 */ /* 0x000ee40000300800 */
[----:B------:R-:W3:Y:S01]  /*23ce0*/  LDL.LU R24, [R1+0xe90] ;  /* 0x000e900001187983 */ /* 0x000ee20000300800 */
[----:B------:R-:W3:Y:S01]  /*23cf0*/  LDL.LU R25, [R1+0xfcc] ;  /* 0x000fcc0001197983 */ /* 0x000ee20000300800 */
[----:B------:R1:W-:Y:S03]  /*23d00*/  STL [R1+0xe78], R13 ;  /* 0x000e780d01007387 */ /* 0x0003e60000100800 */
[----:B0-----:R-:W3:Y:S04]  /*23d10*/  LDL.LU R12, [R1+0xe80] ;  /* 0x000e8000010c7983 */ /* 0x001ee80000300800 */
[----:B-1----:R-:W3:Y:S01]  /*23d20*/  LDL.LU R13, [R1+0xfc4] ;  /* 0x000fc400010d7983 */ /* 0x002ee20000300800 */
[----:B--2---:R-:W-:-:S04]  /*23d30*/  LOP3.LUT R5, R5, R4, RZ, 0x3c, !PT ;  /* 0x0000000405057212 */ /* 0x004fc800078e3cff */
[----:B------:R-:W-:-:S04]  /*23d40*/  LOP3.LUT R4, R5, R4, RZ, 0x3c, !PT ;  /* 0x0000000405047212 */ /* 0x000fc800078e3cff */
[----:B------:R-:W-:Y:S02]  /*23d50*/  LOP3.LUT R5, R5, R4, RZ, 0x3c, !PT ;  /* 0x0000000405057212 */ /* 0x000fe400078e3cff */
[----:B----4-:R-:W-:-:S04]  /*23d60*/  LOP3.LUT R7, R7, R6, RZ, 0x3c, !PT ;  /* 0x0000000607077212 */ /* 0x010fc800078e3cff */
[----:B------:R-:W-:Y:S01]  /*23d70*/  LOP3.LUT R6, R7, R6, RZ, 0x3c, !PT ;  /* 0x0000000607067212 */ /* 0x000fe200078e3cff */
[----:B------:R-:W-:-:S03]  /*23d80*/  IMAD.WIDE R4, R18, 0x2, R4 ;  /* 0x0000000212047825 */ /* 0x000fc600078e0204 */
[----:B------:R-:W-:Y:S02]  /*23d90*/  LOP3.LUT R7, R7, R6, RZ, 0x3c, !PT ;  /* 0x0000000607077212 */ /* 0x000fe400078e3cff */
[----:B------:R0:W-:Y:S01]  /*23da0*/  STL [R1+0xd24], R4 ;  /* 0x000d240401007387 */ /* 0x0001e20000100800 */
[----:B------:R1:W-:Y:S02]  /*23db0*/  STL [R1+0xc6c], R5 ;  /* 0x000c6c0501007387 */ /* 0x0003e40000100800 */
[----:B------:R-:W-:Y:S01]  /*23dc0*/  IMAD.WIDE R6, R18, 0x2, R6 ;  /* 0x0000000212067825 */ /* 0x000fe200078e0206 */
[-C--:B---3--:R-:W-:Y:S01]  /*23dd0*/  LOP3.LUT R13, R13, R12.reuse, RZ, 0x3c, !PT ;  /* 0x0000000c0d0d7212 */ /* 0x088fe200078e3cff */
[----:B0-----:R-:W2:Y:S02]  /*23de0*/  LDL.LU R4, [R1+0xc70] ;  /* 0x000c700001047983 */ /* 0x001ea40000300800 */
[----:B-1----:R-:W2:Y:S02]  /*23df0*/  LDL.LU R5, [R1+0xd2c] ;  /* 0x000d2c0001057983 */ /* 0x002ea40000300800 */
[----:B------:R0:W-:Y:S02]  /*23e00*/  STL [R1+0xe7c], R6 ;  /* 0x000e7c0601007387 */ /* 0x0001e40000100800 */
[----:B------:R1:W-:Y:S01]  /*23e10*/  STL [R1+0xd28], R7 ;  /* 0x000d280701007387 */ /* 0x0003e20000100800 */
[----:B------:R-:W-:-:S04]  /*23e20*/  LOP3.LUT R12, R13, R12, RZ, 0x3c, !PT ;  /* 0x0000000c0d0c7212 */ /* 0x000fc800078e3cff */
[----:B------:R-:W-:Y:S01]  /*23e30*/  LOP3.LUT R13, R13, R12, RZ, 0x3c, !PT ;  /* 0x0000000c0d0d7212 */ /* 0x000fe200078e3cff */
[----:B0-----:R-:W3:Y:S01]  /*23e40*/  LDL.LU R6, [R1+0xd30] ;  /* 0x000d300001067983 */ /* 0x001ee20000300800 */
[----:B-1----:R-:W3:Y:S03]  /*23e50*/  LDL.LU R7, [R1+0xe84] ;  /* 0x000e840001077983 */ /* 0x002ee60000300800 */
[----:B------:R-:W-:-:S05]  /*23e60*/  IMAD.WIDE R12, R18, 0x2, R12 ;  /* 0x00000002120c7825 */ /* 0x000fca00078e020c */
[----:B------:R-:W-:Y:S01]  /*23e70*/  STL [R1+0xfc4], R12 ;  /* 0x000fc40c01007387 */ /* 0x000fe20000100800 */
[----:B------:R0:W-:Y:S03]  /*23e80*/  STL [R1+0xe80], R13 ;  /* 0x000e800d01007387 */ /* 0x0001e60000100800 */
[----:B0-----:R-:W4:Y:S01]  /*23e90*/  LDL.LU R13, [R1+0xe88] ;  /* 0x000e8800010d7983 */ /* 0x001f220000300800 */
[----:B------:R-:W-:Y:S01]  /*23ea0*/  IMAD.MOV.U32 R12, RZ, RZ, R23 ;  /* 0x000000ffff0c7224 */ /* 0x000fe200078e0017 */
[----:B--2---:R-:W-:-:S04]  /*23eb0*/  LOP3.LUT R5, R5, R4, RZ, 0x3c, !PT ;  /* 0x0000000405057212 */ /* 0x004fc800078e3cff */
[----:B------:R-:W-:-:S04]  /*23ec0*/  LOP3.LUT R4, R5, R4, RZ, 0x3c, !PT ;  /* 0x0000000405047212 */ /* 0x000fc800078e3cff */
[----:B------:R-:W-:Y:S02]  /*23ed0*/  LOP3.LUT R5, R5, R4, RZ, 0x3c, !PT ;  /* 0x0000000405057212 */ /* 0x000fe400078e3cff */
[----:B---3--:R-:W-:-:S04]  /*23ee0*/  LOP3.LUT R7, R7, R6, RZ, 0x3c, !PT ;  /* 0x0000000607077212 */ /* 0x008fc800078e3cff */
[----:B------:R-:W-:Y:S01]  /*23ef0*/  LOP3.LUT R6, R7, R6, RZ, 0x3c, !PT ;  /* 0x0000000607067212 */ /* 0x000fe200078e3cff */
[----:B------:R-:W-:-:S03]  /*23f00*/  IMAD.WIDE R4, R18, 0x2, R4 ;  /* 0x0000000212047825 */ /* 0x000fc600078e0204 */
[----:B------:R-:W-:Y:S02]  /*23f10*/  LOP3.LUT R7, R7, R6, RZ, 0x3c, !PT ;  /* 0x0000000607077212 */ /* 0x000fe400078e3cff */
[----:B------:R0:W-:Y:S01]  /*23f20*/  STL [R1+0xd2c], R4 ;  /* 0x000d2c0401007387 */ /* 0x0001e20000100800 */
[----:B------:R1:W-:Y:S02]  /*23f30*/  STL [R1+0xc70], R5 ;  /* 0x000c700501007387 */ /* 0x0003e40000100800 */
[----:B------:R-:W-:-:S04]  /*23f40*/  IMAD.WIDE R6, R18, 0x2, R6 ;  /* 0x0000000212067825 */ /* 0x000fc800078e0206 */
[C---:B----4-:R-:W-:Y:S01]  /*23f50*/  IMAD.WIDE R12, R18.reuse, 0x2, R12 ;  /* 0x00000002120c7825 */ /* 0x050fe200078e020c */
[----:B------:R2:W-:Y:S03]  /*23f60*/  STL [R1+0xe84], R6 ;  /* 0x000e840601007387 */ /* 0x0005e60000100800 */
[----:B0-----:R-:W-:Y:S02]  /*23f70*/  IMAD.MOV.U32 R4, RZ, RZ, R27 ;  /* 0x000000ffff047224 */ /* 0x001fe400078e001b */
[----:B-1----:R-:W-:Y:S01]  /*23f80*/  IMAD.MOV.U32 R5, RZ, RZ, R26 ;  /* 0x000000ffff057224 */ /* 0x002fe200078e001a */
[----:B------:R0:W-:Y:S01]  /*23f90*/  STL [R1+0xd30], R7 ;  /* 0x000d300701007387 */ /* 0x0001e20000100800 */
[----:B------:R1:W-:Y:S02]  /*23fa0*/  STL [R1+0xfc8], R12 ;  /* 0x000fc80c01007387 */ /* 0x0003e40000100800 */
[----:B------:R-:W-:Y:S01]  /*23fb0*/  IMAD.WIDE R4, R18, 0x2, R4 ;  /* 0x0000000212047825 */ /* 0x000fe200078e0204 */
[----:B------:R3:W-:Y:S03]  /*23fc0*/  STL [R1+0xe88], R13 ;  /* 0x000e880d01007387 */ /* 0x0007e60000100800 */
[----:B------:R-:W4:Y:S02]  /*23fd0*/  LDL.LU R23, [R1+0xfd4] ;  /* 0x000fd40001177983 */ /* 0x000f240000300800 */
[----:B--2---:R-:W-:-:S02]  /*23fe0*/  IMAD.MOV.U32 R6, RZ, RZ, R19 ;  /* 0x000000ffff067224 */ /* 0x004fc400078e0013 */
[----:B0-----:R-:W-:Y:S01]  /*23ff0*/  IMAD.MOV.U32 R7, RZ, RZ, R16 ;  /* 0x000000ffff077224 */ /* 0x001fe200078e0010 */
[----:B------:R0:W-:Y:S01]  /*24000*/  STL [R1+0xd34], R4 ;  /* 0x000d340401007387 */ /* 0x0001e20000100800 */
[----:B------:R2:W-:Y:S02]  /*24010*/  STL [R1+0xc74], R5 ;  /* 0x000c740501007387 */ /* 0x0005e40000100800 */
[----:B------:R-:W-:-:S04]  /*24020*/  IMAD.WIDE R6, R18, 0x2, R6 ;  /* 0x0000000212067825 */ /* 0x000fc800078e0206 */
[----:B-1----:R-:W-:Y:S02]  /*24030*/  IMAD.MOV.U32 R12, RZ, RZ, R25 ;  /* 0x000000ffff0c7224 */ /* 0x002fe400078e0019 */
[----:B---3--:R-:W-:Y:S01]  /*24040*/  IMAD.MOV.U32 R13, RZ, RZ, R24 ;  /* 0x000000ffff0d7224 */ /* 0x008fe200078e0018 */
[----:B0-----:R-:W3:Y:S01]  /*24050*/  LDL.LU R4, [R1+0xc78] ;  /* 0x000c780001047983 */ /* 0x001ee20000300800 */
[----:B--2---:R-:W3:Y:S02]  /*24060*/  LDL.LU R5, [R1+0xd3c] ;  /* 0x000d3c0001057983 */ /* 0x004ee40000300800 */
[----:B------:R0:W-:Y:S02]  /*24070*/  STL [R1+0xe8c], R6 ;  /* 0x000e8c0601007387 */ /* 0x0001e40000100800 */
[----:B------:R1:W-:Y:S02]  /*24080*/  STL [R1+0xd38], R7 ;  /* 0x000d380701007387 */ /* 0x0003e40000100800 */
[----:B------:R-:W-:Y:S01]  /*24090*/  IMAD.WIDE R12, R18, 0x2, R12 ;  /* 0x00000002120c7825 */ /* 0x000fe200078e020c */
[----:B0-----:R-:W2:Y:S03]  /*240a0*/  LDL.LU R6, [R1+0xd40] ;  /* 0x000d400001067983 */ /* 0x001ea60000300800 */
[----:B-1----:R-:W2:Y:S02]  /*240b0*/  LDL.LU R7, [R1+0xe94] ;  /* 0x000e940001077983 */ /* 0x002ea40000300800 */
        /* <DEDUP_REMOVED lines=10> */
[----:B---3--:R-:W-:-:S04]  /*24160*/  LOP3.LUT R5, R5, R4, RZ, 0x3c, !PT ;  /* 0x0000000405057212 */ /* 0x008fc800078e3cff */
[----:B------:R-:W-:-:S04]  /*24170*/  LOP3.LUT R4, R5, R4, RZ, 0x3c, !PT ;  /* 0x0000000405047212 */ /* 0x000fc800078e3cff */
[----:B------:R-:W-:Y:S02]  /*24180*/  LOP3.LUT R5, R5, R4, RZ, 0x3c, !PT ;  /* 0x0000000405057212 */ /* 0x000fe400078e3cff */
[----:B--2---:R-:W-:-:S04]  /*24190*/  LOP3.LUT R7, R7, R6, RZ, 0x3c, !PT ;  /* 0x0000000607077212 */ /* 0x004fc800078e3cff */
[----:B------:R-:W-:Y:S01]  /*241a0*/  LOP3.LUT R6, R7, R6, RZ, 0x3c, !PT ;  /* 0x0000000607067212 */ /* 0x000fe200078e3cff */
[----:B------:R-:W-:-:S03]  /*241b0*/  IMAD.WIDE R4, R18, 0x2, R4 ;  /* 0x0000000212047825 */ /* 0x000fc600078e0204 */
[----:B------:R-:W-:Y:S02]  /*241c0*/  LOP3.LUT R7, R7, R6, RZ, 0x3c, !PT ;  /* 0x0000000607077212 */ /* 0x000fe400078e3cff */
[----:B------:R0:W-:Y:S01]  /*241d0*/  STL [R1+0xd3c], R4 ;  /* 0x000d3c0401007387 */ /* 0x0001e20000100800 */
[----:B------:R1:W-:Y:S02]  /*241e0*/  STL [R1+0xc78], R5 ;  /* 0x000c780501007387 */ /* 0x0003e40000100800 */
[----:B------:R-:W-:Y:S01]  /*241f0*/  IMAD.WIDE R6, R18, 0x2, R6 ;  /* 0x0000000212067825 */ /* 0x000fe200078e0206 */
[-C--:B----4-:R-:W-:Y:S01]  /*24200*/  LOP3.LUT R13, R13, R12.reuse, RZ, 0x3c, !PT ;  /* 0x0000000c0d0d7212 */ /* 0x090fe200078e3cff */
        /* <DEDUP_REMOVED lines=564> */
[----:B------:R-:W-:Y:S02]  /*26550*/  STL [R1+0x1034], R12 ;  /* 0x0010340c01007387 */ /* 0x000fe40000100800 */
[----:B------:R-:W-:Y:S01]  /*26560*/  IMAD.WIDE R4, R18, 0x2, R4 ;  /* 0x0000000212047825 */ /* 0x000fe200078e0204 */
[----:B------:R-:W-:Y:S03]  /*26570*/  STL [R1+0xf60], R13 ;  /* 0x000f600d01007387 */ /* 0x000fe60000100800 */
[----:B------:R-:W3:Y:S02]  /*26580*/  LDL.LU R23, [R1+0x1040] ;  /* 0x0010400001177983 */ /* 0x000ee40000300800 */
[----:B--2---:R-:W-:-:S02]  /*26590*/  IMAD.MOV.U32 R6, RZ, RZ, R19 ;  /* 0x000000ffff067224 */ /* 0x004fc400078e0013 */
[----:B0-----:R-:W-:Y:S01]  /*265a0*/  IMAD.MOV.U32 R7, RZ, RZ, R16 ;  /* 0x000000ffff077224 */ /* 0x001fe200078e0010 */
[----:B------:R0:W-:Y:S01]  /*265b0*/  STL [R1+0xe0c], R4 ;  /* 0x000e0c0401007387 */ /* 0x0001e20000100800 */
[----:B------:R1:W-:Y:S02]  /*265c0*/  STL [R1+0xce0], R5 ;  /* 0x000ce00501007387 */ /* 0x0003e40000100800 */
[----:B------:R-:W-:Y:S01]  /*265d0*/  IMAD.WIDE R6, R18, 0x2, R6 ;  /* 0x0000000212067825 */ /* 0x000fe200078e0206 */
[----:B0-----:R-:W2:Y:S03]  /*265e0*/  LDL.LU R4, [R1+0xce4] ;  /* 0x000ce40001047983 */ /* 0x001ea60000300800 */
[----:B-1----:R-:W2:Y:S02]  /*265f0*/  LDL.LU R5, [R1+0xe14] ;  /* 0x000e140001057983 */ /* 0x002ea40000300800 */
[----:B------:R0:W-:Y:S02]  /*26600*/  STL [R1+0xf64], R6 ;  /* 0x000f640601007387 */ /* 0x0001e40000100800 */
[----:B------:R1:W-:Y:S01]  /*26610*/  STL [R1+0xe10], R7 ;  /* 0x000e100701007387 */ /* 0x0003e20000100800 */
[----:B0-----:R-:W4:Y:S01]  /*26620*/  LDL.LU R6, [R1+0xe18] ;  /* 0x000e180001067983 */ /* 0x001f220000300800 */
[----:B-1----:R-:W4:Y:S02]  /*26630*/  LDL.LU R7, [R1+0xf6c] ;  /* 0x000f6c0001077983 */ /* 0x002f240000300800 */
[----:B------:R-:W-:-:S02]  /*26640*/  IMAD.MOV.U32 R12, RZ, RZ, R25 ;  /* 0x000000ffff0c7224 */ /* 0x000fc400078e0019 */
[----:B------:R-:W-:-:S04]  /*26650*/  IMAD.MOV.U32 R13, RZ, RZ, R24 ;  /* 0x000000ffff0d7224 */ /* 0x000fc800078e0018 */
[----:B------:R-:W-:-:S05]  /*26660*/  IMAD.WIDE R12, R18, 0x2, R12 ;  /* 0x00000002120c7825 */ /* 0x000fca00078e020c */
[----:B------:R0:W-:Y:S01]  /*26670*/  STL [R1+0x1038], R12 ;  /* 0x0010380c01007387 */ /* 0x0001e20000100800 */
[----:B------:R1:W-:Y:S03]  /*26680*/  STL [R1+0xf68], R13 ;  /* 0x000f680d01007387 */ /* 0x0003e60000100800 */
[----:B0-----:R-:W3:Y:S01]  /*26690*/  LDL.LU R12, [R1+0xf70] ;  /* 0x000f7000010c7983 */ /* 0x001ee20000300800 */
[----:B-1----:R-:W3:Y:S02]  /*266a0*/  LDL.LU R13, [R1+0x103c] ;  /* 0x00103c00010d7983 */ /* 0x002ee40000300800 */
[----:B------:R-:W3:Y:S02]  /*266b0*/  LDL.LU R26, [R1+0xcec] ;  /* 0x000cec00011a7983 */ /* 0x000ee40000300800 */
[----:B------:R-:W3:Y:S01]  /*266c0*/  LDL.LU R27, [R1+0xe24] ;  /* 0x000e2400011b7983 */ /* 0x000ee20000300800 */
[----:B------:R-:W3:Y:S01]  /*266d0*/  LDL.LU R16, [R1+0xe28] ;  /* 0x000e280001107983 */ /* 0x000ee20000300800 */
[----:B------:R-:W3:Y:S02]  /*266e0*/  LDL.LU R19, [R1+0xf7c] ;  /* 0x000f7c0001137983 */ /* 0x000ee40000300800 */
[----:B------:R-:W3:Y:S02]  /*266f0*/  LDL.LU R24, [R1+0xf80] ;  /* 0x000f800001187983 */ /* 0x000ee40000300800 */
[----:B------:R-:W3:Y:S01]  /*26700*/  LDL.LU R25, [R1+0x1044] ;  /* 0x0010440001197983 */ /* 0x000ee20000300800 */
        /* <DEDUP_REMOVED lines=15> */
[----:B-1----:R-:W4:Y:S01]  /*26800*/  LDL.LU R7, [R1+0xf74] ;  /* 0x000f740001077983 */ /* 0x002f220000300800 */
[----:B---3--:R-:W-:-:S04]  /*26810*/  LOP3.LUT R13, R13, R12, RZ, 0x3c, !PT ;  /* 0x0000000c0d0d7212 */ /* 0x008fc800078e3cff */
[----:B------:R-:W-:-:S04]  /*26820*/  LOP3.LUT R12, R13, R12, RZ, 0x3c, !PT ;  /* 0x0000000c0d0c7212 */ /* 0x000fc800078e3cff */
[----:B------:R-:W-:-:S05]  /*26830*/  LOP3.LUT R13, R13, R12, RZ, 0x3c, !PT ;  /* 0x0000000c0d0d7212 */ /* 0x000fca00078e3cff */
[----:B------:R-:W-:-:S05]  /*26840*/  IMAD.WIDE R12, R18, 0x2, R12 ;  /* 0x00000002120c7825 */ /* 0x000fca00078e020c */
[----:B------:R-:W-:Y:S01]  /*26850*/  STL [R1+0x103c], R12 ;  /* 0x00103c0c01007387 */ /* 0x000fe20000100800 */
[----:B------:R0:W-:Y:S03]  /*26860*/  STL [R1+0xf70], R13 ;  /* 0x000f700d01007387 */ /* 0x0001e60000100800 */
[----:B0-----:R-:W3:Y:S01]  /*26870*/  LDL.LU R13, [R1+0xf78] ;  /* 0x000f7800010d7983 */ /* 0x001ee20000300800 */
[----:B------:R-:W-:Y:S01]  /*26880*/  IMAD.MOV.U32 R12, RZ, RZ, R23 ;  /* 0x000000ffff0c7224 */ /* 0x000fe200078e0017 */
[----:B--2---:R-:W-:-:S04]  /*26890*/  LOP3.LUT R5, R5, R4, RZ, 0x3c, !PT ;  /* 0x0000000405057212 */ /* 0x004fc800078e3cff */
[----:B------:R-:W-:-:S04]  /*268a0*/  LOP3.LUT R4, R5, R4, RZ, 0x3c, !PT ;  /* 0x0000000405047212 */ /* 0x000fc800078e3cff */
[----:B------:R-:W-:Y:S02]  /*268b0*/  LOP3.LUT R5, R5, R4, RZ, 0x3c, !PT ;  /* 0x0000000405057212 */ /* 0x000fe400078e3cff */
[----:B----4-:R-:W-:-:S04]  /*268c0*/  LOP3.LUT R7, R7, R6, RZ, 0x3c, !PT ;  /* 0x0000000607077212 */ /* 0x010fc800078e3cff */
[----:B------:R-:W-:Y:S01]  /*268d0*/  LOP3.LUT R6, R7, R6, RZ, 0x3c, !PT ;  /* 0x0000000607067212 */ /* 0x000fe200078e3cff */
[----:B------:R-:W-:-:S03]  /*268e0*/  IMAD.WIDE R4, R18, 0x2, R4 ;  /* 0x0000000212047825 */ /* 0x000fc600078e0204 */
[----:B------:R-:W-:Y:S02]  /*268f0*/  LOP3.LUT R7, R7, R6, RZ, 0x3c, !PT ;  /* 0x0000000607077212 */ /* 0x000fe400078e3cff */
[----:B------:R0:W-:Y:S03]  /*26900*/  STL [R1+0xe1c], R4 ;  /* 0x000e1c0401007387 */ /* 0x0001e60000100800 */
[----:B------:R-:W-:Y:S01]  /*26910*/  IMAD.WIDE R6, R18, 0x2, R6 ;  /* 0x0000000212067825 */ /* 0x000fe200078e0206 */
[----:B------:R1:W-:Y:S04]  /*26920*/  STL [R1+0xce8], R5 ;  /* 0x000ce80501007387 */ /* 0x0003e80000100800 */
[----:B------:R2:W-:Y:S01]  /*26930*/  STL [R1+0xf74], R6 ;  /* 0x000f740601007387 */ /* 0x0005e20000100800 */
[----:B0-----:R-:W-:-:S02]  /*26940*/  IMAD.MOV.U32 R4, RZ, RZ, R22 ;  /* 0x000000ffff047224 */ /* 0x001fc400078e0016 */
[----:B-1----:R-:W-:Y:S02]  /*26950*/  IMAD.MOV.U32 R5, RZ, RZ, R20 ;  /* 0x000000ffff057224 */ /* 0x002fe400078e0014 */
[----:B------:R-:W4:Y:S01]  /*26960*/  LDL.LU R20, [R1+0xf84] ;  /* 0x000f840001147983 */ /* 0x000f220000300800 */
[----:B------:R-:W4:Y:S02]  /*26970*/  LDL.LU R22, [R1+0xf88] ;  /* 0x000f880001167983 */ /* 0x000f240000300800 */
[----:B------:R-:W4:Y:S02]  /*26980*/  LDL.LU R23, [R1+0x1048] ;  /* 0x0010480001177983 */ /* 0x000f240000300800 */
[----:B---3--:R-:W-:-:S04]  /*26990*/  IMAD.WIDE R12, R18, 0x2, R12 ;  /* 0x00000002120c7825 */ /* 0x008fc800078e020c */
[----:B--2---:R-:W-:Y:S01]  /*269a0*/  IMAD.MOV.U32 R6, RZ, RZ, R19 ;  /* 0x000000ffff067224 */ /* 0x004fe200078e0013 */
[----:B----4-:R0:W-:Y:S01]  /*269b0*/  STL.64 [R1+0x1140], R22 ;  /* 0x0011401601007387 */ /* 0x0101e20000100a00 */
[----:B------:R-:W-:Y:S02]  /*269c0*/  STL.64 [R1+0x1138], R20 ;  /* 0x0011381401007387 */ /* 0x000fe40000100a00 */
[----:B------:R1:W-:Y:S02]  /*269d0*/  STL [R1+0xe20], R7 ;  /* 0x000e200701007387 */ /* 0x0003e40000100800 */
[----:B------:R-:W-:Y:S02]  /*269e0*/  STL [R1+0x1040], R12 ;  /* 0x0010400c01007387 */ /* 0x000fe40000100800 */
[----:B0-----:R-:W-:Y:S02]  /*269f0*/  IMAD.MOV.U32 R22, RZ, RZ, R4 ;  /* 0x000000ffff167224 */ /* 0x001fe400078e0004 */
[----:B------:R-:W-:-:S02]  /*26a00*/  IMAD.MOV.U32 R23, RZ, RZ, R5 ;  /* 0x000000ffff177224 */ /* 0x000fc400078e0005 */
[----:B------:R-:W-:Y:S02]  /*26a10*/  IMAD.MOV.U32 R4, RZ, RZ, R27 ;  /* 0x000000ffff047224 */ /* 0x000fe400078e001b */
[----:B------:R-:W-:Y:S02]  /*26a20*/  IMAD.MOV.U32 R5, RZ, RZ, R26 ;  /* 0x000000ffff057224 */ /* 0x000fe400078e001a */
[----:B-1----:R-:W-:Y:S02]  /*26a30*/  IMAD.MOV.U32 R7, RZ, RZ, R16 ;  /* 0x000000ffff077224 */ /* 0x002fe400078e0010 */
[C---:B------:R-:W-:Y:S01]  /*26a40*/  IMAD.WIDE R4, R18.reuse, 0x2, R4 ;  /* 0x0000000212047825 */ /* 0x040fe200078e0204 */
[----:B------:R-:W-:Y:S03]  /*26a50*/  STL [R1+0xf78], R13 ;  /* 0x000f780d01007387 */ /* 0x000fe60000100800 */
[----:B------:R-:W-:Y:S01]  /*26a60*/  IMAD.WIDE R6, R18, 0x2, R6 ;  /* 0x0000000212067825 */ /* 0x000fe200078e0206 */
[----:B------:R0:W-:Y:S03]  /*26a70*/  STL [R1+0xe24], R4 ;  /* 0x000e240401007387 */ /* 0x0001e60000100800 */
[----:B------:R1:W-:Y:S01]  /*26a80*/  STL [R1+0xcec], R5 ;  /* 0x000cec0501007387 */ /* 0x0003e20000100800 */
[----:B0-----:R-:W2:Y:S01]  /*26a90*/  LDL.LU R4, [R1+0xcf0] ;  /* 0x000cf00001047983 */ /* 0x001ea20000300800 */
[----:B-1----:R-:W2:Y:S02]  /*26aa0*/  LDL.LU R5, [R1+0xe2c] ;  /* 0x000e2c0001057983 */ /* 0x002ea40000300800 */
[----:B------:R-:W-:Y:S02]  /*26ab0*/  STL [R1+0xf7c], R6 ;  /* 0x000f7c0601007387 */ /* 0x000fe40000100800 */
[----:B------:R0:W-:Y:S02]  /*26ac0*/  STL [R1+0xe28], R7 ;  /* 0x000e280701007387 */ /* 0x0001e40000100800 */
[----:B0-----:R-:W3:Y:S04]  /*26ad0*/  LDL.LU R7, [R1+0xe30] ;  /* 0x000e300001077983 */ /* 0x001ee80000300800 */
[----:B---3--:R-:W-:Y:S01]  /*26ae0*/  STL [R1+0x1150], R7 ;  /* 0x0011500701007387 */ /* 0x008fe20000100800 */
[----:B--2---:R0:W-:Y:S03]  /*26af0*/  STL.64 [R1+0x1148], R4 ;  /* 0x0011480401007387 */ /* 0x0041e60000100a00 */
[----:B0-----:R-:W2:Y:S01]  /*26b00*/  LDL.LU R4, [R1+0x8c0] ;  /* 0x0008c00001047983 */ /* 0x001ea20000300800 */
[----:B------:R-:W2:Y:S02]  /*26b10*/  LDL.LU R5, [R1+0x8c4] ;  /* 0x0008c40001057983 */ /* 0x000ea40000300800 */
[----:B------:R-:W2:Y:S02]  /*26b20*/  LDL.LU R6, [R1+0x8c8] ;  /* 0x0008c80001067983 */ /* 0x000ea40000300800 */
[----:B------:R-:W2:Y:S02]  /*26b30*/  LDL.LU R7, [R1+0x8cc] ;  /* 0x0008cc0001077983 */ /* 0x000ea40000300800 */
[----:B------:R-:W-:-:S02]  /*26b40*/  IMAD.MOV.U32 R12, RZ, RZ, R25 ;  /* 0x000000ffff0c7224 */ /* 0x000fc400078e0019 */
[----:B------:R-:W-:-:S04]  /*26b50*/  IMAD.MOV.U32 R13, RZ, RZ, R24 ;  /* 0x000000ffff0d7224 */ /* 0x000fc800078e0018 */
[----:B------:R-:W-:-:S05]  /*26b60*/  IMAD.WIDE R12, R18, 0x2, R12 ;  /* 0x00000002120c7825 */ /* 0x000fca00078e020c */
[----:B------:R-:W-:Y:S01]  /*26b70*/  STL [R1+0x1044], R12 ;  /* 0x0010440c01007387 */ /* 0x000fe20000100800 */
[----:B------:R-:W3:Y:S02]  /*26b80*/  LDL.LU R16, [R1+0xe38] ;  /* 0x000e380001107983 */ /* 0x000ee40000300800 */
[----:B------:R-:W4:Y:S02]  /*26b90*/  LDL.LU R19, [R1+0xf8c] ;  /* 0x000f8c0001137983 */ /* 0x000f240000300800 */
[----:B------:R-:W3:Y:S01]  /*26ba0*/  LDL.LU R24, [R1+0xf90] ;  /* 0x000f900001187983 */ /* 0x000ee20000300800 */
[----:B------:R-:W3:Y:S01]  /*26bb0*/  LDL.LU R25, [R1+0x104c] ;  /* 0x00104c0001197983 */ /* 0x000ee20000300800 */
[----:B------:R-:W-:Y:S01]  /*26bc0*/  STL [R1+0xf80], R13 ;  /* 0x000f800d01007387 */ /* 0x000fe20000100800 */
[----:B--2---:R-:W-:Y:S02]  /*26bd0*/  HMMA.16816.F32 R20, R8, R22, R4 ;  /* 0x000000160814723c */ /* 0x004fe40000001804 */
[----:B------:R-:W2:Y:S01]  /*26be0*/  LDL.LU R7, [R1+0x1150] ;  /* 0x0011500001077983 */ /* 0x000ea20000300800 */
[----:B------:R-:W2:Y:S11]  /*26bf0*/  LDL.LU.64 R4, [R1+0x1148] ;  /* 0x0011480001047983 */ /* 0x000eb60000300a00 */
[----:B------:R-:W-:Y:S09]  /*26c00*/  @!UPT UIADD3 URZ, URZ, URZ, URZ ;  /* 0x0000003f3f3ff290 */ /* 0x000ff2000fffe03f */
[----:B------:R-:W-:Y:S01]  /*26c10*/  STL.64 [R1+0x120], R20 ;  /* 0x0001201401007387 */ /* 0x000fe20000100a00 */
[----:B------:R0:W-:Y:S03]  /*26c20*/  STL.64 [R1+0x128], R22 ;  /* 0x0001281601007387 */ /* 0x0001e60000100a00 */
[----:B0-----:R-:W2:Y:S01]  /*26c30*/  LDL.LU.64 R22, [R1+0x1140] ;  /* 0x0011400001167983 */ /* 0x001ea20000300a00 */
[----:B------:R-:W2:Y:S02]  /*26c40*/  LDL.LU.64 R20, [R1+0x1138] ;  /* 0x0011380001147983 */ /* 0x000ea40000300a00 */
[----:B------:R-:W-:Y:S02]  /*26c50*/  IMAD.MOV.U32 R26, RZ, RZ, R14 ;  /* 0x000000ffff1a7224 */ /* 0x000fe400078e000e */
[----:B------:R-:W-:Y:S01]  /*26c60*/  IMAD.MOV.U32 R27, RZ, RZ, R0 ;  /* 0x000000ffff1b7224 */ /* 0x000fe200078e0000 */
[----:B------:R0:W5:Y:S01]  /*26c70*/  LDL.LU R14, [R1+0x1134] ;  /* 0x00113400010e7983 */ /* 0x0001620000300800 */
[----:B------:R-:W2:Y:S03]  /*26c80*/  LDL.LU R0, [R1+0x1130] ;  /* 0x0011300001007983 */ /* 0x000ea60000300800 */
[----:B------:R1:W-:Y:S01]  /*26c90*/  STL.64 [R1+0x1110], R26 ;  /* 0x0011101a01007387 */ /* 0x0003e20000100a00 */
[----:B---3--:R-:W-:Y:S02]  /*26ca0*/  STL.64 [R1+0x1108], R24 ;  /* 0x0011081801007387 */ /* 0x008fe40000100a00 */
[----:B-1----:R-:W-:-:S02]  /*26cb0*/  IMAD.MOV.U32 R26, RZ, RZ, R3 ;  /* 0x000000ffff1a7224 */ /* 0x002fc400078e0003 */
[----:B------:R-:W-:Y:S01]  /*26cc0*/  IMAD.MOV.U32 R27, RZ, RZ, R29 ;  /* 0x000000ffff1b7224 */ /* 0x000fe200078e001d */
[----:B------:R-:W3:Y:S01]  /*26cd0*/  LDL.LU R3, [R1+0x112c] ;  /* 0x00112c0001037983 */ /* 0x000ee20000300800 */
[----:B------:R-:W3:Y:S02]  /*26ce0*/  LDL.LU R29, [R1+0x1128] ;  /* 0x00112800011d7983 */ /* 0x000ee40000300800 */
[----:B----4-:R-:W-:Y:S02]  /*26cf0*/  STL.64 [R1+0x1120], R18 ;  /* 0x0011201201007387 */ /* 0x010fe40000100a00 */
[----:B------:R1:W-:Y:S02]  /*26d00*/  STL.64 [R1+0x1118], R16 ;  /* 0x0011181001007387 */ /* 0x0003e40000100a00 */
[----:B-1----:R-:W4:Y:S01]  /*26d10*/  LDL.LU R16, [R1+0x8d0] ;  /* 0x0008d00001107983 */ /* 0x002f220000300800 */
[----:B------:R-:W4:Y:S01]  /*26d20*/  LDL.LU R17, [R1+0x8d4] ;  /* 0x0008d40001117983 */ /* 0x000f220000300800 */
[----:B--2---:R-:W-:-:S04]  /*26d30*/  LOP3.LUT R5, R5, R4, RZ, 0x3c, !PT ;  /* 0x0000000405057212 */ /* 0x004fc800078e3cff */
[----:B------:R-:W-:-:S04]  /*26d40*/  LOP3.LUT R4, R5, R4, RZ, 0x3c, !PT ;  /* 0x0000000405047212 */ /* 0x000fc800078e3cff */
[----:B------:R-:W-:-:S05]  /*26d50*/  LOP3.LUT R5, R5, R4, RZ, 0x3c, !PT ;  /* 0x0000000405057212 */ /* 0x000fca00078e3cff */
[----:B------:R-:W-:-:S04]  /*26d60*/  IMAD.WIDE R4, R18, 0x2, R4 ;  /* 0x0000000212047825 */ /* 0x000fc800078e0204 */
[----:B------:R-:W-:Y:S02]  /*26d70*/  IMAD.MOV.U32 R12, RZ, RZ, R23 ;  /* 0x000000ffff0c7224 */ /* 0x000fe400078e0017 */
[----:B------:R-:W-:Y:S02]  /*26d80*/  IMAD.MOV.U32 R6, RZ, RZ, R20 ;  /* 0x000000ffff067224 */ /* 0x000fe400078e0014 */
[----:B------:R-:W-:Y:S02]  /*26d90*/  IMAD.MOV.U32 R13, RZ, RZ, R22 ;  /* 0x000000ffff0d7224 */ /* 0x000fe400078e0016 */
[----:B------:R-:W-:-:S04]  /*26da0*/  IMAD.WIDE R6, R18, 0x2, R6 ;  /* 0x0000000212067825 */ /* 0x000fc800078e0206 */
[----:B------:R-:W-:Y:S02]  /*26db0*/  IMAD.WIDE R12, R18, 0x2, R12 ;  /* 0x00000002120c7825 */ /* 0x000fe400078e020c */
[----:B------:R-:W4:Y:S02]  /*26dc0*/  LDL.LU R18, [R1+0x8d8] ;  /* 0x0008d80001127983 */ /* 0x000f240000300800 */
[----:B------:R-:W4:Y:S02]  /*26dd0*/  LDL.LU R19, [R1+0x8dc] ;  /* 0x0008dc0001137983 */ /* 0x000f240000300800 */
[----:B------:R1:W-:Y:S02]  /*26de0*/  STL [R1+0xe2c], R4 ;  /* 0x000e2c0401007387 */ /* 0x0003e40000100800 */
[----:B------:R2:W-:Y:S01]  /*26df0*/  STL [R1+0xcf0], R5 ;  /* 0x000cf00501007387 */ /* 0x0005e20000100800 */
[----:B-1----:R-:W3:Y:S01]  /*26e00*/  LDL.LU R4, [R1+0xcf4] ;  /* 0x000cf40001047983 */ /* 0x002ee20000300800 */
[----:B--2---:R-:W3:Y:S02]  /*26e10*/  LDL.LU R5, [R1+0xe34] ;  /* 0x000e340001057983 */ /* 0x004ee40000300800 */
[----:B------:R-:W-:Y:S02]  /*26e20*/  STL [R1+0xf84], R6 ;  /* 0x000f840601007387 */ /* 0x000fe40000100800 */
[----:B------:R-:W-:Y:S01]  /*26e30*/  STL [R1+0xe30], R7 ;  /* 0x000e300701007387 */ /* 0x000fe20000100800 */
[----:B------:R-:W2:Y:S01]  /*26e40*/  LDL.LU R20, [R1+0xf94] ;  /* 0x000f940001147983 */ /* 0x000ea20000300800 */
[----:B------:R-:W2:Y:S02]  /*26e50*/  LDL.LU R22, [R1+0xf98] ;  /* 0x000f980001167983 */ /* 0x000ea40000300800 */
[----:B------:R-:W2:Y:S01]  /*26e60*/  LDL.LU R23, [R1+0x1050] ;  /* 0x0010500001177983 */ /* 0x000ea20000300800 */
[----:B----4-:R-:W-:Y:S01]  /*26e70*/  HMMA.16816.F32 R24, R8, R26, R16 ;  /* 0x0000001a0818723c */ /* 0x010fe20000001810 */
[----:B--2---:R-:W-:Y:S01]  /*26e80*/  STL.64 [R1+0x1100], R22 ;  /* 0x0011001601007387 */ /* 0x004fe20000100a00 */
[----:B------:R1:W-:Y:S03]  /*26e90*/  STL.64 [R1+0x10f8], R20 ;  /* 0x0010f81401007387 */ /* 0x0003e60000100a00 */
[----:B-1----:R-:W2:Y:S01]  /*26ea0*/  LDL.LU R20, [R1+0x8b0] ;  /* 0x0008b00001147983 */ /* 0x002ea20000300800 */
[----:B------:R-:W2:Y:S02]  /*26eb0*/  LDL.LU R21, [R1+0x8b4] ;  /* 0x0008b40001157983 */ /* 0x000ea40000300800 */
[----:B------:R-:W2:Y:S02]  /*26ec0*/  LDL.LU R22, [R1+0x8b8] ;  /* 0x0008b80001167983 */ /* 0x000ea40000300800 */
[----:B------:R-:W2:Y:S01]  /*26ed0*/  LDL.LU R23, [R1+0x8bc] ;  /* 0x0008bc0001177983 */ /* 0x000ea20000300800 */
[----:B------:R-:W-:Y:S01]  /*26ee0*/  STL [R1+0x1048], R12 ;  /* 0x0010480c01007387 */ /* 0x000fe20000100800 */
[----:B------:R-:W-:Y:S02]  /*26ef0*/  STL [R1+0xf88], R13 ;  /* 0x000f880d01007387 */ /* 0x000fe40000100800 */
[----:B------:R-:W4:Y:S02]  /*26f00*/  LDL.LU.64 R18, [R1+0x1120] ;  /* 0x0011200001127983 */ /* 0x000f240000300a00 */
[----:B------:R-:W2:Y:S07]  /*26f10*/  LDL.LU.64 R16, [R1+0x1118] ;  /* 0x0011180001107983 */ /* 0x000eae0000300a00 */
[----:B------:R-:W-:Y:S01]  /*26f20*/  STL.64 [R1+0x110], R24 ;  /* 0x0001101801007387 */ /* 0x000fe20000100a00 */
[----:B------:R1:W-:Y:S03]  /*26f30*/  STL.64 [R1+0x118], R26 ;  /* 0x0001181a01007387 */ /* 0x0003e60000100a00 */
[----:B-1----:R-:W2:Y:S01]  /*26f40*/  LDL.LU.64 R26, [R1+0x1110] ;  /* 0x00111000011a7983 */ /* 0x002ea20000300a00 */
[----:B------:R-:W2:Y:S01]  /*26f50*/  LDL.LU.64 R24, [R1+0x1108] ;  /* 0x0011080001187983 */ /* 0x000ea20000300a00 */
[----:B---3--:R-:W-:-:S04]  /*26f60*/  LOP3.LUT R5, R5, R4, RZ, 0x3c, !PT ;  /* 0x0000000405057212 */ /* 0x008fc800078e3cff */
[----:B------:R-:W-:-:S04]  /*26f70*/  LOP3.LUT R4, R5, R4, RZ, 0x3c, !PT ;  /* 0x0000000405047212 */ /* 0x000fc800078e3cff */
[----:B------:R-:W-:-:S05]  /*26f80*/  LOP3.LUT R5, R5, R4, RZ, 0x3c, !PT ;  /* 0x0000000405057212 */ /* 0x000fca00078e3cff */
[----:B----4-:R-:W-:-:S04]  /*26f90*/  IMAD.WIDE R4, R18, 0x2, R4 ;  /* 0x0000000212047825 */ /* 0x010fc800078e0204 */
[----:B------:R-:W-:Y:S02]  /*26fa0*/  IMAD.MOV.U32 R6, RZ, RZ, R19 ;  /* 0x000000ffff067224 */ /* 0x000fe400078e0013 */
[----:B--2---:R-:W-:Y:S02]  /*26fb0*/  IMAD.MOV.U32 R7, RZ, RZ, R16 ;  /* 0x000000ffff077224 */ /* 0x004fe400078e0010 */
[----:B------:R-:W-:Y:S02]  /*26fc0*/  IMAD.MOV.U32 R12, RZ, RZ, R25 ;  /* 0x000000ffff0c7224 */ /* 0x000fe400078e0019 */
[----:B------:R-:W-:Y:S02]  /*26fd0*/  IMAD.MOV.U32 R13, RZ, RZ, R24 ;  /* 0x000000ffff0d7224 */ /* 0x000fe400078e0018 */
[----:B------:R-:W-:Y:S01]  /*26fe0*/  HMMA.16816.F32 R24, R8, R26, R20 ;  /* 0x0000001a0818723c */ /* 0x000fe20000001814 */
[C---:B------:R-:W-:Y:S01]  /*26ff0*/  IMAD.WIDE R6, R18.reuse, 0x2, R6 ;  /* 0x0000000212067825 */ /* 0x040fe200078e0206 */
[----:B------:R1:W-:Y:S03]  /*27000*/  STL [R1+0xe34], R4 ;  /* 0x000e340401007387 */ /* 0x0003e60000100800 */
[----:B------:R2:W-:Y:S02]  /*27010*/  STL [R1+0xcf4], R5 ;  /* 0x000cf40501007387 */ /* 0x0005e40000100800 */
[----:B------:R-:W-:Y:S01]  /*27020*/  IMAD.WIDE R12, R18, 0x2, R12 ;  /* 0x00000002120c7825 */ /* 0x000fe200078e020c */
[----:B-1----:R-:W3:Y:S03]  /*27030*/  LDL.LU R4, [R1+0xcf8] ;  /* 0x000cf80001047983 */ /* 0x002ee60000300800 */
[----:B--2---:R-:W3:Y:S02]  /*27040*/  LDL.LU R5, [R1+0xe3c] ;  /* 0x000e3c0001057983 */ /* 0x004ee40000300800 */
[----:B------:R-:W-:Y:S02]  /*27050*/  STL [R1+0xf8c], R6 ;  /* 0x000f8c0601007387 */ /* 0x000fe40000100800 */
[----:B------:R1:W-:Y:S02]  /*27060*/  STL [R1+0xe38], R7 ;  /* 0x000e380701007387 */ /* 0x0003e40000100800 */
[----:B-1----:R-:W2:Y:S01]  /*27070*/  LDL.LU R7, [R1+0xe40] ;  /* 0x000e400001077983 */ /* 0x002ea20000300800 */
[----:B------:R-:W-:Y:S02]  /*27080*/  STL [R1+0x104c], R12 ;  /* 0x00104c0c01007387 */ /* 0x000fe40000100800 */
[----:B------:R-:W-:Y:S02]  /*27090*/  STL [R1+0xf90], R13 ;  /* 0x000f900d01007387 */ /* 0x000fe40000100800 */
[----:B------:R-:W4:Y:S01]  /*270a0*/  LDL.LU.64 R22, [R1+0x1100] ;  /* 0x0011000001167983 */ /* 0x000f220000300a00 */
[----:B------:R-:W2:Y:S01]  /*270b0*/  LDL.LU.64 R20, [R1+0x10f8] ;  /* 0x0010f80001147983 */ /* 0x000ea20000300a00 */
[----:B------:R-:W-:Y:S02]  /*270c0*/  STL.64 [R1+0x8b0], R24 ;  /* 0x0008b01801007387 */ /* 0x000fe40000100a00 */
[----:B------:R1:W-:Y:S02]  /*270d0*/  STL.64 [R1+0x8b8], R26 ;  /* 0x0008b81a01007387 */ /* 0x0003e40000100a00 */
[----:B-1----:R-:W2:Y:S01]  /*270e0*/  LDL.LU.64 R26, [R1+0x10f0] ;  /* 0x0010f000011a7983 */ /* 0x002ea20000300a00 */
[----:B------:R-:W3:Y:S02]  /*270f0*/  LDL.LU R16, [R1+0xcfc] ;  /* 0x000cfc0001107983 */ /* 0x000ee40000300800 */
[----:B------:R-:W3:Y:S02]  /*27100*/  LDL.LU R19, [R1+0xe44] ;  /* 0x000e440001137983 */ /* 0x000ee40000300800 */
[----:B------:R-:W3:Y:S01]  /*27110*/  LDL.LU R24, [R1+0xe48] ;  /* 0x000e480001187983 */ /* 0x000ee20000300800 */
[----:B------:R-:W3:Y:S04]  /*27120*/  LDL.LU R25, [R1+0xf9c] ;  /* 0x000f9c0001197983 */ /* 0x000ee80000300800 */
[----:B--2---:R-:W-:Y:S04]  /*27130*/  STL.64 [R1+0x10e8], R26 ;  /* 0x0010e81a01007387 */ /* 0x004fe80000100a00 */
[----:B---3--:R1:W-:Y:S04]  /*27140*/  STL.64 [R1+0x10e0], R24 ;  /* 0x0010e01801007387 */ /* 0x0083e80000100a00 */
[----:B-1----:R-:W2:Y:S01]  /*27150*/  LDL.LU R24, [R1+0x8a0] ;  /* 0x0008a00001187983 */ /* 0x002ea20000300800 */
[----:B------:R-:W2:Y:S02]  /*27160*/  LDL.LU R25, [R1+0x8a4] ;  /* 0x0008a40001197983 */ /* 0x000ea40000300800 */
[----:B------:R-:W2:Y:S02]  /*27170*/  LDL.LU R26, [R1+0x8a8] ;  /* 0x0008a800011a7983 */ /* 0x000ea40000300800 */
[----:B------:R-:W2:Y:S01]  /*27180*/  LDL.LU R27, [R1+0x8ac] ;  /* 0x0008ac00011b7983 */ /* 0x000ea20000300800 */
[----:B------:R-:W-:-:S04]  /*27190*/  LOP3.LUT R5, R5, R4, RZ, 0x3c, !PT ;  /* 0x0000000405057212 */ /* 0x000fc800078e3cff */
[----:B------:R-:W-:-:S04]  /*271a0*/  LOP3.LUT R4, R5, R4, RZ, 0x3c, !PT ;  /* 0x0000000405047212 */ /* 0x000fc800078e3cff */
[----:B------:R-:W-:Y:S01]  /*271b0*/  LOP3.LUT R5, R5, R4, RZ, 0x3c, !PT ;  /* 0x0000000405057212 */ /* 0x000fe200078e3cff */
[----:B------:R-:W-:-:S04]  /*271c0*/  IMAD.MOV.U32 R6, RZ, RZ, R20 ;  /* 0x000000ffff067224 */ /* 0x000fc800078e0014 */
[----:B------:R-:W-:-:S04]  /*271d0*/  IMAD.WIDE R4, R18, 0x2, R4 ;  /* 0x0000000212047825 */ /* 0x000fc800078e0204 */
[----:B------:R-:W-:Y:S01]  /*271e0*/  IMAD.WIDE R6, R18, 0x2, R6 ;  /* 0x0000000212067825 */ /* 0x000fe200078e0206 */
[----:B------:R-:W-:Y:S03]  /*271f0*/  STL [R1+0xe3c], R4 ;  /* 0x000e3c0401007387 */ /* 0x000fe60000100800 */
[----:B------:R-:W-:Y:S02]  /*27200*/  STL [R1+0xcf8], R5 ;  /* 0x000cf80501007387 */ /* 0x000fe40000100800 */
[----:B------:R-:W3:Y:S02]  /*27210*/  LDL.LU R20, [R1+0xfa4] ;  /* 0x000fa40001147983 */ /* 0x000ee40000300800 */
[----:B------:R1:W-:Y:S01]  /*27220*/  STL [R1+0xf94], R6 ;  /* 0x000f940601007387 */ /* 0x0003e20000100800 */
[----:B------:R0:W-:Y:S01]  /*27230*/  STL [R1+0xe40], R7 ;  /* 0x000e400701007387 */ /* 0x0001e20000100800 */
[----:B-1----:R-:W-:-:S02]  /*27240*/  IMAD.MOV.U32 R6, RZ, RZ, R21 ;  /* 0x000000ffff067224 */ /* 0x002fc400078e0015 */
[----:B0-----:R-:W-:Y:S02]  /*27250*/  IMAD.MOV.U32 R7, RZ, RZ, R17 ;  /* 0x000000ffff077224 */ /* 0x001fe400078e0011 */
[----:B----4-:R-:W-:Y:S02]  /*27260*/  IMAD.MOV.U32 R12, RZ, RZ, R23 ;  /* 0x000000ffff0c7224 */ /* 0x010fe400078e0017 */
[----:B------:R-:W-:-:S04]  /*27270*/  IMAD.MOV.U32 R13, RZ, RZ, R22 ;  /* 0x000000ffff0d7224 */ /* 0x000fc800078e0016 */
[----:B------:R-:W-:-:S05]  /*27280*/  IMAD.WIDE R12, R18, 0x2, R12 ;  /* 0x00000002120c7825 */ /* 0x000fca00078e020c */
[----:B------:R-:W-:Y:S01]  /*27290*/  STL [R1+0x1050], R12 ;  /* 0x0010500c01007387 */ /* 0x000fe20000100800 */
[----:B------:R-:W-:Y:S01]  /*272a0*/  STL [R1+0xf98], R13 ;  /* 0x000f980d01007387 */ /* 0x000fe20000100800 */
[----:B--2---:R-:W-:Y:S02]  /*272b0*/  HMMA.16816.F32 R4, R8, R6, R24 ;  /* 0x000000060804723c */ /* 0x004fe40000001818 */
[----:B------:R-:W2:Y:S01]  /*272c0*/  LDL.LU.64 R26, [R1+0x10e8] ;  /* 0x0010e800011a7983 */ /* 0x000ea20000300a00 */
[----:B------:R-:W4:Y:S02]  /*272d0*/  LDL.LU.64 R24, [R1+0x10e0] ;  /* 0x0010e00001187983 */ /* 0x000f240000300a00 */
[----:B------:R-:W2:Y:S02]  /*272e0*/  LDL.LU R21, [R1+0xe58] ;  /* 0x000e580001157983 */ /* 0x000ea40000300800 */
[----:B------:R-:W2:Y:S11]  /*272f0*/  LDL.LU R17, [R1+0xfac] ;  /* 0x000fac0001117983 */ /* 0x000eb60000300800 */
[----:B------:R-:W-:Y:S05]  /*27300*/  @!UPT UIADD3 URZ, URZ, URZ, URZ ;  /* 0x0000003f3f3ff290 */ /* 0x000fea000fffe03f */
[----:B------:R-:W-:Y:S01]  /*27310*/  STL.64 [R1+0x8a0], R4 ;  /* 0x0008a00401007387 */ /* 0x000fe20000100a00 */
[----:B------:R-:W-:Y:S02]  /*27320*/  STL.64 [R1+0x8a8], R6 ;  /* 0x0008a80601007387 */ /* 0x000fe40000100a00 */
[----:B------:R-:W2:Y:S02]  /*27330*/  LDL.LU R22, [R1+0xfb0] ;  /* 0x000fb00001167983 */ /* 0x000ea40000300800 */
[----:B------:R-:W2:Y:S02]  /*27340*/  LDL.LU R23, [R1+0x1058] ;  /* 0x0010580001177983 */ /* 0x000ea40000300800 */
[----:B--2---:R-:W-:Y:S01]  /*27350*/  STL.64 [R1+0x1090], R22 ;  /* 0x0010901601007387 */ /* 0x004fe20000100a00 */
[----:B------:R0:W-:Y:S03]  /*27360*/  STL [R1+0x108c], R21 ;  /* 0x00108c1501007387 */ /* 0x0001e60000100800 */
[----:B0-----:R-:W3:Y:S01]  /*27370*/  LDL.LU R21, [R1+0xe50] ;  /* 0x000e500001157983 */ /* 0x001ee20000300800 */
[----:B------:R-:W-:-:S02]  /*27380*/  IMAD.MOV.U32 R22, RZ, RZ, R2 ;  /* 0x000000ffff167224 */ /* 0x000fc400078e0002 */
[----:B------:R-:W2:Y:S02]  /*27390*/  LDL.LU R2, [R1+0x10dc] ;  /* 0x0010dc0001027983 */ /* 0x000ea40000300800 */
[----:B------:R-:W-:Y:S02]  /*273a0*/  IMAD.MOV.U32 R23, RZ, RZ, R28 ;  /* 0x000000ffff177224 */ /* 0x000fe400078e001c */
[----:B------:R-:W2:Y:S03]  /*273b0*/  LDL.LU R28, [R1+0x10d8] ;  /* 0x0010d800011c7983 */ /* 0x000ea60000300800 */
[----:B------:R-:W-:Y:S01]  /*273c0*/  STL.64 [R1+0x10b8], R22 ;  /* 0x0010b81601007387 */ /* 0x000fe20000100a00 */
[----:B---3--:R0:W-:Y:S02]  /*273d0*/  STL.64 [R1+0x10b0], R20 ;  /* 0x0010b01401007387 */ /* 0x0081e40000100a00 */
[----:B0-----:R-:W-:-:S02]  /*273e0*/  IMAD.MOV.U32 R20, RZ, RZ, R29 ;  /* 0x000000ffff147224 */ /* 0x001fc400078e001d */
[----:B------:R-:W3:Y:S01]  /*273f0*/  LDL.LU R29, [R1+0x10d4] ;  /* 0x0010d400011d7983 */ /* 0x000ee20000300800 */
[----:B------:R-:W-:Y:S02]  /*27400*/  IMAD.MOV.U32 R21, RZ, RZ, R3 ;  /* 0x000000ffff157224 */ /* 0x000fe400078e0003 */
[----:B------:R-:W-:Y:S02]  /*27410*/  IMAD.MOV.U32 R22, RZ, RZ, R0 ;  /* 0x000000ffff167224 */ /* 0x000fe400078e0000 */
[----:B--2---:R-:W-:Y:S02]  /*27420*/  IMAD.MOV.U32 R23, RZ, RZ, R2 ;  /* 0x000000ffff177224 */ /* 0x004fe400078e0002 */
[----:B------:R-:W-:Y:S02]  /*27430*/  IMAD.MOV.U32 R4, RZ, RZ, R19 ;  /* 0x000000ffff047224 */ /* 0x000fe400078e0013 */
[----:B------:R-:W-:Y:S01]  /*27440*/  IMAD.MOV.U32 R5, RZ, RZ, R16 ;  /* 0x000000ffff057224 */ /* 0x000fe200078e0010 */
[----:B------:R0:W5:Y:S01]  /*27450*/  LDL.LU R3, [R1+0x10d0] ;  /* 0x0010d00001037983 */ /* 0x0001620000300800 */
[----:B----4-:R-:W-:-:S02]  /*27460*/  IMAD.MOV.U32 R6, RZ, RZ, R25 ;  /* 0x000000ffff067224 */ /* 0x010fc400078e0019 */
[----:B------:R-:W-:Y:S02]  /*27470*/  IMAD.MOV.U32 R7, RZ, RZ, R24 ;  /* 0x000000ffff077224 */ /* 0x000fe400078e0018 */
[C---:B------:R-:W-:Y:S01]  /*27480*/  IMAD.WIDE R4, R18.reuse, 0x2, R4 ;  /* 0x0000000212047825 */ /* 0x040fe200078e0204 */
[----:B------:R0:W5:Y:S01]  /*27490*/  LDL.LU R0, [R1+0x10cc] ;  /* 0x0010cc0001007983 */ /* 0x0001620000300800 */
[----:B------:R-:W-:Y:S02]  /*274a0*/  HMMA.16816.F32 R24, R8, R26, R20 ;  /* 0x0000001a0818723c */ /* 0x000fe40000001814 */
[----:B------:R0:W5:Y:S02]  /*274b0*/  LDL.LU R2, [R1+0x10c8] ;  /* 0x0010c80001027983 */ /* 0x0001640000300800 */
[----:B------:R-:W-:Y:S02]  /*274c0*/  IMAD.MOV.U32 R13, RZ, RZ, R28 ;  /* 0x000000ffff0d7224 */ /* 0x000fe400078e001c */
[----:B------:R-:W2:Y:S01]  /*274d0*/  LDL.LU R28, [R1+0x10c4] ;  /* 0x0010c400011c7983 */ /* 0x000ea20000300800 */
[----:B------:R-:W-:-:S04]  /*274e0*/  IMAD.WIDE R6, R18, 0x2, R6 ;  /* 0x0000000212067825 */ /* 0x000fc800078e0206 */
[----:B---3--:R-:W-:Y:S02]  /*274f0*/  IMAD.MOV.U32 R12, RZ, RZ, R29 ;  /* 0x000000ffff0c7224 */ /* 0x008fe400078e001d */
[----:B------:R-:W3:Y:S01]  /*27500*/  LDL.LU R29, [R1+0x10c0] ;  /* 0x0010c000011d7983 */ /* 0x000ee20000300800 */
[----:B------:R1:W-:Y:S02]  /*27510*/  STL [R1+0xe44], R4 ;  /* 0x000e440401007387 */ /* 0x0003e40000100800 */
[----:B------:R4:W-:Y:S02]  /*27520*/  STL [R1+0xcfc], R5 ;  /* 0x000cfc0501007387 */ /* 0x0009e40000100800 */
[----:B------:R-:W-:Y:S01]  /*27530*/  IMAD.WIDE R12, R18, 0x2, R12 ;  /* 0x00000002120c7825 */ /* 0x000fe200078e020c */
[----:B-1----:R-:W3:Y:S03]  /*27540*/  LDL.LU R4, [R1+0xd00] ;  /* 0x000d000001047983 */ /* 0x002ee60000300800 */
[----:B----4-:R-:W3:Y:S02]  /*27550*/  LDL.LU R5, [R1+0xe4c] ;  /* 0x000e4c0001057983 */ /* 0x010ee40000300800 */
[----:B------:R-:W-:Y:S02]  /*27560*/  STL [R1+0xf9c], R6 ;  /* 0x000f9c0601007387 */ /* 0x000fe40000100800 */
[----:B------:R-:W-:Y:S01]  /*27570*/  STL [R1+0xe48], R7 ;  /* 0x000e480701007387 */ /* 0x000fe20000100800 */
[----:B------:R-:W-:Y:S01]  /*27580*/  STL [R1+0x1054], R12 ;  /* 0x0010540c01007387 */ /* 0x000fe20000100800 */
[----:B------:R-:W4:Y:S02]  /*27590*/  LDL.LU R19, [R1+0x450] ;  /* 0x0004500001137983 */ /* 0x000f240000300800 */
[----:B------:R-:W-:Y:S02]  /*275a0*/  STL [R1+0xfa0], R13 ;  /* 0x000fa00d01007387 */ /* 0x000fe40000100800 */
[----:B------:R-:W4:Y:S01]  /*275b0*/  LDL.LU.64 R22, [R1+0x10b8] ;  /* 0x0010b80001167983 */ /* 0x000f220000300a00 */
[----:B------:R-:W4:Y:S01]  /*275c0*/  LDL.LU.64 R20, [R1+0x10b0] ;  /* 0x0010b00001147983 */ /* 0x000f220000300a00 */
[----:B------:R-:W-:Y:S02]  /*275d0*/  STL.64 [R1+0x890], R24 ;  /* 0x0008901801007387 */ /* 0x000fe40000100a00 */
[----:B------:R1:W-:Y:S02]  /*275e0*/  STL.64 [R1+0x898], R26 ;  /* 0x0008981a01007387 */ /* 0x0003e40000100a00 */
[----:B-1----:R-:W4:Y:S01]  /*275f0*/  LDL.LU.64 R26, [R1+0x10a8] ;  /* 0x0010a800011a7983 */ /* 0x002f220000300a00 */
[----:B------:R-:W4:Y:S02]  /*27600*/  LDL.LU.64 R24, [R1+0x10a0] ;  /* 0x0010a00001187983 */ /* 0x000f240000300a00 */
[----:B------:R-:W4:Y:S02]  /*27610*/  LDL.LU R16, [R1+0xc58] ;  /* 0x000c580001107983 */ /* 0x000f240000300800 */
[----:B--2---:R-:W-:-:S02]  /*27620*/  IMAD.MOV.U32 R7, RZ, RZ, R28 ;  /* 0x000000ffff077224 */ /* 0x004fc400078e001c */
[----:B------:R-:W2:Y:S01]  /*27630*/  LDL.LU R28, [R1+0x109c] ;  /* 0x00109c00011c7983 */ /* 0x000ea20000300800 */
[----:B---3--:R-:W-:-:S04]  /*27640*/  LOP3.LUT R5, R5, R4, RZ, 0x3c, !PT ;  /* 0x0000000405057212 */ /* 0x008fc800078e3cff */
[----:B------:R-:W-:-:S04]  /*27650*/  LOP3.LUT R4, R5, R4, RZ, 0x3c, !PT ;  /* 0x0000000405047212 */ /* 0x000fc800078e3cff */
[----:B------:R-:W-:Y:S01]  /*27660*/  LOP3.LUT R5, R5, R4, RZ, 0x3c, !PT ;  /* 0x0000000405057212 */ /* 0x000fe200078e3cff */
[----:B------:R-:W-:Y:S02]  /*27670*/  IMAD.MOV.U32 R6, RZ, RZ, R29 ;  /* 0x000000ffff067224 */ /* 0x000fe400078e001d */
[----:B------:R-:W2:Y:S02]  /*27680*/  LDL.LU R29, [R1+0x1098] ;  /* 0x00109800011d7983 */ /* 0x000ea40000300800 */
[----:B------:R-:W-:-:S04]  /*27690*/  IMAD.WIDE R12, R18, 0x2, R4 ;  /* 0x00000002120c7825 */ /* 0x000fc800078e0204 */
[----:B----4-:R-:W-:Y:S01]  /*276a0*/  IMAD.MOV.U32 R5, RZ, RZ, R21 ;  /* 0x000000ffff057224 */ /* 0x010fe200078e0015 */
[----:B------:R-:W-:Y:S01]  /*276b0*/  STL [R1+0xe4c], R12 ;  /* 0x000e4c0c01007387 */ /* 0x000fe20000100800 */
[----:B------:R-:W-:Y:S01]  /*276c0*/  STL [R1+0xd00], R13 ;  /* 0x000d000d01007387 */ /* 0x000fe20000100800 */
[----:B------:R-:W-:Y:S02]  /*276d0*/  HMMA.16816.F32 R24, R8, R22, R24 ;  /* 0x000000160818723c */ /* 0x000fe40000001818 */
[----:B------:R-:W3:Y:S01]  /*276e0*/  LDL.LU.64 R22, [R1+0x1090] ;  /* 0x0010900001167983 */ /* 0x000ee20000300a00 */
[----:B------:R-:W4:Y:S02]  /*276f0*/  LDL.LU R21, [R1+0x108c] ;  /* 0x00108c0001157983 */ /* 0x000f240000300800 */
[----:B------:R-:W-:Y:S02]  /*27700*/  IMAD.MOV.U32 R4, RZ, RZ, R20 ;  /* 0x000000ffff047224 */ /* 0x000fe400078e0014 */
[----:B------:R-:W-:-:S04]  /*27710*/  IMAD.WIDE R6, R18, 0x2, R6 ;  /* 0x0000000212067825 */ /* 0x000fc800078e0206 */
[----:B------:R-:W-:Y:S01]  /*27720*/  IMAD.WIDE R4, R18, 0x2, R4 ;  /* 0x0000000212047825 */ /* 0x000fe200078e0204 */
[----:B------:R-:W-:Y:S02]  /*27730*/  IADD3 R16, R16, -0x1, RZ ;  /* 0xffffffff10107810 */ /* 0x000fe40007ffe0ff */
[----:B------:R-:W-:-:S09]  /*27740*/  IADD3 R19, R19, -0x20, RZ ;  /* 0xffffffe013137810 */ /* 0x000fd20007ffe0ff */
[----:B------:R-:W-:Y:S01]  /*27750*/  STL.64 [R1+0x130], R24 ;  /* 0x0001301801007387 */ /* 0x000fe20000100a00 */
[----:B------:R-:W-:Y:S02]  /*27760*/  STL.64 [R1+0x138], R26 ;  /* 0x0001381a01007387 */ /* 0x000fe40000100a00 */
[----:B------:R1:W-:Y:S02]  /*27770*/  STL [R1+0xfa4], R4 ;  /* 0x000fa40401007387 */ /* 0x0003e40000100800 */
[----:B------:R4:W-:Y:S01]  /*27780*/  STL [R1+0xe50], R5 ;  /* 0x000e500501007387 */ /* 0x0009e20000100800 */
[----:B------:R3:W-:Y:S01]  /*27790*/  STL [R1+0xfa8], R6 ;  /* 0x000fa80601007387 */ /* 0x0007e20000100800 */
[----:B------:R0:W-:Y:S02]  /*277a0*/  STL [R1+0xe54], R7 ;  /* 0x000e540701007387 */ /* 0x0001e40000100800 */
[----:B------:R0:W-:Y:S02]  /*277b0*/  STL [R1+0xc58], R16 ;  /* 0x000c581001007387 */ /* 0x0001e40000100800 */
[----:B-1----:R-:W-:Y:S01]  /*277c0*/  IMAD.MOV.U32 R4, RZ, RZ, R17 ;  /* 0x000000ffff047224 */ /* 0x002fe200078e0011 */
[----:B------:R-:W-:Y:S01]  /*277d0*/  ISETP.NE.U32.AND P0, PT, R16, RZ, PT ;  /* 0x000000ff1000720c */ /* 0x000fe20003f05070 */
[----:B------:R-:W-:-:S04]  /*277e0*/  IMAD.MOV.U32 R17, RZ, RZ, c[0x0][0x188] ;  /* 0x00006200ff117624 */ /* 0x000fc800078e00ff */
[----:B------:R-:W-:Y:S02]  /*277f0*/  IMAD.SHL.U32 R17, R17, 0x20, RZ ;  /* 0x0000002011117824 */ /* 0x000fe400078e00ff */
[----:B------:R-:W-:Y:S02]  /*27800*/  IMAD.MOV.U32 R11, RZ, RZ, R26 ;  /* 0x000000ffff0b7224 */ /* 0x000fe400078e001a */
[----:B------:R-:W-:Y:S02]  /*27810*/  IMAD.MOV.U32 R10, RZ, RZ, R27 ;  /* 0x000000ffff0a7224 */ /* 0x000fe400078e001b */
[----:B----4-:R-:W-:Y:S02]  /*27820*/  IMAD.MOV.U32 R5, RZ, RZ, R21 ;  /* 0x000000ffff057224 */ /* 0x010fe400078e0015 */
[----:B---3--:R-:W-:Y:S02]  /*27830*/  IMAD.MOV.U32 R6, RZ, RZ, R23 ;  /* 0x000000ffff067224 */ /* 0x008fe400078e0017 */
[----:B0-----:R-:W-:-:S02]  /*27840*/  IMAD.MOV.U32 R7, RZ, RZ, R22 ;  /* 0x000000ffff077224 */ /* 0x001fc400078e0016 */
[----:B------:R-:W-:-:S04]  /*27850*/  IMAD.WIDE R4, R18, 0x2, R4 ;  /* 0x0000000212047825 */ /* 0x000fc800078e0204 */
[----:B------:R-:W-:Y:S01]  /*27860*/  IMAD.WIDE R6, R18, 0x2, R6 ;  /* 0x0000000212067825 */ /* 0x000fe200078e0206 */
[----:B------:R0:W-:Y:S03]  /*27870*/  STL [R1+0xfac], R4 ;  /* 0x000fac0401007387 */ /* 0x0001e60000100800 */
[----:B------:R0:W-:Y:S02]  /*27880*/  STL [R1+0xe58], R5 ;  /* 0x000e580501007387 */ /* 0x0001e40000100800 */
[----:B------:R0:W-:Y:S02]  /*27890*/  STL [R1+0x1058], R6 ;  /* 0x0010580601007387 */ /* 0x0001e40000100800 */
[----:B------:R0:W-:Y:S01]  /*278a0*/  STL [R1+0xfb0], R7 ;  /* 0x000fb00701007387 */ /* 0x0001e20000100800 */
[----:B------:R0:W-:Y:S01]  /*278b0*/  STL [R1+0x450], R19 ;  /* 0x0004501301007387 */ /* 0x0001e20000100800 */
[----:B--2---:R-:W-:-:S04]  /*278c0*/  IMAD.WIDE R8, R17, 0x2, R28 ;  /* 0x0000000211087825 */ /* 0x004fc800078e021c */
[----:B------:R-:W-:Y:S02]  /*278d0*/  IMAD.MOV.U32 R29, RZ, RZ, R8 ;  /* 0x000000ffff1d7224 */ /* 0x000fe400078e0008 */
[----:B------:R-:W-:Y:S01]  /*278e0*/  IMAD.MOV.U32 R28, RZ, RZ, R9 ;  /* 0x000000ffff1c7224 */ /* 0x000fe200078e0009 */
[----:B------:R-:W-:Y:S01]  /*278f0*/  @!P0 CALL.REL.NOINC `(.L_x_1) ;  /* 0x0000001000008944 */ /* 0x000fe20003c00000 */
[----:B------:R-:W-:Y:S05]  /*27900*/  BRA `(.L_x_2) ;  /* 0xfffe808000007947 */ /* 0x000fea000383ffff */
.L_x_1:
[----:B-----5:R-:W2:Y:S04]  /*27910*/  LDL.LU R3, [R1+0xa88] ;  /* 0x000a880001037983 */ /* 0x020ea80000300800 */
[----:B--2---:R1:W-:Y:S04]  /*27920*/  STL [R1+0x146c], R3 ;  /* 0x00146c0301007387 */ /* 0x0043e80000100800 */
[----:B-1----:R-:W2:Y:S04]  /*27930*/  LDL.LU R3, [R1+0xa7c] ;  /* 0x000a7c0001037983 */ /* 0x002ea80000300800 */
        /* <DEDUP_REMOVED lines=17> */
[----:B------:R-:W2:Y:S01]  /*27a50*/  LDL.LU R0, [R1+0xa9c] ;  /* 0x000a9c0001007983 */ /* 0x000ea20000300800 */
[----:B-1----:R-:W-:-:S03]  /*27a60*/  IMAD.MOV.U32 R3, RZ, RZ, R11 ;  /* 0x000000ffff037224 */ /* 0x002fc600078e000b */
        /* <DEDUP_REMOVED lines=17> */
[----:B------:R-:W2:Y:S04]  /*27b80*/  LDL.LU R2, [R1+0xa98] ;  /* 0x000a980001027983 */ /* 0x000ea80000300800 */
[----:B------:R-:W3:Y:S04]  /*27b90*/  LDL.LU R29, [R1+0xa24] ;  /* 0x000a2400011d7983 */ /* 0x000ee80000300800 */
[----:B------:R-:W3:Y:S04]  /*27ba0*/  LDL.LU R28, [R1+0xa20] ;  /* 0x000a2000011c7983 */ /* 0x000ee80000300800 */
[----:B------:R-:W4:Y:S04]  /*27bb0*/  LDL.LU R8, [R1+0xa74] ;  /* 0x000a740001087983 */ /* 0x000f280000300800 */
[----:B------:R-:W4:Y:S01]  /*27bc0*/  LDL.LU R9, [R1+0xa70] ;  /* 0x000a700001097983 */ /* 0x000f220000300800 */
[----:B-1----:R-:W-:-:S03]  /*27bd0*/  IMAD.MOV.U32 R0, RZ, RZ, R10 ;  /* 0x000000ffff007224 */ /* 0x002fc600078e000a */
[----:B0-----:R-:W2:Y:S04]  /*27be0*/  LDL.LU R6, [R1+0xa84] ;  /* 0x000a840001067983 */ /* 0x001ea80000300800 */
[----:B------:R-:W2:Y:S04]  /*27bf0*/  LDL.LU R7, [R1+0xa80] ;  /* 0x000a800001077983 */ /* 0x000ea80000300800 */
        /* <DEDUP_REMOVED lines=14> */
[----:B------:R-:W2:Y:S01]  /*27ce0*/  LDL.LU R16, [R1+0xad4] ;  /* 0x000ad40001107983 */ /* 0x000ea20000300800 */
[----:B------:R-:W-:-:S03]  /*27cf0*/  F2FP.PACK_AB R3, R0, R3 ;  /* 0x000000030003723e */ /* 0x000fc600000000ff */
[----:B------:R-:W2:Y:S04]  /*27d00*/  LDL.LU R17, [R1+0xad0] ;  /* 0x000ad00001117983 */ /* 0x000ea80000300800 */
[----:B------:R-:W2:Y:S04]  /*27d10*/  LDL.LU R18, [R1+0xae4] ;  /* 0x000ae40001127983 */ /* 0x000ea80000300800 */
[----:B------:R-:W2:Y:S04]  /*27d20*/  LDL.LU R19, [R1+0xae0] ;  /* 0x000ae00001137983 */ /* 0x000ea80000300800 */
[----:B------:R0:W-:Y:S04]  /*27d30*/  STL [R1+0x1248], R15 ;  /* 0x0012480f01007387 */ /* 0x0001e80000100800 */
[----:B0-----:R-:W2:Y:S04]  /*27d40*/  LDL.LU R15, [R1+0xa8c] ;  /* 0x000a8c00010f7983 */ /* 0x001ea80000300800 */
[----:B------:R0:W-:Y:S04]  /*27d50*/  STL [R1+0x1244], R14 ;  /* 0x0012440e01007387 */ /* 0x0001e80000100800 */
[----:B0-----:R-:W2:Y:S04]  /*27d60*/  LDL.LU R14, [R1+0xa78] ;  /* 0x000a7800010e7983 */ /* 0x001ea80000300800 */
[----:B------:R-:W2:Y:S04]  /*27d70*/  LDL.LU R0, [R1+0x14b4] ;  /* 0x0014b40001007983 */ /* 0x000ea80000300800 */
[----:B------:R0:W-:Y:S04]  /*27d80*/  STL [R1+0x70c], R3 ;  /* 0x00070c0301007387 */ /* 0x0001e80000100800 */
[----:B0-----:R-:W2:Y:S02]  /*27d90*/  LDL.LU R3, [R1+0x14b0] ;  /* 0x0014b00001037983 */ /* 0x001ea40000300800 */
[----:B--2---:R-:W-:-:S02]  /*27da0*/  F2FP.PACK_AB R3, R0, R3 ;  /* 0x000000030003723e */ /* 0x004fc400000000ff */
        /* <DEDUP_REMOVED lines=32> */
[----:B------:R-:W2:Y:S01]  /*27fb0*/  LDL.LU R3, [R1+0x146c] ;  /* 0x00146c0001037983 */ /* 0x000ea20000300800 */
[----:B------:R-:W-:-:S03]  /*27fc0*/  F2FP.PACK_AB R0, R0, R2 ;  /* 0x000000020000723e */ /* 0x000fc600000000ff */
[----:B------:R2:W-:Y:S01]  /*27fd0*/  STL [R1+0x6e8], R14 ;  /* 0x0006e80e01007387 */ /* 0x0005e20000100800 */
[----:B----4-:R-:W-:Y:S02]  /*27fe0*/  F2FP.PACK_AB R2, R8, R9 ;  /* 0x000000090802723e */ /* 0x010fe400000000ff */
[----:B--2---:R-:W-:Y:S02]  /*27ff0*/  F2FP.PACK_AB R14, R15, R3 ;  /* 0x000000030f0e723e */ /* 0x004fe400000000ff */
[----:B---3--:R-:W-:-:S03]  /*28000*/  F2FP.PACK_AB R3, R29, R28 ;  /* 0x0000001c1d03723e */ /* 0x008fc600000000ff */
[----:B------:R-:W-:Y:S04]  /*28010*/  STL [R1+0x6e4], R14 ;  /* 0x0006e40e01007387 */ /* 0x000fe80000100800 */
[----:B------:R0:W-:Y:S04]  /*28020*/  STL [R1+0x6e0], R0 ;  /* 0x0006e00001007387 */ /* 0x0001e80000100800 */
[----:B------:R1:W-:Y:S01]  /*28030*/  STL [R1+0x6dc], R3 ;  /* 0x0006dc0301007387 */ /* 0x0003e20000100800 */
[----:B0-----:R-:W-:-:S03]  /*28040*/  F2FP.PACK_AB R0, R6, R7 ;  /* 0x000000070600723e */ /* 0x001fc600000000ff */
[----:B------:R0:W-:Y:S01]  /*28050*/  STL [R1+0x6d8], R2 ;  /* 0x0006d80201007387 */ /* 0x0001e20000100800 */
[----:B-1----:R-:W-:-:S03]  /*28060*/  F2FP.PACK_AB R3, R4, R5 ;  /* 0x000000050403723e */ /* 0x002fc600000000ff */
[----:B------:R1:W-:Y:S04]  /*28070*/  STL [R1+0x6d4], R0 ;  /* 0x0006d40001007387 */ /* 0x0003e80000100800 */
[----:B------:R2:W-:Y:S01]  /*28080*/  STL [R1+0x6d0], R3 ;  /* 0x0006d00301007387 */ /* 0x0005e20000100800 */
[----:B0-----:R-:W-:Y:S02]  /*28090*/  F2FP.PACK_AB R2, R10, R11 ;  /* 0x0000000b0a02723e */ /* 0x001fe400000000ff */
[----:B-1----:R-:W-:-:S03]  /*280a0*/  F2FP.PACK_AB R0, R24, R25 ;  /* 0x000000191800723e */ /* 0x002fc600000000ff */
[----:B------:R0:W-:Y:S01]  /*280b0*/  STL [R1+0x6cc], R2 ;  /* 0x0006cc0201007387 */ /* 0x0001e20000100800 */
[----:B--2---:R-:W-:-:S03]  /*280c0*/  F2FP.PACK_AB R3, R26, R27 ;  /* 0x0000001b1a03723e */ /* 0x004fc600000000ff */
[----:B------:R1:W-:Y:S04]  /*280d0*/  STL [R1+0x6c8], R0 ;  /* 0x0006c80001007387 */ /* 0x0003e80000100800 */
[----:B------:R2:W-:Y:S01]  /*280e0*/  STL [R1+0x6c4], R3 ;  /* 0x0006c40301007387 */ /* 0x0005e20000100800 */
[----:B0-----:R-:W-:Y:S02]  /*280f0*/  F2FP.PACK_AB R2, R12, R13 ;  /* 0x0000000d0c02723e */ /* 0x001fe400000000ff */
[----:B-1----:R-:W-:-:S03]  /*28100*/  F2FP.PACK_AB R0, R20, R21 ;  /* 0x000000151400723e */ /* 0x002fc600000000ff */
[----:B------:R0:W-:Y:S01]  /*28110*/  STL [R1+0x6c0], R2 ;  /* 0x0006c00201007387 */ /* 0x0001e20000100800 */
[----:B--2---:R-:W-:-:S03]  /*28120*/  F2FP.PACK_AB R3, R22, R23 ;  /* 0x000000171603723e */ /* 0x004fc600000000ff */
[----:B------:R1:W-:Y:S04]  /*28130*/  STL [R1+0x6bc], R0 ;  /* 0x0006bc0001007387 */ /* 0x0003e80000100800 */
[----:B------:R-:W-:Y:S04]  /*28140*/  STL [R1+0x6b8], R3 ;  /* 0x0006b80301007387 */ /* 0x000fe80000100800 */
[----:B------:R-:W2:Y:S01]  /*28150*/  LDL.LU R14, [R1+0x978] ;  /* 0x00097800010e7983 */ /* 0x000ea20000300800 */
[----:B0-----:R-:W-:Y:S02]  /*28160*/  F2FP.PACK_AB R2, R16, R17 ;  /* 0x000000111002723e */ /* 0x001fe400000000ff */
[----:B-1----:R-:W-:-:S03]  /*28170*/  F2FP.PACK_AB R0, R18, R19 ;  /* 0x000000131200723e */ /* 0x002fc600000000ff */
        /* <DEDUP_REMOVED lines=36> */
[----:B------:R-:W3:Y:S04]  /*283c0*/  LDL.LU R15, [R1+0x98c] ;  /* 0x00098c00010f7983 */ /* 0x000ee80000300800 */
[----:B---3--:R0:W-:Y:S04]  /*283d0*/  STL [R1+0x13e0], R15 ;  /* 0x0013e00f01007387 */ /* 0x0081e80000100800 */
[----:B0-----:R-:W3:Y:S04]  /*283e0*/  LDL.LU R15, [R1+0x97c] ;  /* 0x00097c00010f7983 */ /* 0x001ee80000300800 */
        /* <DEDUP_REMOVED lines=33> */
[----:B0-----:R-:W2:Y:S04]  /*28600*/  LDL.LU R15, [R1+0xafc] ;  /* 0x000afc00010f7983 */ /* 0x001ea80000300800 */
[----:B------:R-:W3:Y:S04]  /*28610*/  LDL.LU R3, [R1+0x988] ;  /* 0x0009880001037983 */ /* 0x000ee80000300800 */
[----:B------:R-:W4:Y:S04]  /*28620*/  LDL.LU R0, [R1+0x99c] ;  /* 0x00099c0001007983 */ /* 0x000f280000300800 */
        /* <DEDUP_REMOVED lines=25> */
[----:B--2---:R-:W-:-:S03]  /*287c0*/  F2FP.PACK_AB R14, R15, R14 ;  /* 0x0000000e0f0e723e */ /* 0x004fc600000000ff */
        /* <DEDUP_REMOVED lines=69> */
[----:B----4-:R-:W-:-:S03]  /*28c20*/  F2FP.PACK_AB R0, R0, R2 ;  /* 0x000000020000723e */ /* 0x010fc600000000ff */
[----:B------:R2:W-:Y:S01]  /*28c30*/  STL [R1+0x648], R14 ;  /* 0x0006480e01007387 */ /* 0x0005e20000100800 */
[----:B---3--:R-:W-:Y:S02]  /*28c40*/  F2FP.PACK_AB R2, R8, R9 ;  /* 0x000000090802723e */ /* 0x008fe400000000ff */
[----:B--2---:R-:W-:Y:S02]  /*28c50*/  F2FP.PACK_AB R14, R15, R3 ;  /* 0x000000030f0e723e */ /* 0x004fe400000000ff */
[----:B------:R-:W-:-:S03]  /*28c60*/  F2FP.PACK_AB R3, R29, R28 ;  /* 0x0000001c1d03723e */ /* 0x000fc600000000ff */
        /* <DEDUP_REMOVED lines=484> */
[----:B----4-:R0:W-:Y:S04]  /*2aab0*/  STL [R1+0x124c], R15 ;  /* 0x00124c0f01007387 */ /* 0x0101e80000100800 */
[----:B0-----:R-:W3:Y:S04]  /*2aac0*/  LDL.LU R15, [R1+0x35c] ;  /* 0x00035c00010f7983 */ /* 0x001ee80000300800 */
        /* <DEDUP_REMOVED lines=84> */
[----:B0-----:R-:W2:Y:S01]  /*2b010*/  LDL.LU R12, [R1+0x1250] ;  /* 0x00125000010c7983 */ /* 0x001ea20000300800 */
[----:B---3--:R-:W-:Y:S02]  /*2b020*/  F2FP.PACK_AB R14, R15, R14 ;  /* 0x0000000e0f0e723e */ /* 0x008fe400000000ff */
[----:B--2---:R-:W-:-:S02]  /*2b030*/  F2FP.PACK_AB R13, R12, R13 ;  /* 0x0000000d0c0d723e */ /* 0x004fc400000000ff */
[----:B------:R-:W2:Y:S04]  /*2b040*/  LDL.LU R12, [R1+0x4a4] ;  /* 0x0004a400010c7983 */ /* 0x000ea80000300800 */
[----:B------:R0:W-:Y:S04]  /*2b050*/  STL [R1+0x1d0], R13 ;  /* 0x0001d00d01007387 */ /* 0x0001e80000100800 */
[----:B0-----:R-:W2:Y:S04]  /*2b060*/  LDL.LU R13, [R1+0x4a0] ;  /* 0x0004a000010d7983 */ /* 0x001ea80000300800 */
[----:B------:R-:W4:Y:S01]  /*2b070*/  LDL.LU R15, [R1+0x124c] ;  /* 0x00124c00010f7983 */ /* 0x000f220000300800 */
[----:B------:R-:W-:-:S03]  /*2b080*/  F2FP.PACK_AB R0, R0, R2 ;  /* 0x000000020000723e */ /* 0x000fc600000000ff */
[----:B------:R4:W-:Y:S01]  /*2b090*/  STL [R1+0x1bc], R14 ;  /* 0x0001bc0e01007387 */ /* 0x0009e20000100800 */
[----:B------:R-:W-:Y:S02]  /*2b0a0*/  F2FP.PACK_AB R2, R8, R9 ;  /* 0x000000090802723e */ /* 0x000fe400000000ff */
[----:B----4-:R-:W-:Y:S02]  /*2b0b0*/  F2FP.PACK_AB R14, R15, R3 ;  /* 0x000000030f0e723e */ /* 0x010fe400000000ff */
[----:B------:R-:W-:-:S03]  /*2b0c0*/  F2FP.PACK_AB R3, R29, R28 ;  /* 0x0000001c1d03723e */ /* 0x000fc600000000ff */
[----:B------:R-:W-:Y:S04]  /*2b0d0*/  STL [R1+0x1b8], R14 ;  /* 0x0001b80e01007387 */ /* 0x000fe80000100800 */
[----:B------:R0:W-:Y:S04]  /*2b0e0*/  STL [R1+0x1b4], R0 ;  /* 0x0001b40001007387 */ /* 0x0001e80000100800 */
[----:B------:R1:W-:Y:S01]  /*2b0f0*/  STL [R1+0x1b0], R3 ;  /* 0x0001b00301007387 */ /* 0x0003e20000100800 */
[----:B0-----:R-:W-:-:S03]  /*2b100*/  F2FP.PACK_AB R0, R6, R7 ;  /* 0x000000070600723e */ /* 0x001fc600000000ff */
[----:B------:R0:W-:Y:S01]  /*2b110*/  STL [R1+0x1ac], R2 ;  /* 0x0001ac0201007387 */ /* 0x0001e20000100800 */
[----:B-1----:R-:W-:-:S03]  /*2b120*/  F2FP.PACK_AB R3, R4, R5 ;  /* 0x000000050403723e */ /* 0x002fc600000000ff */
[----:B------:R1:W-:Y:S01]  /*2b130*/  STL [R1+0x1a8], R0 ;  /* 0x0001a80001007387 */ /* 0x0003e20000100800 */
[----:B0-----:R-:W-:-:S03]  /*2b140*/  F2FP.PACK_AB R2, R10, R11 ;  /* 0x0000000b0a02723e */ /* 0x001fc600000000ff */
[----:B------:R0:W-:Y:S01]  /*2b150*/  STL [R1+0x1a4], R3 ;  /* 0x0001a40301007387 */ /* 0x0001e20000100800 */
[----:B-1----:R-:W-:-:S03]  /*2b160*/  F2FP.PACK_AB R0, R24, R25 ;  /* 0x000000191800723e */ /* 0x002fc600000000ff */
[----:B------:R1:W-:Y:S04]  /*2b170*/  STL [R1+0x1a0], R2 ;  /* 0x0001a00201007387 */ /* 0x0003e80000100800 */
[----:B------:R3:W-:Y:S01]  /*2b180*/  STL [R1+0x17c], R0 ;  /* 0x00017c0001007387 */ /* 0x0007e20000100800 */
[----:B0-----:R-:W-:Y:S02]  /*2b190*/  F2FP.PACK_AB R3, R26, R27 ;  /* 0x0000001b1a03723e */ /* 0x001fe400000000ff */
[----:B------:R-:W-:Y:S02]  /*2b1a0*/  F2FP.PACK_AB R27, R16, R17 ;  /* 0x00000011101b723e */ /* 0x000fe400000000ff */
[----:B-1----:R-:W-:Y:S01]  /*2b1b0*/  F2FP.PACK_AB R2, R20, R21 ;  /* 0x000000151402723e */ /* 0x002fe200000000ff */
[----:B------:R-:W-:Y:S01]  /*2b1c0*/  STL [R1+0x178], R3 ;  /* 0x0001780301007387 */ /* 0x000fe20000100800 */
[----:B---3--:R-:W-:-:S03]  /*2b1d0*/  F2FP.PACK_AB R0, R22, R23 ;  /* 0x000000171600723e */ /* 0x008fc600000000ff */
[----:B------:R-:W-:Y:S04]  /*2b1e0*/  STL [R1+0x174], R2 ;  /* 0x0001740201007387 */ /* 0x000fe80000100800 */
[----:B------:R0:W-:Y:S04]  /*2b1f0*/  STL [R1+0x108c], R27 ;  /* 0x00108c1b01007387 */ /* 0x0001e80000100800 */
[----:B------:R1:W-:Y:S04]  /*2b200*/  STL [R1+0x170], R0 ;  /* 0x0001700001007387 */ /* 0x0003e80000100800 */
[----:B------:R-:W3:Y:S04]  /*2b210*/  LDL.LU R15, [R1+0x384] ;  /* 0x00038400010f7983 */ /* 0x000ee80000300800 */
[----:B------:R-:W3:Y:S04]  /*2b220*/  LDL.LU R24, [R1+0x380] ;  /* 0x0003800001187983 */ /* 0x000ee80000300800 */
[----:B------:R-:W4:Y:S04]  /*2b230*/  LDL.LU R14, [R1+0xa0c] ;  /* 0x000a0c00010e7983 */ /* 0x000f280000300800 */
[----:B------:R-:W4:Y:S01]  /*2b240*/  LDL.LU R23, [R1+0xa08] ;  /* 0x000a080001177983 */ /* 0x000f220000300800 */
[----:B------:R-:W-:-:S03]  /*2b250*/  F2FP.PACK_AB R26, R18, R19 ;  /* 0x00000013121a723e */ /* 0x000fc600000000ff */
[----:B------:R-:W4:Y:S04]  /*2b260*/  LDL.LU R22, [R1+0x9e8] ;  /* 0x0009e80001167983 */ /* 0x000f280000300800 */
[----:B------:R-:W4:Y:S04]  /*2b270*/  LDL.LU R21, [R1+0x9b8] ;  /* 0x0009b80001157983 */ /* 0x000f280000300800 */
[----:B------:R-:W4:Y:S04]  /*2b280*/  LDL.LU R20, [R1+0x9c8] ;  /* 0x0009c80001147983 */ /* 0x000f280000300800 */
[----:B0-----:R-:W4:Y:S04]  /*2b290*/  LDL.LU R27, [R1+0xa04] ;  /* 0x000a0400011b7983 */ /* 0x001f280000300800 */
[----:B------:R-:W4:Y:S04]  /*2b2a0*/  LDL.LU R19, [R1+0xa00] ;  /* 0x000a000001137983 */ /* 0x000f280000300800 */
[----:B------:R-:W4:Y:S04]  /*2b2b0*/  LDL.LU R3, [R1+0x9e4] ;  /* 0x0009e40001037983 */ /* 0x000f280000300800 */
[----:B------:R-:W4:Y:S04]  /*2b2c0*/  LDL.LU R18, [R1+0x9e0] ;  /* 0x0009e00001127983 */ /* 0x000f280000300800 */
[----:B-1----:R-:W4:Y:S04]  /*2b2d0*/  LDL.LU R0, [R1+0x9b4] ;  /* 0x0009b40001007983 */ /* 0x002f280000300800 */
[----:B------:R-:W4:Y:S04]  /*2b2e0*/  LDL.LU R17, [R1+0x9b0] ;  /* 0x0009b00001117983 */ /* 0x000f280000300800 */
[----:B------:R-:W4:Y:S04]  /*2b2f0*/  LDL.LU R2, [R1+0x9c4] ;  /* 0x0009c40001027983 */ /* 0x000f280000300800 */
[----:B------:R-:W4:Y:S04]  /*2b300*/  LDL.LU R16, [R1+0x9c0] ;  /* 0x0009c00001107983 */ /* 0x000f280000300800 */
[----:B------:R0:W-:Y:S01]  /*2b310*/  STL [R1+0x1090], R26 ;  /* 0x0010901a01007387 */ /* 0x0001e20000100800 */
[----:B--2---:R-:W-:-:S03]  /*2b320*/  F2FP.PACK_AB R25, R12, R13 ;  /* 0x0000000d0c19723e */ /* 0x004fc600000000ff */
        /* <DEDUP_REMOVED lines=14> */
[----:B0-----:R-:W2:Y:S01]  /*2b410*/  LDL.LU R25, [R1+0x9bc] ;  /* 0x0009bc0001197983 */ /* 0x001ea20000300800 */
[----:B---3--:R-:W-:-:S03]  /*2b420*/  F2FP.PACK_AB R24, R15, R24 ;  /* 0x000000180f18723e */ /* 0x008fc600000000ff */
[----:B------:R-:W3:Y:S04]  /*2b430*/  LDL.LU R15, [R1+0x1248] ;  /* 0x00124800010f7983 */ /* 0x000ee80000300800 */
[----:B------:R0:W-:Y:S01]  /*2b440*/  STL [R1+0x1098], R24 ;  /* 0x0010981801007387 */ /* 0x0001e20000100800 */
[----:B----4-:R-:W-:-:S03]  /*2b450*/  F2FP.PACK_AB R23, R14, R23 ;  /* 0x000000170e17723e */ /* 0x010fc600000000ff */
[----:B0-----:R-:W4:Y:S04]  /*2b460*/  LDL.LU R24, [R1+0x9ec] ;  /* 0x0009ec0001187983 */ /* 0x001f280000300800 */
[----:B------:R-:W4:Y:S04]  /*2b470*/  LDL.LU R14, [R1+0x1244] ;  /* 0x00124400010e7983 */ /* 0x000f280000300800 */
[----:B------:R-:W-:Y:S01]  /*2b480*/  STL [R1+0x109c], R23 ;  /* 0x00109c1701007387 */ /* 0x000fe20000100800 */
[----:B------:R-:W-:Y:S02]  /*2b490*/  F2FP.PACK_AB R19, R27, R19 ;  /* 0x000000131b13723e */ /* 0x000fe400000000ff */
[----:B------:R-:W-:-:S02]  /*2b4a0*/  F2FP.PACK_AB R18, R3, R18 ;  /* 0x000000120312723e */ /* 0x000fc400000000ff */
[----:B------:R-:W-:Y:S02]  /*2b4b0*/  F2FP.PACK_AB R17, R0, R17 ;  /* 0x000000110011723e */ /* 0x000fe400000000ff */
[----:B------:R-:W-:Y:S02]  /*2b4c0*/  F2FP.PACK_AB R16, R2, R16 ;  /* 0x000000100210723e */ /* 0x000fe400000000ff */
[----:B--2---:R-:W-:Y:S02]  /*2b4d0*/  F2FP.PACK_AB R20, R26, R20 ;  /* 0x000000141a14723e */ /* 0x004fe400000000ff */
[----:B------:R-:W-:Y:S02]  /*2b4e0*/  F2FP.PACK_AB R13, R8, R13 ;  /* 0x0000000d080d723e */ /* 0x000fe400000000ff */
[----:B------:R-:W-:Y:S02]  /*2b4f0*/  F2FP.PACK_AB R12, R9, R12 ;  /* 0x0000000c090c723e */ /* 0x000fe400000000ff */
[----:B------:R-:W-:-:S02]  /*2b500*/  F2FP.PACK_AB R11, R6, R11 ;  /* 0x0000000b060b723e */ /* 0x000fc400000000ff */
[----:B------:R-:W-:Y:S02]  /*2b510*/  F2FP.PACK_AB R10, R7, R10 ;  /* 0x0000000a070a723e */ /* 0x000fe400000000ff */
[----:B------:R-:W-:Y:S02]  /*2b520*/  F2FP.PACK_AB R21, R25, R21 ;  /* 0x000000151915723e */ /* 0x000fe400000000ff */
[----:B---3--:R-:W-:Y:S02]  /*2b530*/  F2FP.PACK_AB R15, R29, R15 ;  /* 0x0000000f1d0f723e */ /* 0x008fe400000000ff */
[----:B----4-:R-:W-:-:S05]  /*2b540*/  F2FP.PACK_AB R22, R24, R22 ;  /* 0x000000161816723e */ /* 0x010fca00000000ff */
[----:B------:R-:W-:Y:S01]  /*2b550*/  STL [R1+0x10a0], R22 ;  /* 0x0010a01601007387 */ /* 0x000fe20000100800 */
[----:B------:R-:W-:-:S03]  /*2b560*/  F2FP.PACK_AB R14, R28, R14 ;  /* 0x0000000e1c0e723e */ /* 0x000fc600000000ff */
        /* <DEDUP_REMOVED lines=12> */
[----:B------:R-:W2:Y:S04]  /*2b630*/  LDL.LU R8, [R1+0x1e0] ;  /* 0x0001e00001087983 */ /* 0x000ea80000300800 */
[----:B------:R-:W3:Y:S04]  /*2b640*/  LDL.LU R7, [R1+0x478] ;  /* 0x0004780001077983 */ /* 0x000ee80000300800 */
[----:B---3--:R0:W-:Y:S04]  /*2b650*/  STL [R1+0x1240], R7 ;  /* 0x0012400701007387 */ /* 0x0081e80000100800 */
[----:B0-----:R-:W2:Y:S04]  /*2b660*/  LDL.LU R7, [R1+0x1e4] ;  /* 0x0001e40001077983 */ /* 0x001ea80000300800 */
[----:B------:R-:W3:Y:S01]  /*2b670*/  LDL.LU R6, [R1+0x378] ;  /* 0x0003780001067983 */ /* 0x000ee20000300800 */
[----:B------:R-:W-:-:S03]  /*2b680*/  F2FP.PACK_AB R9, R4, R5 ;  /* 0x000000050409723e */ /* 0x000fc600000000ff */
[----:B---3--:R0:W-:Y:S04]  /*2b690*/  STL [R1+0x123c], R6 ;  /* 0x00123c0601007387 */ /* 0x0081e80000100800 */
[----:B0-----:R-:W3:Y:S04]  /*2b6a0*/  LDL.LU R6, [R1+0x47c] ;  /* 0x00047c0001067983 */ /* 0x001ee80000300800 */
[----:B------:R-:W4:Y:S04]  /*2b6b0*/  LDL.LU R5, [R1+0x368] ;  /* 0x0003680001057983 */ /* 0x000f280000300800 */
[----:B----4-:R0:W-:Y:S04]  /*2b6c0*/  STL [R1+0x1238], R5 ;  /* 0x0012380501007387 */ /* 0x0101e80000100800 */
[----:B0-----:R-:W4:Y:S04]  /*2b6d0*/  LDL.LU R5, [R1+0x37c] ;  /* 0x00037c0001057983 */ /* 0x001f280000300800 */
[----:B------:R-:W2:Y:S04]  /*2b6e0*/  LDL.LU R4, [R1+0x2a8] ;  /* 0x0002a80001047983 */ /* 0x000ea80000300800 */
[----:B--2---:R0:W-:Y:S04]  /*2b6f0*/  STL [R1+0x1234], R4 ;  /* 0x0012340401007387 */ /* 0x0041e80000100800 */
[----:B0-----:R-:W2:Y:S04]  /*2b700*/  LDL.LU R4, [R1+0x36c] ;  /* 0x00036c0001047983 */ /* 0x001ea80000300800 */
[----:B------:R-:W2:Y:S04]  /*2b710*/  LDL.LU R10, [R1+0x530] ;  /* 0x00053000010a7983 */ /* 0x000ea80000300800 */
        /* <DEDUP_REMOVED lines=22> */
[----:B0-----:R-:W2:Y:S01]  /*2b880*/  LDL.LU R11, [R1+0x374] ;  /* 0x00037400010b7983 */ /* 0x001ea20000300800 */
[----:B------:R-:W-:-:S03]  /*2b890*/  F2FP.PACK_AB R8, R7, R8 ;  /* 0x000000080708723e */ /* 0x000fc600000000ff */
[----:B--2---:R0:W-:Y:S04]  /*2b8a0*/  STL [R1+0x122c], R11 ;  /* 0x00122c0b01007387 */ /* 0x0041e80000100800 */
        /* <DEDUP_REMOVED lines=23> */
[----:B0-----:R-:W2:Y:S04]  /*2ba20*/  LDL.LU R9, [R1+0x534] ;  /* 0x0005340001097983 */ /* 0x001ea80000300800 */
[----:B------:R-:W3:Y:S04]  /*2ba30*/  LDL.LU R7, [R1+0x1240] ;  /* 0x0012400001077983 */ /* 0x000ee80000300800 */
[----:B------:R0:W-:Y:S04]  /*2ba40*/  STL [R1+0x10d8], R8 ;  /* 0x0010d80801007387 */ /* 0x0001e80000100800 */
[----:B0-----:R-:W2:Y:S01]  /*2ba50*/  LDL.LU R8, [R1+0x568] ;  /* 0x0005680001087983 */ /* 0x001ea20000300800 */
[----:B---3--:R-:W-:-:S03]  /*2ba60*/  F2FP.PACK_AB R7, R6, R7 ;  /* 0x000000070607723e */ /* 0x008fc600000000ff */
[----:B------:R-:W4:Y:S04]  /*2ba70*/  LDL.LU R6, [R1+0x123c] ;  /* 0x00123c0001067983 */ /* 0x000f280000300800 */
[----:B------:R0:W-:Y:S04]  /*2ba80*/  STL [R1+0x10dc], R7 ;  /* 0x0010dc0701007387 */ /* 0x0001e80000100800 */
[----:B0-----:R-:W3:Y:S01]  /*2ba90*/  LDL.LU R7, [R1+0x56c] ;  /* 0x00056c0001077983 */ /* 0x001ee20000300800 */
[----:B----4-:R-:W-:-:S03]  /*2baa0*/  F2FP.PACK_AB R6, R5, R6 ;  /* 0x000000060506723e */ /* 0x010fc600000000ff */
[----:B------:R-:W4:Y:S04]  /*2bab0*/  LDL.LU R5, [R1+0x1238] ;  /* 0x0012380001057983 */ /* 0x000f280000300800 */
[----:B------:R0:W-:Y:S04]  /*2bac0*/  STL [R1+0x10e0], R6 ;  /* 0x0010e00601007387 */ /* 0x0001e80000100800 */
[----:B0-----:R-:W2:Y:S01]  /*2bad0*/  LDL.LU R6, [R1+0x558] ;  /* 0x0005580001067983 */ /* 0x001ea20000300800 */
[----:B----4-:R-:W-:-:S03]  /*2bae0*/  F2FP.PACK_AB R5, R4, R5 ;  /* 0x000000050405723e */ /* 0x010fc600000000ff */
[----:B------:R-:W4:Y:S04]  /*2baf0*/  LDL.LU R4, [R1+0x1234] ;  /* 0x0012340001047983 */ /* 0x000f280000300800 */
[----:B------:R0:W-:Y:S04]  /*2bb00*/  STL [R1+0x10e4], R5 ;  /* 0x0010e40501007387 */ /* 0x0001e80000100800 */
[----:B0-----:R-:W2:Y:S01]  /*2bb10*/  LDL.LU R5, [R1+0x55c] ;  /* 0x00055c0001057983 */ /* 0x001ea20000300800 */
[----:B----4-:R-:W-:-:S03]  /*2bb20*/  F2FP.PACK_AB R4, R10, R4 ;  /* 0x000000040a04723e */ /* 0x010fc600000000ff */
[----:B------:R-:W2:Y:S04]  /*2bb30*/  LDL.LU R10, [R1+0x1230] ;  /* 0x00123000010a7983 */ /* 0x000ea80000300800 */
[----:B------:R0:W-:Y:S04]  /*2bb40*/  STL [R1+0x10e8], R4 ;  /* 0x0010e80401007387 */ /* 0x0001e80000100800 */
[----:B0-----:R-:W4:Y:S01]  /*2bb50*/  LDL.LU R4, [R1+0x548] ;  /* 0x0005480001047983 */ /* 0x001f220000300800 */
        /* <DEDUP_REMOVED lines=14> */
[----:B------:R0:W-:Y:S04]  /*2bc40*/  STL [R1], R10 ;  /* 0x0000000a01007387 */ /* 0x0001e80000100800 */
[----:B0-----:R-:W2:Y:S02]  /*2bc50*/  LDL.LU R10, [R1+0x1210] ;  /* 0x00121000010a7983 */ /* 0x001ea40000300800 */
[----:B--2---:R-:W-:-:S02]  /*2bc60*/  F2FP.PACK_AB R10, R11, R10 ;  /* 0x0000000a0b0a723e */ /* 0x004fc400000000ff */
[----:B------:R-:W2:Y:S04]  /*2bc70*/  LDL.LU R11, [R1+0x120c] ;  /* 0x00120c00010b7983 */ /* 0x000ea80000300800 */
[----:B------:R0:W-:Y:S04]  /*2bc80*/  STL [R1+0x1c], R10 ;  /* 0x00001c0a01007387 */ /* 0x0001e80000100800 */
[----:B0-----:R-:W4:Y:S01]  /*2bc90*/  LDL.LU R10, [R1+0x1208] ;  /* 0x00120800010a7983 */ /* 0x001f220000300800 */
[----:B------:R-:W-:Y:S02]  /*2bca0*/  F2FP.PACK_AB R5, R5, R6 ;  /* 0x000000060505723e */ /* 0x000fe400000000ff */
[----:B----4-:R-:W-:-:S02]  /*2bcb0*/  F2FP.PACK_AB R4, R10, R4 ;  /* 0x000000040a04723e */ /* 0x010fc400000000ff */
[----:B------:R-:W4:Y:S04]  /*2bcc0*/  LDL.LU R10, [R1+0x1204] ;  /* 0x00120400010a7983 */ /* 0x000f280000300800 */
[----:B------:R3:W-:Y:S04]  /*2bcd0*/  STL [R1+0x18], R4 ;  /* 0x0000180401007387 */ /* 0x0007e80000100800 */
[----:B------:R2:W-:Y:S01]  /*2bce0*/  STL [R1+0x14], R5 ;  /* 0x0000140501007387 */ /* 0x0005e20000100800 */
[----:B---3--:R-:W-:Y:S02]  /*2bcf0*/  F2FP.PACK_AB R4, R7, R8 ;  /* 0x000000080704723e */ /* 0x008fe400000000ff */
[----:B--2---:R-:W-:-:S03]  /*2bd00*/  F2FP.PACK_AB R5, R11, R12 ;  /* 0x0000000c0b05723e */ /* 0x004fc600000000ff */
[----:B------:R0:W-:Y:S02]  /*2bd10*/  STL [R1+0x10], R4 ;  /* 0x0000100401007387 */ /* 0x0001e40000100800 */
[----:B0-----:R-:W-:Y:S02]  /*2bd20*/  F2FP.PACK_AB R4, R13, R14 ;  /* 0x0000000e0d04723e */ /* 0x001fe400000000ff */
[----:B------:R-:W-:Y:S02]  /*2bd30*/  F2FP.PACK_AB R3, R27, R3 ;  /* 0x000000031b03723e */ /* 0x000fe400000000ff */
[----:B----4-:R-:W-:-:S05]  /*2bd40*/  F2FP.PACK_AB R6, R9, R10 ;  /* 0x0000000a0906723e */ /* 0x010fca00000000ff */
[----:B------:R0:W-:Y:S04]  /*2bd50*/  STL [R1+0x2c], R6 ;  /* 0x00002c0601007387 */ /* 0x0001e80000100800 */
        /* <DEDUP_REMOVED lines=10> */
[----:B------:R-:W-:Y:S01]  /*2be00*/  STL [R1+0x34], R6 ;  /* 0x0000340601007387 */ /* 0x000fe20000100800 */
[----:B--2---:R-:W-:-:S03]  /*2be10*/  F2FP.PACK_AB R4, R25, R26 ;  /* 0x0000001a1904723e */ /* 0x004fc600000000ff */
[----:B------:R-:W-:Y:S04]  /*2be20*/  STL [R1+0x30], R5 ;  /* 0x0000300501007387 */ /* 0x000fe80000100800 */
[----:B------:R0:W-:Y:S04]  /*2be30*/  STL [R1+0x4c], R4 ;  /* 0x00004c0401007387 */ /* 0x0001e80000100800 */
[----:B------:R-:W-:Y:S04]  /*2be40*/  STL [R1+0x48], R3 ;  /* 0x0000480301007387 */ /* 0x000fe80000100800 */
[----:B0-----:R-:W2:Y:S01]  /*2be50*/  LDL.LU R4, [R1+0x3b8] ;  /* 0x0003b80001047983 */ /* 0x001ea20000300800 */
[----:B------:R-:W-:-:S02]  /*2be60*/  F2FP.PACK_AB R2, R0, R2 ;  /* 0x000000020002723e */ /* 0x000fc400000000ff */
[----:B------:R-:W-:-:S03]  /*2be70*/  F2FP.PACK_AB R0, R29, R28 ;  /* 0x0000001c1d00723e */ /* 0x000fc600000000ff */
        /* <DEDUP_REMOVED lines=165> */
[----:B------:R-:W2:Y:S03]  /*2c8d0*/  LDL.LU R5, [R1+0x1180] ;  /* 0x0011800001057983 */ /* 0x000ea60000300800 */
[----:B------:R0:W-:Y:S02]  /*2c8e0*/  STL [R1+0x9c], R4 ;  /* 0x00009c0401007387 */ /* 0x0001e40000100800 */
[----:B0-----:R-:W2:Y:S02]  /*2c8f0*/  LDL.LU R4, [R1+0x117c] ;  /* 0x00117c0001047983 */ /* 0x001ea40000300800 */
[----:B--2---:R-:W-:Y:S02]  /*2c900*/  F2FP.PACK_AB R4, R5, R4 ;  /* 0x000000040504723e */ /* 0x004fe400000000ff */
[----:B------:R-:W2:Y:S03]  /*2c910*/  LDL.LU R5, [R1+0x1178] ;  /* 0x0011780001057983 */ /* 0x000ea60000300800 */
[----:B------:R4:W-:Y:S02]  /*2c920*/  STL [R1+0x98], R4 ;  /* 0x0000980401007387 */ /* 0x0009e40000100800 */
[----:B----4-:R-:W-:-:S02]  /*2c930*/  F2FP.PACK_AB R4, R7, R8 ;  /* 0x000000080704723e */ /* 0x010fc400000000ff */
[----:B---3--:R-:W-:Y:S02]  /*2c940*/  F2FP.PACK_AB R3, R27, R3 ;  /* 0x000000031b03723e */ /* 0x008fe400000000ff */
[----:B--2---:R-:W-:Y:S01]  /*2c950*/  F2FP.PACK_AB R5, R5, R6 ;  /* 0x000000060505723e */ /* 0x004fe200000000ff */
[----:B------:R-:W-:-:S04]  /*2c960*/  F2FP.PACK_AB R6, R9, R10 ;  /* 0x0000000a0906723e */ /* 0x000fc800000000ff */
[----:B------:R0:W-:Y:S01]  /*2c970*/  STL [R1+0x94], R5 ;  /* 0x0000940501007387 */ /* 0x0001e20000100800 */
[----:B------:R1:W-:Y:S02]  /*2c980*/  STL [R1+0x90], R4 ;  /* 0x0000900401007387 */ /* 0x0003e40000100800 */
[----:B------:R2:W-:Y:S01]  /*2c990*/  STL [R1+0xac], R6 ;  /* 0x0000ac0601007387 */ /* 0x0005e20000100800 */
[----:B0-----:R-:W-:Y:S02]  /*2c9a0*/  F2FP.PACK_AB R5, R11, R12 ;  /* 0x0000000c0b05723e */ /* 0x001fe400000000ff */
[----:B-1----:R-:W-:Y:S02]  /*2c9b0*/  F2FP.PACK_AB R4, R13, R14 ;  /* 0x0000000e0d04723e */ /* 0x002fe400000000ff */
[----:B--2---:R-:W-:Y:S01]  /*2c9c0*/  F2FP.PACK_AB R6, R15, R16 ;  /* 0x000000100f06723e */ /* 0x004fe200000000ff */
[----:B------:R0:W-:Y:S02]  /*2c9d0*/  STL [R1+0xa8], R5 ;  /* 0x0000a80501007387 */ /* 0x0001e40000100800 */
[----:B------:R1:W-:Y:S02]  /*2c9e0*/  STL [R1+0xa4], R4 ;  /* 0x0000a40401007387 */ /* 0x0003e40000100800 */
[----:B------:R2:W-:Y:S01]  /*2c9f0*/  STL [R1+0xa0], R6 ;  /* 0x0000a00601007387 */ /* 0x0005e20000100800 */
[----:B0-----:R-:W-:-:S02]  /*2ca00*/  F2FP.PACK_AB R5, R17, R18 ;  /* 0x000000121105723e */ /* 0x001fc400000000ff */
[----:B-1----:R-:W-:Y:S02]  /*2ca10*/  F2FP.PACK_AB R4, R19, R20 ;  /* 0x000000141304723e */ /* 0x002fe400000000ff */
[----:B--2---:R-:W-:Y:S01]  /*2ca20*/  F2FP.PACK_AB R6, R21, R22 ;  /* 0x000000161506723e */ /* 0x004fe200000000ff */
[----:B------:R0:W-:Y:S02]  /*2ca30*/  STL [R1+0xbc], R5 ;  /* 0x0000bc0501007387 */ /* 0x0001e40000100800 */
[----:B------:R1:W-:Y:S02]  /*2ca40*/  STL [R1+0xb8], R4 ;  /* 0x0000b80401007387 */ /* 0x0003e40000100800 */
[----:B------:R-:W-:Y:S01]  /*2ca50*/  STL [R1+0xb4], R6 ;  /* 0x0000b40601007387 */ /* 0x000fe20000100800 */
[----:B0-----:R-:W-:Y:S02]  /*2ca60*/  F2FP.PACK_AB R5, R23, R24 ;  /* 0x000000181705723e */ /* 0x001fe400000000ff */
[----:B-1----:R-:W-:-:S03]  /*2ca70*/  F2FP.PACK_AB R4, R25, R26 ;  /* 0x0000001a1904723e */ /* 0x002fc600000000ff */
[----:B------:R-:W-:Y:S02]  /*2ca80*/  STL [R1+0xb0], R5 ;  /* 0x0000b00501007387 */ /* 0x000fe40000100800 */
[----:B------:R0:W-:Y:S02]  /*2ca90*/  STL [R1+0xcc], R4 ;  /* 0x0000cc0401007387 */ /* 0x0001e40000100800 */
[----:B------:R-:W-:Y:S01]  /*2caa0*/  STL [R1+0xc8], R3 ;  /* 0x0000c80301007387 */ /* 0x000fe20000100800 */
[----:B0-----:R-:W2:Y:S01]  /*2cab0*/  LDL.LU R4, [R1+0x588] ;  /* 0x0005880001047983 */ /* 0x001ea20000300800 */
[----:B------:R-:W-:Y:S01]  /*2cac0*/  F2FP.PACK_AB R2, R0, R2 ;  /* 0x000000020002723e */ /* 0x000fe200000000ff */
[----:B------:R-:W-:-:S04]  /*2cad0*/  F2FP.PACK_AB R0, R29, R28 ;  /* 0x0000001c1d00723e */ /* 0x000fc800000000ff */
[----:B------:R-:W-:Y:S04]  /*2cae0*/  STL [R1+0xc4], R2 ;  /* 0x0000c40201007387 */ /* 0x000fe80000100800 */
[----:B--2---:R0:W-:Y:S01]  /*2caf0*/  STL [R1+0x10f0], R4 ;  /* 0x0010f00401007387 */ /* 0x0041e20000100800 */
[----:B------:R-:W-:Y:S03]  /*2cb00*/  STL [R1+0xc0], R0 ;  /* 0x0000c00001007387 */ /* 0x000fe60000100800 */
        /* <DEDUP_REMOVED lines=33> */
[----:B------:R-:W3:Y:S03]  /*2cd20*/  LDL.LU R5, [R1+0x3cc] ;  /* 0x0003cc0001057983 */ /* 0x000ee60000300800 */
        /* <DEDUP_REMOVED lines=35> */
[----:B0-----:R-:W2:Y:S01]  /*2cf60*/  LDL.LU R5, [R1+0x24c] ;  /* 0x00024c0001057983 */ /* 0x001ea20000300800 */
[----:B------:R-:W3:Y:S02]  /*2cf70*/  LDL.LU R6, [R1+0x3c8] ;  /* 0x0003c80001067983 */ /* 0x000ee40000300800 */
[----:B------:R-:W4:Y:S02]  /*2cf80*/  LDL.LU R7, [R1+0x2fc] ;  /* 0x0002fc0001077983 */ /* 0x000f240000300800 */
[----:B------:R-:W4:Y:S01]  /*2cf90*/  LDL.LU R8, [R1+0x2f8] ;  /* 0x0002f80001087983 */ /* 0x000f220000300800 */
[----:B------:R-:W3:Y:S01]  /*2cfa0*/  LDL.LU R9, [R1+0x574] ;  /* 0x0005740001097983 */ /* 0x000ee20000300800 */
[----:B------:R-:W3:Y:S02]  /*2cfb0*/  LDL.LU R10, [R1+0x570] ;  /* 0x00057000010a7983 */ /* 0x000ee40000300800 */
[----:B------:R-:W3:Y:S02]  /*2cfc0*/  LDL.LU R11, [R1+0x584] ;  /* 0x00058400010b7983 */ /* 0x000ee40000300800 */
[----:B------:R-:W3:Y:S01]  /*2cfd0*/  LDL.LU R12, [R1+0x580] ;  /* 0x00058000010c7983 */ /* 0x000ee20000300800 */
        /* <DEDUP_REMOVED lines=20> */
[----:B--2---:R-:W-:-:S02]  /*2d120*/  F2FP.PACK_AB R4, R5, R4 ;  /* 0x000000040504723e */ /* 0x004fc400000000ff */
[----:B------:R-:W2:Y:S03]  /*2d130*/  LDL.LU R5, [R1+0x1174] ;  /* 0x0011740001057983 */ /* 0x000ea60000300800 */
[----:B------:R0:W-:Y:S02]  /*2d140*/  STL [R1+0xdc], R4 ;  /* 0x0000dc0401007387 */ /* 0x0001e40000100800 */
[----:B0-----:R-:W2:Y:S02]  /*2d150*/  LDL.LU R4, [R1+0x1170] ;  /* 0x0011700001047983 */ /* 0x001ea40000300800 */
[----:B--2---:R-:W-:Y:S02]  /*2d160*/  F2FP.PACK_AB R4, R5, R4 ;  /* 0x000000040504723e */ /* 0x004fe400000000ff */
[----:B------:R-:W2:Y:S03]  /*2d170*/  LDL.LU R5, [R1+0x116c] ;  /* 0x00116c0001057983 */ /* 0x000ea60000300800 */
[----:B------:R0:W-:Y:S02]  /*2d180*/  STL [R1+0xd8], R4 ;  /* 0x0000d80401007387 */ /* 0x0001e40000100800 */
        /* <DEDUP_REMOVED lines=63> */
[----:B------:R0:W-:Y:S01]  /*2d580*/  STL [R1+0x118], R4 ;  /* 0x0001180401007387 */ /* 0x0001e20000100800 */
[----:B----4-:R-:W-:-:S02]  /*2d590*/  F2FP.PACK_AB R8, R7, R8 ;  /* 0x000000080708723e */ /* 0x010fc400000000ff */
[----:B---3--:R-:W-:Y:S02]  /*2d5a0*/  F2FP.PACK_AB R10, R9, R10 ;  /* 0x0000000a090a723e */ /* 0x008fe400000000ff */
[----:B------:R-:W-:Y:S01]  /*2d5b0*/  F2FP.PACK_AB R12, R11, R12 ;  /* 0x0000000c0b0c723e */ /* 0x000fe200000000ff */
[----:B0-----:R0:W5:Y:S01]  /*2d5c0*/  LDL.LU R4, [R1+0x10e8] ;  /* 0x0010e80001047983 */ /* 0x0011620000300800 */
[----:B------:R-:W-:Y:S02]  /*2d5d0*/  F2FP.PACK_AB R14, R13, R14 ;  /* 0x0000000e0d0e723e */ /* 0x000fe400000000ff */
[----:B------:R-:W-:Y:S02]  /*2d5e0*/  F2FP.PACK_AB R16, R15, R16 ;  /* 0x000000100f10723e */ /* 0x000fe400000000ff */
[----:B------:R-:W-:Y:S02]  /*2d5f0*/  F2FP.PACK_AB R18, R17, R18 ;  /* 0x000000121112723e */ /* 0x000fe400000000ff */
[----:B------:R-:W-:-:S02]  /*2d600*/  F2FP.PACK_AB R20, R19, R20 ;  /* 0x000000141314723e */ /* 0x000fc400000000ff */
[----:B------:R-:W-:Y:S02]  /*2d610*/  F2FP.PACK_AB R22, R21, R22 ;  /* 0x000000161516723e */ /* 0x000fe400000000ff */
[----:B------:R-:W-:Y:S02]  /*2d620*/  F2FP.PACK_AB R24, R23, R24 ;  /* 0x000000181718723e */ /* 0x000fe400000000ff */
[----:B------:R-:W-:Y:S02]  /*2d630*/  F2FP.PACK_AB R26, R25, R26 ;  /* 0x0000001a191a723e */ /* 0x000fe400000000ff */
[----:B------:R-:W-:Y:S02]  /*2d640*/  F2FP.PACK_AB R3, R27, R3 ;  /* 0x000000031b03723e */ /* 0x000fe400000000ff */
[----:B------:R-:W-:Y:S01]  /*2d650*/  F2FP.PACK_AB R2, R0, R2 ;  /* 0x000000020002723e */ /* 0x000fe200000000ff */
[----:B------:R-:W-:Y:S01]  /*2d660*/  F2FP.PACK_AB R0, R29, R28 ;  /* 0x0000001c1d00723e */ /* 0x000fe200000000ff */
[----:B--2---:R-:W-:-:S02]  /*2d670*/  F2FP.PACK_AB R6, R5, R6 ;  /* 0x000000060506723e */ /* 0x004fc400000000ff */
[----:B------:R0:W5:Y:S03]  /*2d680*/  LDL.LU R5, [R1+0x10e4] ;  /* 0x0010e40001057983 */ /* 0x0001660000300800 */
[----:B------:R1:W-:Y:S02]  /*2d690*/  STL [R1+0x114], R6 ;  /* 0x0001140601007387 */ /* 0x0003e40000100800 */
[----:B-1----:R0:W5:Y:S01]  /*2d6a0*/  LDL.LU R6, [R1+0x10e0] ;  /* 0x0010e00001067983 */ /* 0x0021620000300800 */
[----:B------:R0:W5:Y:S02]  /*2d6b0*/  LDL.LU R7, [R1+0x10dc] ;  /* 0x0010dc0001077983 */ /* 0x0001640000300800 */
        /* <DEDUP_REMOVED lines=31> */
[----:B------:R0:W-:Y:S01]  /*2d8b0*/  STL [R1+0x140], R0 ;  /* 0x0001400001007387 */ /* 0x0001e20000100800 */
[----:B------:R0:W-:Y:S02]  /*2d8c0*/  STL [R1+0x144], R2 ;  /* 0x0001440201007387 */ /* 0x0001e40000100800 */
.L_x_0:
[----:B0-----:R-:W2:Y:S04]  /*2d8d0*/  LDL.LU R2, [R1+0x14c] ;  /* 0x00014c0001027983 */ /* 0x001ea80000300800 */
[----:B-----5:R-:W-:Y:S04]  /*2d8e0*/  STL.64 [R1+0x1288], R6 ;  /* 0x0012880601007387 */ /* 0x020fe80000100a00 */
[----:B------:R0:W-:Y:S04]  /*2d8f0*/  STL.64 [R1+0x1280], R4 ;  /* 0x0012800401007387 */ /* 0x0001e80000100a00 */
[----:B0-----:R-:W3:Y:S04]  /*2d900*/  LDL.LU R4, [R1+0x100] ;  /* 0x0001000001047983 */ /* 0x001ee80000300800 */
[----:B------:R-:W3:Y:S04]  /*2d910*/  LDL.LU R5, [R1+0x104] ;  /* 0x0001040001057983 */ /* 0x000ee80000300800 */
[----:B------:R-:W3:Y:S04]  /*2d920*/  LDL.LU R6, [R1+0x108] ;  /* 0x0001080001067983 */ /* 0x000ee80000300800 */
[----:B------:R-:W3:Y:S04]  /*2d930*/  LDL.LU R7, [R1+0x10c] ;  /* 0x00010c0001077983 */ /* 0x000ee80000300800 */
[----:B------:R-:W-:Y:S04]  /*2d940*/  STL.64 [R1+0x1278], R10 ;  /* 0x0012780a01007387 */ /* 0x000fe80000100a00 */
[----:B------:R0:W-:Y:S04]  /*2d950*/  STL.64 [R1+0x1270], R8 ;  /* 0x0012700801007387 */ /* 0x0001e80000100a00 */
[----:B0-----:R-:W4:Y:S04]  /*2d960*/  LDL.LU R8, [R1+0x110] ;  /* 0x0001100001087983 */ /* 0x001f280000300800 */
[----:B------:R-:W4:Y:S04]  /*2d970*/  LDL.LU R9, [R1+0x114] ;  /* 0x0001140001097983 */ /* 0x000f280000300800 */
[----:B------:R-:W4:Y:S04]  /*2d980*/  LDL.LU R10, [R1+0x118] ;  /* 0x00011800010a7983 */ /* 0x000f280000300800 */
[----:B------:R-:W4:Y:S04]  /*2d990*/  LDL.LU R11, [R1+0x11c] ;  /* 0x00011c00010b7983 */ /* 0x000f280000300800 */
[----:B------:R-:W0:Y:S04]  /*2d9a0*/  S2R R3, SR_TID.X ;  /* 0x0000000000037919 */ /* 0x000e280000002100 */
[----:B------:R-:W1:Y:S04]  /*2d9b0*/  S2R R0, SR_TID.X ;  /* 0x0000000000007919 */ /* 0x000e680000002100 */
[----:B------:R-:W-:Y:S04]  /*2d9c0*/  STL.64 [R1+0x1268], R14 ;  /* 0x0012680e01007387 */ /* 0x000fe80000100a00 */
[----:B------:R0:W-:Y:S04]  /*2d9d0*/  STL.64 [R1+0x1260], R12 ;  /* 0x0012600c01007387 */ /* 0x0001e80000100a00 */
[----:B0-----:R-:W4:Y:S04]  /*2d9e0*/  LDL.LU R12, [R1+0x120] ;  /* 0x00012000010c7983 */ /* 0x001f280000300800 */
[----:B------:R-:W4:Y:S04]  /*2d9f0*/  LDL.LU R13, [R1+0x124] ;  /* 0x00012400010d7983 */ /* 0x000f280000300800 */
[----:B------:R-:W4:Y:S04]  /*2da00*/  LDL.LU R14, [R1+0x128] ;  /* 0x00012800010e7983 */ /* 0x000f280000300800 */
[----:B------:R-:W4:Y:S01]  /*2da10*/  LDL.LU R15, [R1+0x12c] ;  /* 0x00012c00010f7983 */ /* 0x000f220000300800 */
[----:B------:R-:W-:-:S03]  /*2da20*/  IMAD.SHL.U32 R28, R3, 0x1000, RZ ;  /* 0x00001000031c7824 */ /* 0x000fc600078e00ff */
[----:B------:R-:W-:Y:S04]  /*2da30*/  STL.64 [R1+0x1258], R18 ;  /* 0x0012581201007387 */ /* 0x000fe80000100a00 */
[----:B------:R0:W-:Y:S01]  /*2da40*/  STL.64 [R1+0x1250], R16 ;  /* 0x0012501001007387 */ /* 0x0001e20000100a00 */
[----:B------:R-:W-:-:S03]  /*2da50*/  LOP3.LUT R28, R28, 0x6000, RZ, 0xc0, !PT ;  /* 0x000060001c1c7812 */ /* 0x000fc600078ec0ff */
[----:B0-----:R-:W4:Y:S04]  /*2da60*/  LDL.LU R16, [R1+0x130] ;  /* 0x0001300001107983 */ /* 0x001f280000300800 */
[----:B------:R-:W4:Y:S04]  /*2da70*/  LDL.LU R17, [R1+0x134] ;  /* 0x0001340001117983 */ /* 0x000f280000300800 */
[----:B------:R-:W4:Y:S04]  /*2da80*/  LDL.LU R18, [R1+0x138] ;  /* 0x0001380001127983 */ /* 0x000f280000300800 */
[----:B------:R-:W4:Y:S04]  /*2da90*/  LDL.LU R19, [R1+0x13c] ;  /* 0x00013c0001137983 */ /* 0x000f280000300800 */
[----:B------:R-:W-:Y:S04]  /*2daa0*/  STL.64 [R1+0x1248], R22 ;  /* 0x0012481601007387 */ /* 0x000fe80000100a00 */
[----:B------:R0:W-:Y:S04]  /*2dab0*/  STL.64 [R1+0x1240], R20 ;  /* 0x0012401401007387 */ /* 0x0001e80000100a00 */
[----:B0-----:R-:W4:Y:S04]  /*2dac0*/  LDL.LU R20, [R1+0x140] ;  /* 0x0001400001147983 */ /* 0x001f280000300800 */
[----:B------:R-:W4:Y:S04]  /*2dad0*/  LDL.LU R21, [R1+0x144] ;  /* 0x0001440001157983 */ /* 0x000f280000300800 */
[----:B------:R-:W4:Y:S04]  /*2dae0*/  LDL.LU R22, [R1+0x148] ;  /* 0x0001480001167983 */ /* 0x000f280000300800 */
[----:B------:R-:W-:Y:S04]  /*2daf0*/  STL.64 [R1+0x1238], R26 ;  /* 0x0012381a01007387 */ /* 0x000fe80000100a00 */
[----:B------:R-:W-:Y:S01]  /*2db00*/  STL.64 [R1+0x1230], R24 ;  /* 0x0012301801007387 */ /* 0x000fe20000100a00 */
[----:B--2---:R-:W-:Y:S01]  /*2db10*/  IMAD.MOV.U32 R23, RZ, RZ, R2 ;  /* 0x000000ffff177224 */ /* 0x004fe200078e0002 */
[----:B-1----:R-:W-:-:S02]  /*2db20*/  LOP3.LUT R2, R0, 0x7f, RZ, 0xc0, !PT ;  /* 0x0000007f00027812 */ /* 0x002fc400078ec0ff */
[----:B------:R-:W-:-:S03]  /*2db30*/  LOP3.LUT R0, R0, 0x60, RZ, 0xc0, !PT ;  /* 0x0000006000007812 */ /* 0x000fc600078ec0ff */
[----:B------:R-:W-:Y:S02]  /*2db40*/  IMAD R28, R2, 0x10, R28 ;  /* 0x00000010021c7824 */ /* 0x000fe400078e021c */
[----:B------:R-:W-:-:S05]  /*2db50*/  IMAD.SHL.U32 R2, R3, 0x400, RZ ;  /* 0x0000040003027824 */ /* 0x000fca00078e00ff */
[----:B------:R-:W-:-:S05]  /*2db60*/  LOP3.LUT R2, R2, 0x6000, RZ, 0xc0, !PT ;  /* 0x0000600002027812 */ /* 0x000fca00078ec0ff */
[----:B------:R-:W-:Y:S02]  /*2db70*/  IMAD R2, R0, 0x40, R2 ;  /* 0x0000004000027824 */ /* 0x000fe400078e0202 */
[C---:B------:R-:W-:Y:S02]  /*2db80*/  IMAD.SHL.U32 R0, R3.reuse, 0x20, RZ ;  /* 0x0000002003007824 */ /* 0x040fe400078e00ff */
[----:B------:R-:W-:-:S03]  /*2db90*/  IMAD.SHL.U32 R3, R3, 0x4, RZ ;  /* 0x0000000403037824 */ /* 0x000fc600078e00ff */
[----:B------:R-:W-:-:S04]  /*2dba0*/  LOP3.LUT R0, R0, 0x60, RZ, 0xc0, !PT ;  /* 0x0000006000007812 */ /* 0x000fc800078ec0ff */
[----:B------:R-:W-:-:S05]  /*2dbb0*/  LOP3.LUT R0, R0, 0x70, R3, 0x78, !PT ;  /* 0x0000007000007812 */ /* 0x000fca00078e7803 */
[----:B------:R-:W-:Y:S01]  /*2dbc0*/  IMAD.IADD R0, R2, 0x1, R0 ;  /* 0x0000000102007824 */ /* 0x000fe200078e0200 */
[----:B------:R-:W-:Y:S06]  /*2dbd0*/  BAR.SYNC.DEFER_BLOCKING 0x0 ;  /* 0x0000000000007b1d */ /* 0x000fec0000010000 */
[----:B---3--:R-:W-:Y:S04]  /*2dbe0*/  STS.128 [R0+0x200], R4 ;  /* 0x0002000400007388 */ /* 0x008fe80000000c00 */
[----:B----4-:R0:W-:Y:S04]  /*2dbf0*/  STS.128 [R0+0x180], R8 ;  /* 0x0001800800007388 */ /* 0x0101e80000000c00 */
[----:B0-----:R-:W2:Y:S04]  /*2dc00*/  LDL.LU R8, [R1+0xa0] ;  /* 0x0000a00001087983 */ /* 0x001ea80000300800 */
[----:B------:R-:W2:Y:S04]  /*2dc10*/  LDL.LU R9, [R1+0xa4] ;  /* 0x0000a40001097983 */ /* 0x000ea80000300800 */
[----:B------:R-:W3:Y:S04]  /*2dc20*/  LDL.LU R10, [R1+0xa8] ;  /* 0x0000a800010a7983 */ /* 0x000ee80000300800 */
[----:B------:R-:W3:Y:S04]  /*2dc30*/  LDL.LU R11, [R1+0xac] ;  /* 0x0000ac00010b7983 */ /* 0x000ee80000300800 */
[----:B------:R0:W-:Y:S04]  /*2dc40*/  STS.128 [R0+0x100], R12 ;  /* 0x0001000c00007388 */ /* 0x0001e80000000c00 */
[----:B------:R1:W-:Y:S04]  /*2dc50*/  STS.128 [R0+0x80], R16 ;  /* 0x0000801000007388 */ /* 0x0003e80000000c00 */
[----:B------:R-:W-:Y:S04]  /*2dc60*/  STS.128 [R0], R20 ;  /* 0x0000001400007388 */ /* 0x000fe80000000c00 */
[----:B---3--:R-:W-:Y:S04]  /*2dc70*/  STL.64 [R1+0x12d8], R10 ;  /* 0x0012d80a01007387 */ /* 0x008fe80000100a00 */
[----:B--2---:R2:W-:Y:S04]  /*2dc80*/  STL.64 [R1+0x12d0], R8 ;  /* 0x0012d00801007387 */ /* 0x0045e80000100a00 */
[----:B0-----:R-:W3:Y:S04]  /*2dc90*/  LDL.LU R12, [R1+0xb0] ;  /* 0x0000b000010c7983 */ /* 0x001ee80000300800 */
[----:B------:R-:W3:Y:S04]  /*2dca0*/  LDL.LU R13, [R1+0xb4] ;  /* 0x0000b400010d7983 */ /* 0x000ee80000300800 */
[----:B------:R-:W3:Y:S04]  /*2dcb0*/  LDL.LU R14, [R1+0xb8] ;  /* 0x0000b800010e7983 */ /* 0x000ee80000300800 */
[----:B------:R-:W3:Y:S04]  /*2dcc0*/  LDL.LU R15, [R1+0xbc] ;  /* 0x0000bc00010f7983 */ /* 0x000ee80000300800 */
[----:B-1----:R-:W4:Y:S04]  /*2dcd0*/  LDL.LU R16, [R1+0xc0] ;  /* 0x0000c00001107983 */ /* 0x002f280000300800 */
[----:B------:R-:W4:Y:S04]  /*2dce0*/  LDL.LU R17, [R1+0xc4] ;  /* 0x0000c40001117983 */ /* 0x000f280000300800 */
[----:B------:R-:W4:Y:S04]  /*2dcf0*/  LDL.LU R18, [R1+0xc8] ;  /* 0x0000c80001127983 */ /* 0x000f280000300800 */
[----:B------:R-:W4:Y:S04]  /*2dd00*/  LDL.LU R19, [R1+0xcc] ;  /* 0x0000cc0001137983 */ /* 0x000f280000300800 */
[----:B------:R-:W3:Y:S04]  /*2dd10*/  LDL.LU R24, [R1+0xe0] ;  /* 0x0000e00001187983 */ /* 0x000ee80000300800 */
[----:B------:R-:W3:Y:S04]  /*2dd20*/  LDL.LU R25, [R1+0xe4] ;  /* 0x0000e40001197983 */ /* 0x000ee80000300800 */
[----:B------:R-:W3:Y:S04]  /*2dd30*/  LDL.LU R26, [R1+0xe8] ;  /* 0x0000e800011a7983 */ /* 0x000ee80000300800 */
[----:B------:R-:W3:Y:S04]  /*2dd40*/  LDL.LU R27, [R1+0xec] ;  /* 0x0000ec00011b7983 */ /* 0x000ee80000300800 */
[----:B--2---:R-:W2:Y:S04]  /*2dd50*/  LDL.LU R8, [R1+0xf0] ;  /* 0x0000f00001087983 */ /* 0x004ea80000300800 */
        /* <DEDUP_REMOVED lines=11> */
[----:B--2---:R-:W-:Y:S04]  /*2de10*/  STL.64 [R1+0x1298], R6 ;  /* 0x0012980601007387 */ /* 0x004fe80000100a00 */
[----:B------:R0:W-:Y:S04]  /*2de20*/  STL.64 [R1+0x1290], R4 ;  /* 0x0012900401007387 */ /* 0x0001e80000100a00 */
[----:B0-----:R-:W2:Y:S04]  /*2de30*/  LDL.LU R4, [R1+0x60] ;  /* 0x0000600001047983 */ /* 0x001ea80000300800 */
        /* <DEDUP_REMOVED lines=15> */
[----:B------:R-:W-:Y:S04]  /*2df30*/  STS.128 [R0+0x280], R8 ;  /* 0x0002800800007388 */ /* 0x000fe80000000c00 */
[----:B--2---:R-:W-:Y:S04]  /*2df40*/  STL.64 [R1+0x12c8], R6 ;  /* 0x0012c80601007387 */ /* 0x004fe80000100a00 */
[----:B------:R0:W-:Y:S04]  /*2df50*/  STL.64 [R1+0x12c0], R4 ;  /* 0x0012c00401007387 */ /* 0x0001e80000100a00 */
[----:B0-----:R-:W2:Y:S04]  /*2df60*/  LDL.LU R4, [R1+0x90] ;  /* 0x0000900001047983 */ /* 0x001ea80000300800 */
[----:B------:R-:W2:Y:S04]  /*2df70*/  LDL.LU R5, [R1+0x94] ;  /* 0x0000940001057983 */ /* 0x000ea80000300800 */
[----:B------:R-:W2:Y:S04]  /*2df80*/  LDL.LU R6, [R1+0x98] ;  /* 0x0000980001067983 */ /* 0x000ea80000300800 */
[----:B------:R-:W2:Y:S04]  /*2df90*/  LDL.LU R7, [R1+0x9c] ;  /* 0x00009c0001077983 */ /* 0x000ea80000300800 */
[----:B------:R-:W2:Y:S04]  /*2dfa0*/  LDL.LU.64 R10, [R1+0x12d8] ;  /* 0x0012d800010a7983 */ /* 0x000ea80000300a00 */
[----:B------:R-:W2:Y:S04]  /*2dfb0*/  LDL.LU.64 R8, [R1+0x12d0] ;  /* 0x0012d00001087983 */ /* 0x000ea80000300a00 */
[----:B------:R0:W-:Y:S04]  /*2dfc0*/  STS.128 [R0+0x380], R20 ;  /* 0x0003801400007388 */ /* 0x0001e80000000c00 */
[----:B----4-:R1:W-:Y:S04]  /*2dfd0*/  STS.128 [R0+0x400], R16 ;  /* 0x0004001000007388 */ /* 0x0103e80000000c00 */
[----:B---3--:R3:W-:Y:S04]  /*2dfe0*/  STS.128 [R0+0x480], R12 ;  /* 0x0004800c00007388 */ /* 0x0087e80000000c00 */
        /* <DEDUP_REMOVED lines=8> */
[----:B---3--:R-:W3:Y:S04]  /*2e070*/  LDL.LU R12, [R1+0x30] ;  /* 0x00003000010c7983 */ /* 0x008ee80000300800 */
[----:B------:R-:W3:Y:S04]  /*2e080*/  LDL.LU R13, [R1+0x34] ;  /* 0x00003400010d7983 */ /* 0x000ee80000300800 */
[----:B------:R-:W3:Y:S04]  /*2e090*/  LDL.LU R14, [R1+0x38] ;  /* 0x00003800010e7983 */ /* 0x000ee80000300800 */
[----:B------:R-:W3:Y:S04]  /*2e0a0*/  LDL.LU R15, [R1+0x3c] ;  /* 0x00003c00010f7983 */ /* 0x000ee80000300800 */
[----:B------:R-:W-:Y:S04]  /*2e0b0*/  STS.128 [R0+0x300], R24 ;  /* 0x0003001800007388 */ /* 0x000fe80000000c00 */
[----:B--2---:R-:W-:Y:S04]  /*2e0c0*/  STS.128 [R0+0x580], R4 ;  /* 0x0005800400007388 */ /* 0x004fe80000000c00 */
[----:B------:R0:W-:Y:S04]  /*2e0d0*/  STS.128 [R0+0x500], R8 ;  /* 0x0005000800007388 */ /* 0x0001e80000000c00 */
[----:B0-----:R-:W2:Y:S04]  /*2e0e0*/  LDL.LU R8, [R1+0x40] ;  /* 0x0000400001087983 */ /* 0x001ea80000300800 */
[----:B------:R-:W2:Y:S04]  /*2e0f0*/  LDL.LU R9, [R1+0x44] ;  /* 0x0000440001097983 */ /* 0x000ea80000300800 */
[----:B------:R-:W2:Y:S04]  /*2e100*/  LDL.LU R10, [R1+0x48] ;  /* 0x00004800010a7983 */ /* 0x000ea80000300800 */
[----:B------:R-:W2:Y:S04]  /*2e110*/  LDL.LU R11, [R1+0x4c] ;  /* 0x00004c00010b7983 */ /* 0x000ea80000300800 */
[----:B------:R-:W2:Y:S04]  /*2e120*/  LDL.LU R24, [R1] ;  /* 0x0000000001187983 */ /* 0x000ea80000300800 */
[----:B------:R-:W2:Y:S04]  /*2e130*/  LDL.LU R25, [R1+0x4] ;  /* 0x0000040001197983 */ /* 0x000ea80000300800 */
[----:B------:R-:W2:Y:S04]  /*2e140*/  LDL.LU R26, [R1+0x8] ;  /* 0x00000800011a7983 */ /* 0x000ea80000300800 */
[----:B------:R-:W2:Y:S04]  /*2e150*/  LDL.LU R27, [R1+0xc] ;  /* 0x00000c00011b7983 */ /* 0x000ea80000300800 */
[----:B------:R-:W2:Y:S04]  /*2e160*/  LDL.LU.64 R6, [R1+0x12c8] ;  /* 0x0012c80001067983 */ /* 0x000ea80000300a00 */
[----:B------:R-:W2:Y:S04]  /*2e170*/  LDL.LU.64 R4, [R1+0x12c0] ;  /* 0x0012c00001047983 */ /* 0x000ea80000300a00 */
[----:B--2---:R0:W-:Y:S04]  /*2e180*/  STS.128 [R0+0x600], R4 ;  /* 0x0006000400007388 */ /* 0x0041e80000000c00 */
[----:B0-----:R-:W2:Y:S04]  /*2e190*/  LDL.LU.64 R6, [R1+0x12b8] ;  /* 0x0012b80001067983 */ /* 0x001ea80000300a00 */
[----:B------:R-:W2:Y:S04]  /*2e1a0*/  LDL.LU.64 R4, [R1+0x12b0] ;  /* 0x0012b00001047983 */ /* 0x000ea80000300a00 */
[----:B--2---:R0:W-:Y:S04]  /*2e1b0*/  STS.128 [R0+0x680], R4 ;  /* 0x0006800400007388 */ /* 0x0041e80000000c00 */
[----:B0-----:R-:W2:Y:S04]  /*2e1c0*/  LDL.LU.64 R6, [R1+0x12a8] ;  /* 0x0012a80001067983 */ /* 0x001ea80000300a00 */
[----:B------:R-:W2:Y:S04]  /*2e1d0*/  LDL.LU.64 R4, [R1+0x12a0] ;  /* 0x0012a00001047983 */ /* 0x000ea80000300a00 */
[----:B--2---:R0:W-:Y:S04]  /*2e1e0*/  STS.128 [R0+0x700], R4 ;  /* 0x0007000400007388 */ /* 0x0041e80000000c00 */
[----:B0-----:R-:W2:Y:S04]  /*2e1f0*/  LDL.LU.64 R6, [R1+0x1298] ;  /* 0x0012980001067983 */ /* 0x001ea80000300a00 */
[----:B------:R-:W2:Y:S01]  /*2e200*/  LDL.LU.64 R4, [R1+0x1290] ;  /* 0x0012900001047983 */ /* 0x000ea20000300a00 */
[----:B------:R-:W-:-:S03]  /*2e210*/  LOP3.LUT R29, R28, 0x20, RZ, 0x3c, !PT ;  /* 0x000000201c1d7812 */ /* 0x000fc600078e3cff */
[----:B--2---:R-:W-:Y:S04]  /*2e220*/  STS.128 [R0+0x780], R4 ;  /* 0x0007800400007388 */ /* 0x004fe80000000c00 */
[----:B------:R-:W-:Y:S06]  /*2e230*/  BAR.SYNC.DEFER_BLOCKING 0x0 ;  /* 0x0000000000007b1d */ /* 0x000fec0000010000 */
[----:B------:R-:W0:Y:S04]  /*2e240*/  LDS.128 R4, [R28] ;  /* 0x000000001c047984 */ /* 0x000e280000000c00 */
[----:B0-----:R-:W-:Y:S04]  /*2e250*/  STL.64 [R1+0x50], R4 ;  /* 0x0000500401007387 */ /* 0x001fe80000100a00 */
[----:B------:R-:W-:Y:S04]  /*2e260*/  STL.64 [R1+0x58], R6 ;  /* 0x0000580601007387 */ /* 0x000fe80000100a00 */
[----:B------:R-:W0:Y:S04]  /*2e270*/  LDS.128 R4, [R28+0x800] ;  /* 0x000800001c047984 */ /* 0x000e280000000c00 */
        /* <DEDUP_REMOVED lines=8> */
[----:B------:R-:W0:Y:S04]  /*2e300*/  LDS.128 R4, [R29] ;  /* 0x000000001d047984 */ /* 0x000e280000000c00 */
[----:B0-----:R-:W-:Y:S04]  /*2e310*/  STL.64 [R1+0x60], R4 ;  /* 0x0000600401007387 */ /* 0x001fe80000100a00 */
[----:B------:R-:W-:Y:S04]  /*2e320*/  STL.64 [R1+0x68], R6 ;  /* 0x0000680601007387 */ /* 0x000fe80000100a00 */
[----:B------:R-:W0:Y:S04]  /*2e330*/  LDS.128 R4, [R29+0x800] ;  /* 0x000800001d047984 */ /* 0x000e280000000c00 */
[----:B0-----:R-:W-:Y:S04]  /*2e340*/  STL.64 [R1+0xa0], R4 ;  /* 0x0000a00401007387 */ /* 0x001fe80000100a00 */
[----:B------:R-:W-:Y:S04]  /*2e350*/  STL.64 [R1+0xa8], R6 ;  /* 0x0000a80601007387 */ /* 0x000fe80000100a00 */
[----:B------:R-:W0:Y:S01]  /*2e360*/  LDS.128 R4, [R29+0x1000] ;  /* 0x001000001d047984 */ /* 0x000e220000000c00 */
[----:B------:R-:W-:-:S03]  /*2e370*/  LOP3.LUT R2, R28, 0x40, RZ, 0x3c, !PT ;  /* 0x000000401c027812 */ /* 0x000fc600078e3cff */
        /* <DEDUP_REMOVED lines=28> */
[----:B------:R-:W-:Y:S06]  /*2e540*/  BAR.SYNC.DEFER_BLOCKING 0x0 ;  /* 0x0000000000007b1d */ /* 0x000fec0000010000 */
[----:B------:R-:W-:Y:S04]  /*2e550*/  STS.128 [R0], R8 ;  /* 0x0000000800007388 */ /* 0x000fe80000000c00 */
[----:B0-----:R-:W-:Y:S04]  /*2e560*/  STL.64 [R1+0x140], R4 ;  /* 0x0001400401007387 */ /* 0x001fe80000100a00 */
[----:B------:R0:W-:Y:S04]  /*2e570*/  STL.64 [R1+0x148], R6 ;  /* 0x0001480601007387 */ /* 0x0001e80000100a00 */
[----:B---3--:R1:W-:Y:S04]  /*2e580*/  STS.128 [R0+0x80], R12 ;  /* 0x0000800c00007388 */ /* 0x0083e80000000c00 */
[----:B0-----:R-:W2:Y:S04]  /*2e590*/  LDL.LU.64 R6, [R1+0x1288] ;  /* 0x0012880001067983 */ /* 0x001ea80000300a00 */
[----:B------:R-:W2:Y:S04]  /*2e5a0*/  LDL.LU.64 R4, [R1+0x1280] ;  /* 0x0012800001047983 */ /* 0x000ea80000300a00 */
[----:B------:R-:W3:Y:S04]  /*2e5b0*/  LDL.LU.64 R10, [R1+0x1278] ;  /* 0x00127800010a7983 */ /* 0x000ee80000300a00 */
[----:B------:R-:W3:Y:S04]  /*2e5c0*/  LDL.LU.64 R8, [R1+0x1270] ;  /* 0x0012700001087983 */ /* 0x000ee80000300a00 */
[----:B-1----:R-:W3:Y:S04]  /*2e5d0*/  LDL.LU.64 R14, [R1+0x1268] ;  /* 0x00126800010e7983 */ /* 0x002ee80000300a00 */
[----:B------:R-:W3:Y:S04]  /*2e5e0*/  LDL.LU.64 R12, [R1+0x1260] ;  /* 0x00126000010c7983 */ /* 0x000ee80000300a00 */
[----:B----4-:R0:W-:Y:S04]  /*2e5f0*/  STS.128 [R0+0x100], R16 ;  /* 0x0001001000007388 */ /* 0x0101e80000000c00 */
[----:B------:R1:W-:Y:S04]  /*2e600*/  STS.128 [R0+0x180], R20 ;  /* 0x0001801400007388 */ /* 0x0003e80000000c00 */
[----:B0-----:R-:W4:Y:S04]  /*2e610*/  LDL.LU.64 R18, [R1+0x1258] ;  /* 0x0012580001127983 */ /* 0x001f280000300a00 */
[----:B------:R-:W4:Y:S04]  /*2e620*/  LDL.LU.64 R16, [R1+0x1250] ;  /* 0x0012500001107983 */ /* 0x000f280000300a00 */
[----:B-1----:R-:W4:Y:S04]  /*2e630*/  LDL.LU.64 R22, [R1+0x1248] ;  /* 0x0012480001167983 */ /* 0x002f280000300a00 */
[----:B------:R-:W4:Y:S04]  /*2e640*/  LDL.LU.64 R20, [R1+0x1240] ;  /* 0x0012400001147983 */ /* 0x000f280000300a00 */
[----:B------:R0:W-:Y:S04]  /*2e650*/  STS.128 [R0+0x200], R24 ;  /* 0x0002001800007388 */ /* 0x0001e80000000c00 */
[----:B0-----:R-:W4:Y:S04]  /*2e660*/  LDL.LU.64 R26, [R1+0x1238] ;  /* 0x00123800011a7983 */ /* 0x001f280000300a00 */
[----:B------:R-:W4:Y:S04]  /*2e670*/  LDL.LU.64 R24, [R1+0x1230] ;  /* 0x0012300001187983 */ /* 0x000f280000300a00 */
[----:B--2---:R0:W-:Y:S04]  /*2e680*/  STS.128 [R0+0x280], R4 ;  /* 0x0002800400007388 */ /* 0x0041e80000000c00 */
[----:B---3--:R1:W-:Y:S04]  /*2e690*/  STS.128 [R0+0x300], R8 ;  /* 0x0003000800007388 */ /* 0x0083e80000000c00 */
[----:B0-----:R-:W2:Y:S04]  /*2e6a0*/  LDL.LU R4, [R1+0x300] ;  /* 0x0003000001047983 */ /* 0x001ea80000300800 */
[----:B------:R-:W2:Y:S04]  /*2e6b0*/  LDL.LU R5, [R1+0x304] ;  /* 0x0003040001057983 */ /* 0x000ea80000300800 */
[----:B------:R-:W2:Y:S04]  /*2e6c0*/  LDL.LU R6, [R1+0x308] ;  /* 0x0003080001067983 */ /* 0x000ea80000300800 */
[----:B------:R-:W2:Y:S04]  /*2e6d0*/  LDL.LU R7, [R1+0x30c] ;  /* 0x00030c0001077983 */ /* 0x000ea80000300800 */
[----:B-1----:R-:W3:Y:S04]  /*2e6e0*/  LDL.LU R8, [R1+0x1d0] ;  /* 0x0001d00001087983 */ /* 0x002ee80000300800 */
[----:B------:R-:W3:Y:S04]  /*2e6f0*/  LDL.LU R9, [R1+0x1d4] ;  /* 0x0001d40001097983 */ /* 0x000ee80000300800 */
[----:B------:R-:W3:Y:S04]  /*2e700*/  LDL.LU R10, [R1+0x1d8] ;  /* 0x0001d800010a7983 */ /* 0x000ee80000300800 */
[----:B------:R-:W3:Y:S04]  /*2e710*/  LDL.LU R11, [R1+0x1dc] ;  /* 0x0001dc00010b7983 */ /* 0x000ee80000300800 */
[----:B------:R0:W-:Y:S04]  /*2e720*/  STS.128 [R0+0x380], R12 ;  /* 0x0003800c00007388 */ /* 0x0001e80000000c00 */
[----:B----4-:R1:W-:Y:S04]  /*2e730*/  STS.128 [R0+0x400], R16 ;  /* 0x0004001000007388 */ /* 0x0103e80000000c00 */
[----:B------:R4:W-:Y:S04]  /*2e740*/  STS.128 [R0+0x480], R20 ;  /* 0x0004801400007388 */ /* 0x0009e80000000c00 */
[----:B0-----:R-:W3:Y:S04]  /*2e750*/  LDL.LU R12, [R1+0x1b0] ;  /* 0x0001b000010c7983 */ /* 0x001ee80000300800 */
[----:B------:R-:W3:Y:S04]  /*2e760*/  LDL.LU R13, [R1+0x1b4] ;  /* 0x0001b400010d7983 */ /* 0x000ee80000300800 */
[----:B------:R-:W3:Y:S04]  /*2e770*/  LDL.LU R14, [R1+0x1b8] ;  /* 0x0001b800010e7983 */ /* 0x000ee80000300800 */
[----:B------:R-:W3:Y:S04]  /*2e780*/  LDL.LU R15, [R1+0x1bc] ;  /* 0x0001bc00010f7983 */ /* 0x000ee80000300800 */
[----:B-1----:R-:W3:Y:S04]  /*2e790*/  LDL.LU R16, [R1+0x1a0] ;  /* 0x0001a00001107983 */ /* 0x002ee80000300800 */
[----:B------:R-:W3:Y:S04]  /*2e7a0*/  LDL.LU R17, [R1+0x1a4] ;  /* 0x0001a40001117983 */ /* 0x000ee80000300800 */
[----:B------:R-:W3:Y:S04]  /*2e7b0*/  LDL.LU R18, [R1+0x1a8] ;  /* 0x0001a80001127983 */ /* 0x000ee80000300800 */
[----:B------:R-:W3:Y:S04]  /*2e7c0*/  LDL.LU R19, [R1+0x1ac] ;  /* 0x0001ac0001137983 */ /* 0x000ee80000300800 */
[----:B----4-:R-:W4:Y:S04]  /*2e7d0*/  LDL.LU R20, [R1+0x170] ;  /* 0x0001700001147983 */ /* 0x010f280000300800 */
[----:B------:R-:W4:Y:S04]  /*2e7e0*/  LDL.LU R21, [R1+0x174] ;  /* 0x0001740001157983 */ /* 0x000f280000300800 */
[----:B------:R-:W4:Y:S04]  /*2e7f0*/  LDL.LU R22, [R1+0x178] ;  /* 0x0001780001167983 */ /* 0x000f280000300800 */
[----:B------:R-:W4:Y:S04]  /*2e800*/  LDL.LU R23, [R1+0x17c] ;  /* 0x00017c0001177983 */ /* 0x000f280000300800 */
[----:B------:R-:W-:Y:S04]  /*2e810*/  STS.128 [R0+0x500], R24 ;  /* 0x0005001800007388 */ /* 0x000fe80000000c00 */
[----:B------:R-:W-:Y:S04]  /*2e820*/  STL [R1+0x1128], R24 ;  /* 0x0011281801007387 */ /* 0x000fe80000100800 */
[----:B--2---:R-:W-:Y:S04]  /*2e830*/  STS.128 [R0+0x780], R4 ;  /* 0x0007800400007388 */ /* 0x004fe80000000c00 */
[----:B---3--:R-:W-:Y:S04]  /*2e840*/  STS.128 [R0+0x700], R8 ;  /* 0x0007000800007388 */ /* 0x008fe80000000c00 */
[----:B------:R-:W-:Y:S04]  /*2e850*/  STS.128 [R0+0x680], R12 ;  /* 0x0006800c00007388 */ /* 0x000fe80000000c00 */
[----:B------:R-:W-:Y:S04]  /*2e860*/  STS.128 [R0+0x600], R16 ;  /* 0x0006001000007388 */ /* 0x000fe80000000c00 */
[----:B----4-:R-:W-:Y:S04]  /*2e870*/  STS.128 [R0+0x580], R20 ;  /* 0x0005801400007388 */ /* 0x010fe80000000c00 */
[----:B------:R-:W-:Y:S06]  /*2e880*/  BAR.SYNC.DEFER_BLOCKING 0x0 ;  /* 0x0000000000007b1d */ /* 0x000fec0000010000 */
[----:B------:R-:W0:Y:S04]  /*2e890*/  LDS.128 R8, [R28] ;  /* 0x000000001c087984 */ /* 0x000e280000000c00 */
[----:B------:R-:W1:Y:S04]  /*2e8a0*/  LDS.128 R12, [R28+0x800] ;  /* 0x000800001c0c7984 */ /* 0x000e680000000c00 */
[----:B------:R-:W2:Y:S04]  /*2e8b0*/  LDS.128 R4, [R28+0x1000] ;  /* 0x001000001c047984 */ /* 0x000ea80000000c00 */
[----:B------:R-:W3:Y:S04]  /*2e8c0*/  LDS.128 R24, [R28+0x1800] ;  /* 0x001800001c187984 */ /* 0x000ee80000000c00 */
[----:B0-----:R0:W-:Y:S04]  /*2e8d0*/  STL.64 [R1], R8 ;  /* 0x0000000801007387 */ /* 0x0011e80000100a00 */
[----:B------:R4:W-:Y:S04]  /*2e8e0*/  STL.64 [R1+0x8], R10 ;  /* 0x0000080a01007387 */ /* 0x0009e80000100a00 */
[----:B0-----:R-:W3:Y:S04]  /*2e8f0*/  LDL.LU R8, [R1+0x5d0] ;  /* 0x0005d00001087983 */ /* 0x001ee80000300800 */
[----:B-1----:R0:W-:Y:S04]  /*2e900*/  STL.64 [R1+0x40], R12 ;  /* 0x0000400c01007387 */ /* 0x0021e80000100a00 */
[----:B------:R1:W-:Y:S04]  /*2e910*/  STL.64 [R1+0x48], R14 ;  /* 0x0000480e01007387 */ /* 0x0003e80000100a00 */
[----:B--2---:R-:W-:Y:S04]  /*2e920*/  STL.64 [R1+0x180], R4 ;  /* 0x0001800401007387 */ /* 0x004fe80000100a00 */
[----:B------:R-:W-:Y:S04]  /*2e930*/  STL.64 [R1+0x188], R6 ;  /* 0x0001880601007387 */ /* 0x000fe80000100a00 */
[----:B------:R-:W3:Y:S04]  /*2e940*/  LDL.LU R9, [R1+0x5d4] ;  /* 0x0005d40001097983 */ /* 0x000ee80000300800 */
[----:B----4-:R-:W2:Y:S04]  /*2e950*/  LDL.LU R10, [R1+0x5d8] ;  /* 0x0005d800010a7983 */ /* 0x010ea80000300800 */
[----:B------:R-:W2:Y:S04]  /*2e960*/  LDL.LU R11, [R1+0x5dc] ;  /* 0x0005dc00010b7983 */ /* 0x000ea80000300800 */
[----:B--2---:R-:W-:Y:S04]  /*2e970*/  STL.64 [R1+0x1178], R10 ;  /* 0x0011780a01007387 */ /* 0x004fe80000100a00 */
[----:B---3--:R2:W-:Y:S04]  /*2e980*/  STL.64 [R1+0x1170], R8 ;  /* 0x0011700801007387 */ /* 0x0085e80000100a00 */
[----:B0-----:R-:W3:Y:S04]  /*2e990*/  LDL.LU R12, [R1+0x5a0] ;  /* 0x0005a000010c7983 */ /* 0x001ee80000300800 */
[----:B------:R-:W3:Y:S04]  /*2e9a0*/  LDL.LU R13, [R1+0x5a4] ;  /* 0x0005a400010d7983 */ /* 0x000ee80000300800 */
[----:B-1----:R-:W4:Y:S04]  /*2e9b0*/  LDL.LU R14, [R1+0x5a8] ;  /* 0x0005a800010e7983 */ /* 0x002f280000300800 */
[----:B------:R-:W4:Y:S04]  /*2e9c0*/  LDL.LU R15, [R1+0x5ac] ;  /* 0x0005ac00010f7983 */ /* 0x000f280000300800 */
[----:B----4-:R-:W-:Y:S04]  /*2e9d0*/  STL.64 [R1+0x1188], R14 ;  /* 0x0011880e01007387 */ /* 0x010fe80000100a00 */
[----:B---3--:R0:W-:Y:S04]  /*2e9e0*/  STL.64 [R1+0x1180], R12 ;  /* 0x0011800c01007387 */ /* 0x0081e80000100a00 */
[----:B------:R-:W3:Y:S04]  /*2e9f0*/  LDL.LU R16, [R1+0x590] ;  /* 0x0005900001107983 */ /* 0x000ee80000300800 */
[----:B------:R-:W3:Y:S04]  /*2ea00*/  LDL.LU R17, [R1+0x594] ;  /* 0x0005940001117983 */ /* 0x000ee80000300800 */
[----:B------:R-:W4:Y:S04]  /*2ea10*/  LDL.LU R18, [R1+0x598] ;  /* 0x0005980001127983 */ /* 0x000f280000300800 */
[----:B------:R-:W4:Y:S04]  /*2ea20*/  LDL.LU R19, [R1+0x59c] ;  /* 0x00059c0001137983 */ /* 0x000f280000300800 */
[----:B----4-:R-:W-:Y:S04]  /*2ea30*/  STL.64 [R1+0x1198], R18 ;  /* 0x0011981201007387 */ /* 0x010fe80000100a00 */
[----:B---3--:R1:W-:Y:S04]  /*2ea40*/  STL.64 [R1+0x1190], R16 ;  /* 0x0011901001007387 */ /* 0x0083e80000100a00 */
[----:B--2---:R-:W2:Y:S04]  /*2ea50*/  LDL.LU R8, [R1+0x4f0] ;  /* 0x0004f00001087983 */ /* 0x004ea80000300800 */
[----:B------:R-:W2:Y:S04]  /*2ea60*/  LDL.LU R9, [R1+0x4f4] ;  /* 0x0004f40001097983 */ /* 0x000ea80000300800 */
[----:B------:R-:W3:Y:S04]  /*2ea70*/  LDL.LU R10, [R1+0x4f8] ;  /* 0x0004f800010a7983 */ /* 0x000ee80000300800 */
[----:B------:R-:W3:Y:S04]  /*2ea80*/  LDL.LU R11, [R1+0x4fc] ;  /* 0x0004fc00010b7983 */ /* 0x000ee80000300800 */
[----:B---3--:R-:W-:Y:S04]  /*2ea90*/  STL.64 [R1+0x11a8], R10 ;  /* 0x0011a80a01007387 */ /* 0x008fe80000100a00 */
[----:B--2---:R-:W-:Y:S04]  /*2eaa0*/  STL.64 [R1+0x11a0], R8 ;  /* 0x0011a00801007387 */ /* 0x004fe80000100a00 */
[----:B0-----:R-:W2:Y:S04]  /*2eab0*/  LDL.LU R12, [R1+0x4e0] ;  /* 0x0004e000010c7983 */ /* 0x001ea80000300800 */
[----:B------:R-:W2:Y:S04]  /*2eac0*/  LDL.LU R13, [R1+0x4e4] ;  /* 0x0004e400010d7983 */ /* 0x000ea80000300800 */
[----:B------:R-:W3:Y:S04]  /*2ead0*/  LDL.LU R14, [R1+0x4e8] ;  /* 0x0004e800010e7983 */ /* 0x000ee80000300800 */
[----:B------:R-:W3:Y:S04]  /*2eae0*/  LDL.LU R15, [R1+0x4ec] ;  /* 0x0004ec00010f7983 */ /* 0x000ee80000300800 */
[----:B---3--:R-:W-:Y:S04]  /*2eaf0*/  STL.64 [R1+0x11b8], R14 ;  /* 0x0011b80e01007387 */ /* 0x008fe80000100a00 */
[----:B--2---:R0:W-:Y:S04]  /*2eb00*/  STL.64 [R1+0x11b0], R12 ;  /* 0x0011b00c01007387 */ /* 0x0041e80000100a00 */
[----:B-1----:R-:W2:Y:S04]  /*2eb10*/  LDL.LU R16, [R1+0x4d0] ;  /* 0x0004d00001107983 */ /* 0x002ea80000300800 */
[----:B------:R-:W2:Y:S04]  /*2eb20*/  LDL.LU R17, [R1+0x4d4] ;  /* 0x0004d40001117983 */ /* 0x000ea80000300800 */
[----:B------:R-:W3:Y:S04]  /*2eb30*/  LDL.LU R18, [R1+0x4d8] ;  /* 0x0004d80001127983 */ /* 0x000ee80000300800 */
[----:B------:R-:W3:Y:S04]  /*2eb40*/  LDL.LU R19, [R1+0x4dc] ;  /* 0x0004dc0001137983 */ /* 0x000ee80000300800 */
[----:B---3--:R-:W-:Y:S04]  /*2eb50*/  STL.64 [R1+0x11c8], R18 ;  /* 0x0011c81201007387 */ /* 0x008fe80000100a00 */
[----:B--2---:R1:W-:Y:S04]  /*2eb60*/  STL.64 [R1+0x11c0], R16 ;  /* 0x0011c01001007387 */ /* 0x0043e80000100a00 */
        /* <DEDUP_REMOVED lines=35> */
[----:B--2---:R-:W-:Y:S04]  /*2eda0*/  STL.64 [R1+0x1220], R12 ;  /* 0x0012200c01007387 */ /* 0x004fe80000100a00 */
[----:B------:R-:W0:Y:S04]  /*2edb0*/  LDS.128 R12, [R29] ;  /* 0x000000001d0c7984 */ /* 0x000e280000000c00 */
[----:B------:R-:W2:Y:S04]  /*2edc0*/  LDL.LU R16, [R1+0x400] ;  /* 0x0004000001107983 */ /* 0x000ea80000300800 */
[----:B------:R-:W2:Y:S04]  /*2edd0*/  LDL.LU R17, [R1+0x404] ;  /* 0x0004040001117983 */ /* 0x000ea80000300800 */
[----:B------:R-:W2:Y:S04]  /*2ede0*/  LDL.LU R18, [R1+0x408] ;  /* 0x0004080001127983 */ /* 0x000ea80000300800 */
[----:B------:R-:W2:Y:S04]  /*2edf0*/  LDL.LU R19, [R1+0x40c] ;  /* 0x00040c0001137983 */ /* 0x000ea80000300800 */
[----:B------:R-:W3:Y:S04]  /*2ee00*/  LDL.LU R8, [R1+0x4b0] ;  /* 0x0004b00001087983 */ /* 0x000ee80000300800 */
[----:B------:R-:W3:Y:S04]  /*2ee10*/  LDL.LU R9, [R1+0x4b4] ;  /* 0x0004b40001097983 */ /* 0x000ee80000300800 */
[----:B------:R-:W3:Y:S04]  /*2ee20*/  LDL.LU R10, [R1+0x4b8] ;  /* 0x0004b800010a7983 */ /* 0x000ee80000300800 */
[----:B------:R-:W3:Y:S04]  /*2ee30*/  LDL.LU R11, [R1+0x4bc] ;  /* 0x0004bc00010b7983 */ /* 0x000ee80000300800 */
[----:B------:R-:W4:Y:S04]  /*2ee40*/  LDL.LU R20, [R1+0x500] ;  /* 0x0005000001147983 */ /* 0x000f280000300800 */
[----:B------:R-:W4:Y:S04]  /*2ee50*/  LDL.LU R21, [R1+0x504] ;  /* 0x0005040001157983 */ /* 0x000f280000300800 */
[----:B------:R-:W4:Y:S04]  /*2ee60*/  LDL.LU R22, [R1+0x508] ;  /* 0x0005080001167983 */ /* 0x000f280000300800 */
[----:B------:R-:W4:Y:S04]  /*2ee70*/  LDL.LU R23, [R1+0x50c] ;  /* 0x00050c0001177983 */ /* 0x000f280000300800 */
[----:B------:R-:W2:Y:S04]  /*2ee80*/  LDL.LU R4, [R1+0x5e0] ;  /* 0x0005e00001047983 */ /* 0x000ea80000300800 */
[----:B------:R-:W2:Y:S04]  /*2ee90*/  LDL.LU R5, [R1+0x5e4] ;  /* 0x0005e40001057983 */ /* 0x000ea80000300800 */
[----:B------:R-:W2:Y:S04]  /*2eea0*/  LDL.LU R6, [R1+0x5e8] ;  /* 0x0005e80001067983 */ /* 0x000ea80000300800 */
[----:B------:R-:W2:Y:S04]  /*2eeb0*/  LDL.LU R7, [R1+0x5ec] ;  /* 0x0005ec0001077983 */ /* 0x000ea80000300800 */
[----:B------:R-:W-:Y:S04]  /*2eec0*/  STL.64 [R1+0x1c0], R24 ;  /* 0x0001c01801007387 */ /* 0x000fe80000100a00 */
[----:B------:R-:W-:Y:S04]  /*2eed0*/  STL.64 [R1+0x1c8], R26 ;  /* 0x0001c81a01007387 */ /* 0x000fe80000100a00 */
[----:B------:R-:W1:Y:S04]  /*2eee0*/  LDS.128 R24, [R29+0x800] ;  /* 0x000800001d187984 */ /* 0x000e680000000c00 */
[----:B0-----:R-:W-:Y:S04]  /*2eef0*/  STL.64 [R1+0x10], R12 ;  /* 0x0000100c01007387 */ /* 0x001fe80000100a00 */
[----:B------:R-:W-:Y:S04]  /*2ef00*/  STL.64 [R1+0x18], R14 ;  /* 0x0000180e01007387 */ /* 0x000fe80000100a00 */
[----:B------:R-:W0:Y:S04]  /*2ef10*/  LDS.128 R12, [R29+0x1000] ;  /* 0x001000001d0c7984 */ /* 0x000e280000000c00 */
[----:B-1----:R-:W-:Y:S04]  /*2ef20*/  STL.64 [R1+0x150], R24 ;  /* 0x0001501801007387 */ /* 0x002fe80000100a00 */
[----:B------:R-:W-:Y:S04]  /*2ef30*/  STL.64 [R1+0x158], R26 ;  /* 0x0001581a01007387 */ /* 0x000fe80000100a00 */
[----:B------:R-:W1:Y:S04]  /*2ef40*/  LDS.128 R24, [R29+0x1800] ;  /* 0x001800001d187984 */ /* 0x000e680000000c00 */
[----:B0-----:R-:W-:Y:S04]  /*2ef50*/  STL.64 [R1+0x190], R12 ;  /* 0x0001900c01007387 */ /* 0x001fe80000100a00 */
[----:B------:R-:W-:Y:S04]  /*2ef60*/  STL.64 [R1+0x198], R14 ;  /* 0x0001980e01007387 */ /* 0x000fe80000100a00 */
[----:B------:R-:W0:Y:S04]  /*2ef70*/  LDS.128 R12, [R2] ;  /* 0x00000000020c7984 */ /* 0x000e280000000c00 */
[----:B-1----:R-:W-:Y:S04]  /*2ef80*/  STL.64 [R1+0x1d0], R24 ;  /* 0x0001d01801007387 */ /* 0x002fe80000100a00 */
[----:B------:R-:W-:Y:S04]  /*2ef90*/  STL.64 [R1+0x1d8], R26 ;  /* 0x0001d81a01007387 */ /* 0x000fe80000100a00 */
        /* <DEDUP_REMOVED lines=23> */
[----:B0-----:R-:W-:Y:S04]  /*2f110*/  STL.64 [R1+0x1f0], R12 ;  /* 0x0001f00c01007387 */ /* 0x001fe80000100a00 */
[----:B------:R0:W-:Y:S04]  /*2f120*/  STL.64 [R1+0x1f8], R14 ;  /* 0x0001f80e01007387 */ /* 0x0001e80000100a00 */
[----:B0-----:R-:W2:Y:S04]  /*2f130*/  LDL.LU.64 R14, [R1+0x1228] ;  /* 0x00122800010e7983 */ /* 0x001ea80000300a00 */
[----:B------:R-:W2:Y:S04]  /*2f140*/  LDL.LU.64 R12, [R1+0x1220] ;  /* 0x00122000010c7983 */ /* 0x000ea80000300a00 */
[----:B--2---:R0:W-:Y:S04]  /*2f150*/  STS.128 [R0], R12 ;  /* 0x0000000c00007388 */ /* 0x0041e80000000c00 */
[----:B0-----:R-:W2:Y:S04]  /*2f160*/  LDL.LU.64 R14, [R1+0x1218] ;  /* 0x00121800010e7983 */ /* 0x001ea80000300a00 */
[----:B------:R-:W2:Y:S04]  /*2f170*/  LDL.LU.64 R12, [R1+0x1210] ;  /* 0x00121000010c7983 */ /* 0x000ea80000300a00 */
[----:B--2---:R0:W-:Y:S04]  /*2f180*/  STS.128 [R0+0x80], R12 ;  /* 0x0000800c00007388 */ /* 0x0041e80000000c00 */
[----:B0-----:R-:W2:Y:S04]  /*2f190*/  LDL.LU.64 R14, [R1+0x1208] ;  /* 0x00120800010e7983 */ /* 0x001ea80000300a00 */
[----:B------:R-:W2:Y:S04]  /*2f1a0*/  LDL.LU.64 R12, [R1+0x1200] ;  /* 0x00120000010c7983 */ /* 0x000ea80000300a00 */
[----:B--2---:R0:W-:Y:S04]  /*2f1b0*/  STS.128 [R0+0x100], R12 ;  /* 0x0001000c00007388 */ /* 0x0041e80000000c00 */
[----:B0-----:R-:W2:Y:S04]  /*2f1c0*/  LDL.LU.64 R14, [R1+0x11f8] ;  /* 0x0011f800010e7983 */ /* 0x001ea80000300a00 */
[----:B------:R-:W2:Y:S04]  /*2f1d0*/  LDL.LU.64 R12, [R1+0x11f0] ;  /* 0x0011f000010c7983 */ /* 0x000ea80000300a00 */
[----:B------:R0:W-:Y:S04]  /*2f1e0*/  STS.128 [R0+0x180], R16 ;  /* 0x0001801000007388 */ /* 0x0001e80000000c00 */
[----:B0-----:R-:W3:Y:S04]  /*2f1f0*/  LDL.LU.64 R18, [R1+0x11e8] ;  /* 0x0011e80001127983 */ /* 0x001ee80000300a00 */
[----:B------:R-:W3:Y:S04]  /*2f200*/  LDL.LU.64 R16, [R1+0x11e0] ;  /* 0x0011e00001107983 */ /* 0x000ee80000300a00 */
[----:B--2---:R0:W-:Y:S04]  /*2f210*/  STS.128 [R0+0x200], R12 ;  /* 0x0002000c00007388 */ /* 0x0041e80000000c00 */
[----:B0-----:R-:W2:Y:S04]  /*2f220*/  LDL.LU.64 R14, [R1+0x11d8] ;  /* 0x0011d800010e7983 */ /* 0x001ea80000300a00 */
[----:B------:R-:W2:Y:S04]  /*2f230*/  LDL.LU.64 R12, [R1+0x11d0] ;  /* 0x0011d000010c7983 */ /* 0x000ea80000300a00 */
[----:B---3--:R0:W-:Y:S04]  /*2f240*/  STS.128 [R0+0x280], R16 ;  /* 0x0002801000007388 */ /* 0x0081e80000000c00 */
[----:B------:R-:W-:Y:S04]  /*2f250*/  STS.128 [R0+0x380], R8 ;  /* 0x0003800800007388 */ /* 0x000fe80000000c00 */
[----:B0-----:R-:W3:Y:S04]  /*2f260*/  LDL.LU.64 R18, [R1+0x11c8] ;  /* 0x0011c80001127983 */ /* 0x001ee80000300a00 */
[----:B------:R-:W3:Y:S04]  /*2f270*/  LDL.LU.64 R16, [R1+0x11c0] ;  /* 0x0011c00001107983 */ /* 0x000ee80000300a00 */
[----:B--2---:R0:W-:Y:S04]  /*2f280*/  STS.128 [R0+0x300], R12 ;  /* 0x0003000c00007388 */ /* 0x0041e80000000c00 */
[----:B0-----:R-:W2:Y:S04]  /*2f290*/  LDL.LU.64 R14, [R1+0x11b8] ;  /* 0x0011b800010e7983 */ /* 0x001ea80000300a00 */
[----:B------:R-:W2:Y:S04]  /*2f2a0*/  LDL.LU.64 R12, [R1+0x11b0] ;  /* 0x0011b000010c7983 */ /* 0x000ea80000300a00 */
[----:B------:R-:W4:Y:S04]  /*2f2b0*/  LDL.LU.64 R10, [R1+0x11a8] ;  /* 0x0011a800010a7983 */ /* 0x000f280000300a00 */
[----:B------:R-:W4:Y:S04]  /*2f2c0*/  LDL.LU.64 R8, [R1+0x11a0] ;  /* 0x0011a00001087983 */ /* 0x000f280000300a00 */
[----:B---3--:R0:W-:Y:S04]  /*2f2d0*/  STS.128 [R0+0x400], R16 ;  /* 0x0004001000007388 */ /* 0x0081e80000000c00 */
[----:B0-----:R-:W3:Y:S04]  /*2f2e0*/  LDL.LU.64 R18, [R1+0x1198] ;  /* 0x0011980001127983 */ /* 0x001ee80000300a00 */
[----:B------:R-:W3:Y:S04]  /*2f2f0*/  LDL.LU.64 R16, [R1+0x1190] ;  /* 0x0011900001107983 */ /* 0x000ee80000300a00 */
[----:B--2---:R0:W-:Y:S04]  /*2f300*/  STS.128 [R0+0x480], R12 ;  /* 0x0004800c00007388 */ /* 0x0041e80000000c00 */
[----:B----4-:R1:W-:Y:S04]  /*2f310*/  STS.128 [R0+0x500], R8 ;  /* 0x0005000800007388 */ /* 0x0103e80000000c00 */
[----:B0-----:R-:W2:Y:S04]  /*2f320*/  LDL.LU.64 R14, [R1+0x1188] ;  /* 0x00118800010e7983 */ /* 0x001ea80000300a00 */
[----:B------:R-:W2:Y:S04]  /*2f330*/  LDL.LU.64 R12, [R1+0x1180] ;  /* 0x00118000010c7983 */ /* 0x000ea80000300a00 */
[----:B-1----:R-:W4:Y:S04]  /*2f340*/  LDL.LU.64 R10, [R1+0x1178] ;  /* 0x00117800010a7983 */ /* 0x002f280000300a00 */
[----:B------:R-:W4:Y:S04]  /*2f350*/  LDL.LU.64 R8, [R1+0x1170] ;  /* 0x0011700001087983 */ /* 0x000f280000300a00 */
[----:B------:R-:W-:Y:S04]  /*2f360*/  STS.128 [R0+0x580], R20 ;  /* 0x0005801400007388 */ /* 0x000fe80000000c00 */
[----:B---3--:R-:W-:Y:S04]  /*2f370*/  STS.128 [R0+0x600], R16 ;  /* 0x0006001000007388 */ /* 0x008fe80000000c00 */
[----:B------:R-:W-:Y:S04]  /*2f380*/  STS.128 [R0+0x780], R4 ;  /* 0x0007800400007388 */ /* 0x000fe80000000c00 */
[----:B--2---:R-:W-:Y:S04]  /*2f390*/  STS.128 [R0+0x680], R12 ;  /* 0x0006800c00007388 */ /* 0x004fe80000000c00 */
[----:B----4-:R-:W-:Y:S04]  /*2f3a0*/  STS.128 [R0+0x700], R8 ;  /* 0x0007000800007388 */ /* 0x010fe80000000c00 */
[----:B------:R-:W-:Y:S06]  /*2f3b0*/  BAR.SYNC.DEFER_BLOCKING 0x0 ;  /* 0x0000000000007b1d */ /* 0x000fec0000010000 */
[----:B------:R-:W0:Y:S04]  /*2f3c0*/  LDS.128 R4, [R28] ;  /* 0x000000001c047984 */ /* 0x000e280000000c00 */
[----:B------:R-:W1:Y:S04]  /*2f3d0*/  LDS.128 R12, [R28+0x800] ;  /* 0x000800001c0c7984 */ /* 0x000e680000000c00 */
[----:B------:R-:W2:Y:S04]  /*2f3e0*/  LDS.128 R8, [R28+0x1000] ;  /* 0x001000001c087984 */ /* 0x000ea80000000c00 */
[----:B------:R-:W-:Y:S04]  /*2f3f0*/  LDS.128 R16, [R27] ;  /* 0x000000001b107984 */ /* 0x000fe80000000c00 */
[----:B0-----:R-:W-:Y:S04]  /*2f400*/  STL.64 [R1+0x240], R4 ;  /* 0x0002400401007387 */ /* 0x001fe80000100a00 */
[----:B------:R-:W-:Y:S04]  /*2f410*/  STL.64 [R1+0x248], R6 ;  /* 0x0002480601007387 */ /* 0x000fe80000100a00 */
[----:B------:R-:W0:Y:S04]  /*2f420*/  LDS.128 R4, [R28+0x1800] ;  /* 0x001800001c047984 */ /* 0x000e280000000c00 */
[----:B-1----:R-:W-:Y:S04]  /*2f430*/  STL.64 [R1+0x280], R12 ;  /* 0x0002800c01007387 */ /* 0x002fe80000100a00 */
[----:B------:R-:W-:Y:S04]  /*2f440*/  STL.64 [R1+0x288], R14 ;  /* 0x0002880e01007387 */ /* 0x000fe80000100a00 */
[----:B------:R-:W-:Y:S04]  /*2f450*/  STL [R1+0x1090], R28 ;  /* 0x0010901c01007387 */ /* 0x000fe80000100800 */
[----:B--2---:R-:W-:Y:S04]  /*2f460*/  STL.64 [R1+0x290], R8 ;  /* 0x0002900801007387 */ /* 0x004fe80000100a00 */
[----:B------:R-:W-:Y:S04]  /*2f470*/  STL.64 [R1+0x298], R10 ;  /* 0x0002980a01007387 */ /* 0x000fe80000100a00 */
[----:B------:R-:W1:Y:S04]  /*2f480*/  LDS.128 R12, [R29] ;  /* 0x000000001d0c7984 */ /* 0x000e680000000c00 */
[----:B------:R-:W-:Y:S04]  /*2f490*/  LDS.128 R8, [R29+0x800] ;  /* 0x000800001d087984 */ /* 0x000fe80000000c00 */
[----:B0-----:R-:W-:Y:S04]  /*2f4a0*/  STL.64 [R1+0x270], R4 ;  /* 0x0002700401007387 */ /* 0x001fe80000100a00 */
[----:B------:R-:W-:Y:S04]  /*2f4b0*/  STL.64 [R1+0x278], R6 ;  /* 0x0002780601007387 */ /* 0x000fe80000100a00 */
[----:B------:R-:W0:Y:S04]  /*2f4c0*/  LDS.128 R4, [R29+0x1000] ;  /* 0x001000001d047984 */ /* 0x000e280000000c00 */
[----:B-1----:R-:W-:Y:S04]  /*2f4d0*/  STL.64 [R1+0x250], R12 ;  /* 0x0002500c01007387 */ /* 0x002fe80000100a00 */
[----:B------:R-:W-:Y:S04]  /*2f4e0*/  STL.64 [R1+0x258], R14 ;  /* 0x0002580e01007387 */ /* 0x000fe80000100a00 */
[----:B------:R-:W-:Y:S04]  /*2f4f0*/  LDS.128 R12, [R27+0x800] ;  /* 0x000800001b0c7984 */ /* 0x000fe80000000c00 */
[----:B0-----:R-:W-:Y:S01]  /*2f500*/  STL.64 [R1+0x230], R4 ;  /* 0x0002300401007387 */ /* 0x001fe20000100a00 */
[----:B------:R-:W-:-:S03]  /*2f510*/  IMAD.MOV.U32 R28, RZ, RZ, R7 ;  /* 0x000000ffff1c7224 */ /* 0x000fc600078e0007 */
[----:B------:R-:W-:Y:S04]  /*2f520*/  STL.64 [R1+0x260], R8 ;  /* 0x0002600801007387 */ /* 0x000fe80000100a00 */
[----:B------:R-:W-:Y:S04]  /*2f530*/  STL.64 [R1+0x268], R10 ;  /* 0x0002680a01007387 */ /* 0x000fe80000100a00 */
[----:B------:R-:W-:Y:S04]  /*2f540*/  STL [R1+0x238], R6 ;  /* 0x0002380601007387 */ /* 0x000fe80000100800 */
[----:B------:R-:W0:Y:S04]  /*2f550*/  LDS.128 R4, [R29+0x1800] ;  /* 0x001800001d047984 */ /* 0x000e280000000c00 */
[----:B------:R-:W2:Y:S04]  /*2f560*/  LDL.LU R20, [R1+0x610] ;  /* 0x0006100001147983 */ /* 0x000ea80000300800 */
[----:B------:R-:W2:Y:S04]  /*2f570*/  LDL.LU R21, [R1+0x614] ;  /* 0x0006140001157983 */ /* 0x000ea80000300800 */
[----:B------:R-:W2:Y:S04]  /*2f580*/  LDL.LU R22, [R1+0x618] ;  /* 0x0006180001167983 */ /* 0x000ea80000300800 */
[----:B------:R-:W2:Y:S04]  /*2f590*/  LDL.LU R23, [R1+0x61c] ;  /* 0x00061c0001177983 */ /* 0x000ea80000300800 */
[----:B------:R-:W-:Y:S04]  /*2f5a0*/  STL [R1+0x1094], R28 ;  /* 0x0010941c01007387 */ /* 0x000fe80000100800 */
[----:B------:R-:W-:Y:S04]  /*2f5b0*/  STL [R1+0x1098], R29 ;  /* 0x0010981d01007387 */ /* 0x000fe80000100800 */
[----:B------:R-:W-:Y:S04]  /*2f5c0*/  LDS.128 R8, [R2] ;  /* 0x0000000002087984 */ /* 0x000fe80000000c00 */
[----:B0-----:R-:W-:Y:S04]  /*2f5d0*/  STL.64 [R1+0x220], R4 ;  /* 0x0002200401007387 */ /* 0x001fe80000100a00 */
[----:B------:R-:W-:Y:S04]  /*2f5e0*/  STL.64 [R1+0x228], R6 ;  /* 0x0002280601007387 */ /* 0x000fe80000100a00 */
[----:B------:R-:W0:Y:S04]  /*2f5f0*/  LDS.128 R4, [R2+0x800] ;  /* 0x0008000002047984 */ /* 0x000e280000000c00 */
[----:B0-----:R-:W-:Y:S04]  /*2f600*/  STL.64 [R1+0x200], R4 ;  /* 0x0002000401007387 */ /* 0x001fe80000100a00 */
[----:B------:R-:W-:Y:S04]  /*2f610*/  STL.64 [R1+0x210], R8 ;  /* 0x0002100801007387 */ /* 0x000fe80000100a00 */
[----:B------:R-:W-:Y:S01]  /*2f620*/  STL.64 [R1+0x218], R10 ;  /* 0x0002180a01007387 */ /* 0x000fe20000100a00 */
[----:B------:R-:W-:-:S03]  /*2f630*/  IMAD.MOV.U32 R28, RZ, RZ, R7 ;  /* 0x000000ffff1c7224 */ /* 0x000fc600078e0007 */
[----:B------:R-:W0:Y:S04]  /*2f640*/  LDS.128 R8, [R2+0x1000] ;  /* 0x0010000002087984 */ /* 0x000e280000000c00 */
[----:B------:R-:W-:Y:S04]  /*2f650*/  STL [R1+0x208], R6 ;  /* 0x0002080601007387 */ /* 0x000fe80000100800 */
[----:B------:R-:W1:Y:S04]  /*2f660*/  LDS.128 R4, [R2+0x1800] ;  /* 0x0018000002047984 */ /* 0x000e680000000c00 */
[----:B------:R-:W-:Y:S04]  /*2f670*/  STL [R1+0x109c], R28 ;  /* 0x00109c1c01007387 */ /* 0x000fe80000100800 */
[----:B0-----:R-:W-:Y:S04]  /*2f680*/  STL [R1+0x10a4], R10 ;  /* 0x0010a40a01007387 */ /* 0x001fe80000100800 */
[----:B------:R0:W-:Y:S04]  /*2f690*/  STL [R1+0x10a0], R11 ;  /* 0x0010a00b01007387 */ /* 0x0001e80000100800 */
[----:B0-----:R-:W3:Y:S04]  /*2f6a0*/  LDL R11, [R1+0x454] ;  /* 0x00045400010b7983 */ /* 0x001ee80000100800 */
[----:B------:R-:W-:Y:S04]  /*2f6b0*/  STL.64 [R1+0x10b0], R18 ;  /* 0x0010b01201007387 */ /* 0x000fe80000100a00 */
[----:B-1----:R-:W-:Y:S04]  /*2f6c0*/  STL.64 [R1+0x2a0], R4 ;  /* 0x0002a00401007387 */ /* 0x002fe80000100a00 */
[----:B------:R-:W-:Y:S04]  /*2f6d0*/  STL.64 [R1+0x2a8], R6 ;  /* 0x0002a80601007387 */ /* 0x000fe80000100a00 */
[----:B------:R0:W-:Y:S04]  /*2f6e0*/  STL.64 [R1+0x10a8], R16 ;  /* 0x0010a81001007387 */ /* 0x0001e80000100a00 */
[----:B------:R-:W1:Y:S04]  /*2f6f0*/  LDS.128 R4, [R27+0x1000] ;  /* 0x001000001b047984 */ /* 0x000e680000000c00 */
[----:B0-----:R-:W4:Y:S04]  /*2f700*/  LDL.LU R16, [R1+0x600] ;  /* 0x0006000001107983 */ /* 0x001f280000300800 */
[----:B------:R-:W4:Y:S04]  /*2f710*/  LDL.LU R17, [R1+0x604] ;  /* 0x0006040001117983 */ /* 0x000f280000300800 */
[----:B------:R-:W4:Y:S04]  /*2f720*/  LDL.LU R18, [R1+0x608] ;  /* 0x0006080001127983 */ /* 0x000f280000300800 */
[----:B------:R-:W4:Y:S04]  /*2f730*/  LDL.LU R19, [R1+0x60c] ;  /* 0x00060c0001137983 */ /* 0x000f280000300800 */
[----:B------:R-:W-:Y:S04]  /*2f740*/  STL.64 [R1+0x10c0], R14 ;  /* 0x0010c00e01007387 */ /* 0x000fe80000100a00 */
[----:B------:R0:W-:Y:S04]  /*2f750*/  STL.64 [R1+0x10b8], R12 ;  /* 0x0010b80c01007387 */ /* 0x0001e80000100a00 */
[----:B0-----:R-:W2:Y:S04]  /*2f760*/  LDL.LU R12, [R1+0x5f0] ;  /* 0x0005f000010c7983 */ /* 0x001ea80000300800 */
[----:B------:R-:W2:Y:S04]  /*2f770*/  LDL.LU R13, [R1+0x5f4] ;  /* 0x0005f400010d7983 */ /* 0x000ea80000300800 */
[----:B------:R-:W2:Y:S04]  /*2f780*/  LDL.LU R14, [R1+0x5f8] ;  /* 0x0005f800010e7983 */ /* 0x000ea80000300800 */
[----:B------:R-:W2:Y:S04]  /*2f790*/  LDL.LU R15, [R1+0x5fc] ;  /* 0x0005fc00010f7983 */ /* 0x000ea80000300800 */
[----:B-1----:R-:W-:Y:S04]  /*2f7a0*/  STL.64 [R1+0x10d0], R6 ;  /* 0x0010d00601007387 */ /* 0x002fe80000100a00 */
[----:B------:R-:W-:Y:S04]  /*2f7b0*/  STL.64 [R1+0x10c8], R4 ;  /* 0x0010c80401007387 */ /* 0x000fe80000100a00 */
[----:B------:R-:W0:Y:S04]  /*2f7c0*/  LDS.128 R4, [R27+0x1800] ;  /* 0x001800001b047984 */ /* 0x000e280000000c00 */
[----:B------:R-:W-:Y:S01]  /*2f7d0*/  BAR.SYNC.DEFER_BLOCKING 0x0 ;  /* 0x0000000000007b1d */ /* 0x000fe20000010000 */
[----:B0-----:R-:W-:-:S05]  /*2f7e0*/  IMAD.MOV.U32 R10, RZ, RZ, R4 ;  /* 0x000000ffff0a7224 */ /* 0x001fca00078e0004 */
[----:B---3--:R-:W-:Y:S04]  /*2f7f0*/  STL.64 [R1+0x1158], R10 ;  /* 0x0011580a01007387 */ /* 0x008fe80000100a00 */
[----:B------:R-:W-:Y:S04]  /*2f800*/  STL.64 [R1+0x1150], R8 ;  /* 0x0011500801007387 */ /* 0x000fe80000100a00 */
[----:B--2---:R0:W-:Y:S04]  /*2f810*/  STS.128 [R0], R12 ;  /* 0x0000000c00007388 */ /* 0x0041e80000000c00 */
        /* <DEDUP_REMOVED lines=10> */
[----:B------:R-:W-:Y:S04]  /*2f8c0*/  STS.128 [R0+0x100], R20 ;  /* 0x0001001400007388 */ /* 0x000fe80000000c00 */
[----:B---3--:R-:W-:Y:S04]  /*2f8d0*/  STL.64 [R1+0x10f0], R14 ;  /* 0x0010f00e01007387 */ /* 0x008fe80000100a00 */
[----:B--2---:R0:W-:Y:S04]  /*2f8e0*/  STL.64 [R1+0x10e8], R12 ;  /* 0x0010e80c01007387 */ /* 0x0041e80000100a00 */
[----:B0-----:R-:W2:Y:S04]  /*2f8f0*/  LDL.LU R12, [R1+0x6c0] ;  /* 0x0006c000010c7983 */ /* 0x001ea80000300800 */
[----:B------:R-:W2:Y:S04]  /*2f900*/  LDL.LU R13, [R1+0x6c4] ;  /* 0x0006c400010d7983 */ /* 0x000ea80000300800 */
[----:B------:R-:W3:Y:S04]  /*2f910*/  LDL.LU R14, [R1+0x6c8] ;  /* 0x0006c800010e7983 */ /* 0x000ee80000300800 */
[----:B------:R-:W3:Y:S04]  /*2f920*/  LDL.LU R15, [R1+0x6cc] ;  /* 0x0006cc00010f7983 */ /* 0x000ee80000300800 */
        /* <DEDUP_REMOVED lines=20> */
[----:B------:R-:W-:Y:S04]  /*2fa70*/  STL.64 [R1+0x1120], R22 ;  /* 0x0011201601007387 */ /* 0x000fe80000100a00 */
        /* <DEDUP_REMOVED lines=10> */
[----:B------:R-:W2:Y:S01]  /*2fb20*/  LDL.LU R23, [R1+0x65c] ;  /* 0x00065c0001177983 */ /* 0x000ea20000300800 */
[----:B------:R-:W-:-:S02]  /*2fb30*/  IMAD.MOV.U32 R28, RZ, RZ, R5 ;  /* 0x000000ffff1c7224 */ /* 0x000fc400078e0005 */
[----:B------:R-:W-:Y:S01]  /*2fb40*/  IMAD.MOV.U32 R29, RZ, RZ, R6 ;  /* 0x000000ffff1d7224 */ /* 0x000fe200078e0006 */
[----:B----4-:R-:W-:Y:S01]  /*2fb50*/  STS.128 [R0+0x80], R16 ;  /* 0x0000801000007388 */ /* 0x010fe20000000c00 */
[----:B------:R-:W-:-:S03]  /*2fb60*/  IMAD.MOV.U32 R26, RZ, RZ, R7 ;  /* 0x000000ffff1a7224 */ /* 0x000fc600078e0007 */
[----:B------:R-:W-:Y:S04]  /*2fb70*/  STS.128 [R0+0x180], R8 ;  /* 0x0001800800007388 */ /* 0x000fe80000000c00 */
[----:B--2---:R-:W-:Y:S04]  /*2fb80*/  STL.64 [R1+0x1148], R22 ;  /* 0x0011481601007387 */ /* 0x004fe80000100a00 */
[----:B------:R0:W-:Y:S04]  /*2fb90*/  STL.64 [R1+0x1140], R20 ;  /* 0x0011401401007387 */ /* 0x0001e80000100a00 */
[----:B0-----:R-:W2:Y:S04]  /*2fba0*/  LDL.LU R20, [R1+0x640] ;  /* 0x0006400001147983 */ /* 0x001ea80000300800 */
[----:B------:R-:W2:Y:S04]  /*2fbb0*/  LDL.LU R21, [R1+0x644] ;  /* 0x0006440001157983 */ /* 0x000ea80000300800 */
[----:B------:R-:W2:Y:S04]  /*2fbc0*/  LDL.LU R22, [R1+0x648] ;  /* 0x0006480001167983 */ /* 0x000ea80000300800 */
[----:B------:R-:W2:Y:S04]  /*2fbd0*/  LDL.LU R23, [R1+0x64c] ;  /* 0x00064c0001177983 */ /* 0x000ea80000300800 */
[----:B------:R-:W4:Y:S04]  /*2fbe0*/  LDL.LU R24, [R1+0x1060] ;  /* 0x0010600001187983 */ /* 0x000f280000300800 */
[----:B---3--:R-:W-:Y:S04]  /*2fbf0*/  STL.64 [R1+0x1100], R14 ;  /* 0x0011000e01007387 */ /* 0x008fe80000100a00 */
[----:B------:R0:W-:Y:S04]  /*2fc00*/  STL.64 [R1+0x10f8], R12 ;  /* 0x0010f80c01007387 */ /* 0x0001e80000100a00 */
[----:B0-----:R-:W3:Y:S04]  /*2fc10*/  LDL.LU R12, [R1+0x6b0] ;  /* 0x0006b000010c7983 */ /* 0x001ee80000300800 */
        /* <DEDUP_REMOVED lines=11> */
[----:B------:R-:W3:Y:S04]  /*2fcd0*/  LDL.LU.64 R10, [R1+0x1168] ;  /* 0x00116800010a7983 */ /* 0x000ee80000300a00 */
[----:B------:R-:W3:Y:S04]  /*2fce0*/  LDL.LU.64 R8, [R1+0x1160] ;  /* 0x0011600001087983 */ /* 0x000ee80000300a00 */
[----:B--2---:R-:W-:Y:S04]  /*2fcf0*/  STS.128 [R0+0x280], R20 ;  /* 0x0002801400007388 */ /* 0x004fe80000000c00 */
[----:B---3--:R0:W-:Y:S04]  /*2fd00*/  STS.128 [R0+0x200], R8 ;  /* 0x0002000800007388 */ /* 0x0081e80000000c00 */
[----:B0-----:R-:W2:Y:S04]  /*2fd10*/  LDL.LU.64 R10, [R1+0x1158] ;  /* 0x00115800010a7983 */ /* 0x001ea80000300a00 */
[----:B------:R-:W3:Y:S04]  /*2fd20*/  LDL.LU.64 R8, [R1+0x1150] ;  /* 0x0011500001087983 */ /* 0x000ee80000300a00 */
[----:B------:R-:W2:Y:S04]  /*2fd30*/  LDL.LU R25, [R1+0x50] ;  /* 0x0000500001197983 */ /* 0x000ea80000300800 */
[----:B------:R-:W2:Y:S04]  /*2fd40*/  LDL.LU.64 R22, [R1+0x1148] ;  /* 0x0011480001167983 */ /* 0x000ea80000300a00 */
[----:B------:R-:W2:Y:S01]  /*2fd50*/  LDL.LU.64 R20, [R1+0x1140] ;  /* 0x0011400001147983 */ /* 0x000ea20000300a00 */
[----:B----4-:R-:W-:-:S03]  /*2fd60*/  ISETP.GE.AND P0, PT, R24, c[0x0][0x178], PT ;  /* 0x00005e0018007a0c */ /* 0x010fc60003f06270 */
[----:B--2---:R0:W-:Y:S04]  /*2fd70*/  STS.128 [R0+0x300], R20 ;  /* 0x0003001400007388 */ /* 0x0041e80000000c00 */
[----:B0-----:R-:W2:Y:S04]  /*2fd80*/  LDL.LU.64 R22, [R1+0x1138] ;  /* 0x0011380001167983 */ /* 0x001ea80000300a00 */
[----:B------:R-:W2:Y:S01]  /*2fd90*/  LDL.LU.64 R20, [R1+0x1130] ;  /* 0x0011300001147983 */ /* 0x000ea20000300a00 */
[----:B------:R-:W-:-:S04]  /*2fda0*/  IADD3 R2, R11, 0x1, RZ ;  /* 0x000000010b027810 */ /* 0x000fc80007ffe0ff */
[----:B------:R-:W-:Y:S02]  /*2fdb0*/  ISETP.LT.AND P5, PT, R2, c[0x0][0x17c], !P0 ;  /* 0x00005f0002007a0c */ /* 0x000fe400047a1270 */
[----:B------:R-:W-:-:S04]  /*2fdc0*/  IADD3 R2, R11, 0x3, RZ ;  /* 0x000000030b027810 */ /* 0x000fc80007ffe0ff */
[----:B------:R-:W-:Y:S01]  /*2fdd0*/  ISETP.LT.AND P3, PT, R2, c[0x0][0x17c], !P0 ;  /* 0x00005f0002007a0c */ /* 0x000fe20004761270 */
[----:B------:R-:W-:Y:S02]  /*2fde0*/  IMAD R2, R24, c[0x0][0x194], RZ ;  /* 0x0000650018027a24 */ /* 0x000fe400078e02ff */
[----:B------:R-:W4:Y:S04]  /*2fdf0*/  LDL.LU R24, [R1+0x1128] ;  /* 0x0011280001187983 */ /* 0x000f280000300800 */
[----:B--2---:R0:W-:Y:S04]  /*2fe00*/  STS.128 [R0+0x380], R20 ;  /* 0x0003801400007388 */ /* 0x0041e80000000c00 */
[----:B0-----:R-:W2:Y:S04]  /*2fe10*/  LDL.LU.64 R22, [R1+0x1120] ;  /* 0x0011200001167983 */ /* 0x001ea80000300a00 */
[----:B------:R-:W2:Y:S04]  /*2fe20*/  LDL.LU.64 R20, [R1+0x1118] ;  /* 0x0011180001147983 */ /* 0x000ea80000300a00 */
[----:B------:R-:W-:Y:S04]  /*2fe30*/  STS.128 [R0+0x500], R12 ;  /* 0x0005000c00007388 */ /* 0x000fe80000000c00 */
[----:B--2---:R0:W-:Y:S04]  /*2fe40*/  STS.128 [R0+0x400], R20 ;  /* 0x0004001400007388 */ /* 0x0041e80000000c00 */
[----:B0-----:R-:W2:Y:S04]  /*2fe50*/  LDL.LU.64 R22, [R1+0x1110] ;  /* 0x0011100001167983 */ /* 0x001ea80000300a00 */
[----:B------:R-:W2:Y:S04]  /*2fe60*/  LDL.LU.64 R20, [R1+0x1108] ;  /* 0x0011080001147983 */ /* 0x000ea80000300a00 */
[----:B------:R-:W2:Y:S04]  /*2fe70*/  LDL.LU.64 R14, [R1+0x1100] ;  /* 0x00110000010e7983 */ /* 0x000ea80000300a00 */
[----:B------:R-:W2:Y:S04]  /*2fe80*/  LDL.LU.64 R12, [R1+0x10f8] ;  /* 0x0010f800010c7983 */ /* 0x000ea80000300a00 */
[----:B--2---:R0:W-:Y:S04]  /*2fe90*/  STS.128 [R0+0x580], R12 ;  /* 0x0005800c00007388 */ /* 0x0041e80000000c00 */
[----:B0-----:R-:W2:Y:S04]  /*2fea0*/  LDL.LU.64 R14, [R1+0x10f0] ;  /* 0x0010f000010e7983 */ /* 0x001ea80000300a00 */
[----:B------:R-:W2:Y:S04]  /*2feb0*/  LDL.LU.64 R12, [R1+0x10e8] ;  /* 0x0010e800010c7983 */ /* 0x000ea80000300a00 */
[----:B--2---:R0:W-:Y:S04]  /*2fec0*/  STS.128 [R0+0x600], R12 ;  /* 0x0006000c00007388 */ /* 0x0041e80000000c00 */
[----:B0-----:R-:W2:Y:S04]  /*2fed0*/  LDL.LU.64 R14, [R1+0x10e0] ;  /* 0x0010e000010e7983 */ /* 0x001ea80000300a00 */
[----:B------:R-:W2:Y:S01]  /*2fee0*/  LDL.LU.64 R12, [R1+0x10d8] ;  /* 0x0010d800010c7983 */ /* 0x000ea20000300a00 */
[----:B------:R-:W-:-:S03]  /*2fef0*/  IADD3 R3, R11, 0x2, RZ ;  /* 0x000000020b037810 */ /* 0x000fc60007ffe0ff */
[----:B------:R0:W-:Y:S04]  /*2ff00*/  STS.128 [R0+0x480], R20 ;  /* 0x0004801400007388 */ /* 0x0001e80000000c00 */
[----:B------:R1:W-:Y:S04]  /*2ff10*/  STS.128 [R0+0x680], R4 ;  /* 0x0006800400007388 */ /* 0x0003e80000000c00 */
[----:B------:R-:W-:Y:S01]  /*2ff20*/  STS.128 [R0+0x780], R16 ;  /* 0x0007801000007388 */ /* 0x000fe20000000c00 */
[----:B------:R-:W-:Y:S02]  /*2ff30*/  ISETP.LT.AND P4, PT, R3, c[0x0][0x17c], !P0 ;  /* 0x00005f0003007a0c */ /* 0x000fe40004781270 */
[----:B------:R-:W-:-:S02]  /*2ff40*/  IADD3 R3, R11, 0x4, RZ ;  /* 0x000000040b037810 */ /* 0x000fc40007ffe0ff */
[----:B------:R-:W-:Y:S02]  /*2ff50*/  ISETP.LT.AND P1, PT, R11, c[0x0][0x17c], !P0 ;  /* 0x00005f000b007a0c */ /* 0x000fe40004721270 */
[----:B------:R-:W-:Y:S01]  /*2ff60*/  ISETP.LT.AND P2, PT, R3, c[0x0][0x17c], !P0 ;  /* 0x00005f0003007a0c */ /* 0x000fe20004741270 */
[----:B0-----:R-:W-:Y:S01]  /*2ff70*/  IMAD R21, R11, c[0x0][0x198], RZ ;  /* 0x000066000b157a24 */ /* 0x001fe200078e02ff */
[C---:B------:R-:W-:Y:S02]  /*2ff80*/  LEA R3, P6, R2.reuse, c[0x0][0x170], 0x1 ;  /* 0x00005c0002037a11 */ /* 0x040fe400078c08ff */
[----:B----4-:R-:W-:Y:S01]  /*2ff90*/  PRMT R24, R25, 0x7632, R24 ;  /* 0x0000763219187816 */ /* 0x010fe20000000018 */
[----:B-1----:R-:W4:Y:S01]  /*2ffa0*/  LDL.LU.64 R6, [R1+0x10d0] ;  /* 0x0010d00001067983 */ /* 0x002f220000300a00 */
[----:B------:R-:W-:Y:S02]  /*2ffb0*/  LEA.HI.X.SX32 R2, R2, c[0x0][0x174], 0x1, P6 ;  /* 0x00005d0002027a11 */ /* 0x000fe400030f0eff */
[C---:B------:R-:W-:Y:S01]  /*2ffc0*/  LEA R20, P6, R21.reuse, R3, 0x1 ;  /* 0x0000000315147211 */ /* 0x040fe200078c08ff */
[----:B------:R-:W3:Y:S01]  /*2ffd0*/  LDL.LU.64 R4, [R1+0x10c8] ;  /* 0x0010c80001047983 */ /* 0x000ee20000300a00 */
[----:B------:R-:W-:-:S02]  /*2ffe0*/  IADD3 R23, R21, c[0x0][0x198], RZ ;  /* 0x0000660015177a10 */ /* 0x000fc40007ffe0ff */
[----:B------:R-:W-:Y:S02]  /*2fff0*/  LEA.HI.X.SX32 R21, R21, R2, 0x1, P6 ;  /* 0x0000000215157211 */ /* 0x000fe400030f0eff */
[C---:B------:R-:W-:Y:S01]  /*30000*/  LEA R22, P6, R23.reuse, R3, 0x1 ;  /* 0x0000000317167211 */ /* 0x040fe200078c08ff */
[----:B--2---:R0:W-:Y:S04]  /*30010*/  STS.128 [R0+0x700], R12 ;  /* 0x0007000c00007388 */ /* 0x0041e80000000c00 */
[----:B------:R-:W-:Y:S06]  /*30020*/  BAR.SYNC.DEFER_BLOCKING 0x0 ;  /* 0x0000000000007b1d */ /* 0x000fec0000010000 */
[----:B0-----:R-:W2:Y:S04]  /*30030*/  LDL.LU.64 R14, [R1+0x10c0] ;  /* 0x0010c000010e7983 */ /* 0x001ea80000300a00 */
[----:B------:R-:W2:Y:S04]  /*30040*/  LDL.LU.64 R12, [R1+0x10b8] ;  /* 0x0010b800010c7983 */ /* 0x000ea80000300a00 */
[----:B------:R-:W2:Y:S04]  /*30050*/  LDL.LU.64 R18, [R1+0x10b0] ;  /* 0x0010b00001127983 */ /* 0x000ea80000300a00 */
[----:B------:R0:W-:Y:S04]  /*30060*/  @P1 STG.E.U16 [R20.64], R25 ;  /* 0x0000001914001986 */ /* 0x0001e8000c101504 */
[----:B------:R-:W2:Y:S01]  /*30070*/  LDL.LU.64 R16, [R1+0x10a8] ;  /* 0x0010a80001107983 */ /* 0x000ea20000300a00 */
[----:B0-----:R-:W-:-:S02]  /*30080*/  IADD3 R21, R23, c[0x0][0x198], RZ ;  /* 0x0000660017157a10 */ /* 0x001fc40007ffe0ff */
[----:B------:R-:W-:Y:S02]  /*30090*/  LEA.HI.X.SX32 R23, R23, R2, 0x1, P6 ;  /* 0x0000000217177211 */ /* 0x000fe400030f0eff */
[----:B------:R-:W-:-:S03]  /*300a0*/  IADD3 R25, R11, 0x6, RZ ;  /* 0x000000060b197810 */ /* 0x000fc60007ffe0ff */
[----:B------:R0:W-:Y:S01]  /*300b0*/  @P5 STG.E.U16 [R22.64], R24 ;  /* 0x0000001816005986 */ /* 0x0001e2000c101504 */
[----:B------:R-:W-:-:S03]  /*300c0*/  ISETP.LT.AND P5, PT, R25, c[0x0][0x17c], !P0 ;  /* 0x00005f0019007a0c */ /* 0x000fc600047a1270 */
[----:B------:R-:W2:Y:S01]  /*300d0*/  LDL.LU R25, [R1+0x60] ;  /* 0x0000600001197983 */ /* 0x000ea20000300800 */
[----:B------:R-:W-:Y:S02]  /*300e0*/  IADD3 R0, R11, 0x5, RZ ;  /* 0x000000050b007810 */ /* 0x000fe40007ffe0ff */
[C---:B------:R-:W-:Y:S02]  /*300f0*/  LEA R20, P6, R21.reuse, R3, 0x1 ;  /* 0x0000000315147211 */ /* 0x040fe400078c08ff */
[----:B------:R-:W-:Y:S02]  /*30100*/  ISETP.LT.AND P1, PT, R0, c[0x0][0x17c], !P0 ;  /* 0x00005f0000007a0c */ /* 0x000fe40004721270 */
[C---:B------:R-:W-:Y:S02]  /*30110*/  IADD3 R0, R21.reuse, c[0x0][0x198], RZ ;  /* 0x0000660015007a10 */ /* 0x040fe40007ffe0ff */
[----:B------:R-:W-:Y:S02]  /*30120*/  LEA.HI.X.SX32 R21, R21, R2, 0x1, P6 ;  /* 0x0000000215157211 */ /* 0x000fe400030f0eff */
[----:B0-----:R-:W-:-:S02]  /*30130*/  IADD3 R23, R11, 0x7, RZ ;  /* 0x000000070b177810 */ /* 0x001fc40007ffe0ff */
[C---:B------:R-:W-:Y:S01]  /*30140*/  LEA R22, P6, R0.reuse, R3, 0x1 ;  /* 0x0000000300167211 */ /* 0x040fe200078c08ff */
[----:B--2---:R0:W-:Y:S01]  /*30150*/  @P4 STG.E.U16 [R20.64], R25 ;  /* 0x0000001914004986 */ /* 0x0041e2000c101504 */
[----:B------:R-:W-:Y:S02]  /*30160*/  ISETP.LT.AND P4, PT, R23, c[0x0][0x17c], !P0 ;  /* 0x00005f0017007a0c */ /* 0x000fe40004781270 */
[----:B------:R-:W-:Y:S02]  /*30170*/  LEA.HI.X.SX32 R23, R0, R2, 0x1, P6 ;  /* 0x0000000200177211 */ /* 0x000fe400030f0eff */
[----:B------:R-:W-:Y:S02]  /*30180*/  PRMT R24, R25, 0x7632, R24 ;  /* 0x0000763219187816 */ /* 0x000fe40000000018 */
[----:B0-----:R-:W-:-:S03]  /*30190*/  IADD3 R25, R11, 0x8, RZ ;  /* 0x000000080b197810 */ /* 0x001fc60007ffe0ff */
[----:B------:R0:W-:Y:S01]  /*301a0*/  @P3 STG.E.U16 [R22.64], R24 ;  /* 0x0000001816003986 */ /* 0x0001e2000c101504 */
[----:B------:R-:W-:-:S03]  /*301b0*/  ISETP.LT.AND P3, PT, R25, c[0x0][0x17c], !P0 ;  /* 0x00005f0019007a0c */ /* 0x000fc60004761270 */
[----:B------:R-:W2:Y:S01]  /*301c0*/  LDL.LU R25, [R1+0x70] ;  /* 0x0000700001197983 */ /* 0x000ea20000300800 */
[----:B------:R-:W-:-:S04]  /*301d0*/  IADD3 R21, R0, c[0x0][0x198], RZ ;  /* 0x0000660000157a10 */ /* 0x000fc80007ffe0ff */
[CC--:B------:R-:W-:Y:S02]  /*301e0*/  LEA R20, P6, R21.reuse, R3.reuse, 0x1 ;  /* 0x0000000315147211 */ /* 0x0c0fe400078c08ff */
[C---:B------:R-:W-:Y:S02]  /*301f0*/  IADD3 R0, R21.reuse, c[0x0][0x198], RZ ;  /* 0x0000660015007a10 */ /* 0x040fe40007ffe0ff */
[----:B------:R-:W-:Y:S02]  /*30200*/  LEA.HI.X.SX32 R21, R21, R2, 0x1, P6 ;  /* 0x0000000215157211 */ /* 0x000fe400030f0eff */
[----:B0-----:R-:W-:Y:S02]  /*30210*/  IADD3 R23, R11, 0x9, RZ ;  /* 0x000000090b177810 */ /* 0x001fe40007ffe0ff */
[----:B------:R-:W-:Y:S01]  /*30220*/  LEA R22, P6, R0, R3, 0x1 ;  /* 0x0000000300167211 */ /* 0x000fe200078c08ff */
[----:B--2---:R0:W-:Y:S01]  /*30230*/  @P2 STG.E.U16 [R20.64], R25 ;  /* 0x0000001914002986 */ /* 0x0041e2000c101504 */
[----:B------:R-:W-:-:S02]  /*30240*/  ISETP.LT.AND P2, PT, R23, c[0x0][0x17c], !P0 ;  /* 0x00005f0017007a0c */ /* 0x000fc40004741270 */
        /* <DEDUP_REMOVED lines=859> */
[----:B------:R-:W2:Y:S01]  /*33800*/  LDL.LU R25, [R1] ;  /* 0x0000000001197983 */ /* 0x000ea20000300800 */
        /* <DEDUP_REMOVED lines=944> */
[----:B------:R0:W-:Y:S01]  /*37310*/  @P4 STG.E.U16 [R20.64], R16 ;  /* 0x0000001014004986 */ /* 0x0001e2000c101504 */
[----:B------:R-:W-:-:S02]  /*37320*/  ISETP.LT.AND P4, PT, R23, c[0x0][0x17c], !P0 ;  /* 0x00005f0017007a0c */ /* 0x000fc40004781270 */
[CC--:B------:R-:W-:Y:S02]  /*37330*/  LEA.HI.X.SX32 R23, R0.reuse, R2.reuse, 0x1, P6 ;  /* 0x0000000200177211 */ /* 0x0c0fe400030f0eff */
[----:B0-----:R-:W-:Y:S02]  /*37340*/  IADD3 R21, R0, c[0x0][0x198], RZ ;  /* 0x0000660000157a10 */ /* 0x001fe40007ffe0ff */
[----:B------:R-:W-:Y:S02]  /*37350*/  PRMT R16, R16, 0x7632, R16 ;  /* 0x0000763210107816 */ /* 0x000fe40000000010 */
[C---:B------:R-:W-:Y:S02]  /*37360*/  LEA R20, P6, R21.reuse, R3, 0x1 ;  /* 0x0000000315147211 */ /* 0x040fe400078c08ff */
[C---:B------:R-:W-:Y:S01]  /*37370*/  IADD3 R0, R21.reuse, c[0x0][0x198], RZ ;  /* 0x0000660015007a10 */ /* 0x040fe20007ffe0ff */
[----:B------:R0:W-:Y:S01]  /*37380*/  @P3 STG.E.U16 [R22.64], R16 ;  /* 0x0000001016003986 */ /* 0x0001e2000c101504 */
[----:B------:R-:W-:-:S02]  /*37390*/  LEA.HI.X.SX32 R21, R21, R2, 0x1, P6 ;  /* 0x0000000215157211 */ /* 0x000fc400030f0eff */
[----:B------:R-:W-:-:S04]  /*373a0*/  IADD3 R24, R11, 0x10c, RZ ;  /* 0x0000010c0b187810 */ /* 0x000fc80007ffe0ff */
[----:B------:R-:W-:Y:S02]  /*373b0*/  ISETP.LT.AND P3, PT, R24, c[0x0][0x17c], !P0 ;  /* 0x00005f0018007a0c */ /* 0x000fe40004761270 */
[----:B0-----:R-:W-:Y:S02]  /*373c0*/  IADD3 R23, R11, 0x10d, RZ ;  /* 0x0000010d0b177810 */ /* 0x001fe40007ffe0ff */
[C---:B------:R-:W-:Y:S01]  /*373d0*/  LEA R22, P6, R0.reuse, R3, 0x1 ;  /* 0x0000000300167211 */ /* 0x040fe200078c08ff */
[----:B--2---:R0:W-:Y:S01]  /*373e0*/  @P2 STG.E.U16 [R20.64], R25 ;  /* 0x0000001914002986 */ /* 0x0041e2000c101504 */
[----:B------:R-:W-:Y:S02]  /*373f0*/  ISETP.LT.AND P2, PT, R23, c[0x0][0x17c], !P0 ;  /* 0x00005f0017007a0c */ /* 0x000fe40004741270 */
[----:B------:R-:W-:Y:S02]  /*37400*/  LEA.HI.X.SX32 R23, R0, R2, 0x1, P6 ;  /* 0x0000000200177211 */ /* 0x000fe400030f0eff */
[----:B------:R-:W-:-:S02]  /*37410*/  PRMT R24, R25, 0x7632, R24 ;  /* 0x0000763219187816 */ /* 0x000fc40000000018 */
        /* <DEDUP_REMOVED lines=23> */
[C---:B------:R-:W-:Y:S02]  /*37590*/  LEA R22, P6, R0.reuse, R3, 0x1 ;  /* 0x0000000300167211 */ /* 0x040fe400078c08ff */
[----:B------:R-:W-:Y:S01]  /*375a0*/  IADD3 R16, R0, c[0x0][0x198], RZ ;  /* 0x0000660000107a10 */ /* 0x000fe20007ffe0ff */
[----:B--2---:R0:W-:Y:S01]  /*375b0*/  @P3 STG.E.U16 [R20.64], R25 ;  /* 0x0000001914003986 */ /* 0x0041e2000c101504 */
[----:B------:R-:W-:-:S02]  /*375c0*/  ISETP.LT.AND P3, PT, R23, c[0x0][0x17c], !P0 ;  /* 0x00005f0017007a0c */ /* 0x000fc40004761270 */
[-C--:B------:R-:W-:Y:S02]  /*375d0*/  LEA.HI.X.SX32 R23, R0, R2.reuse, 0x1, P6 ;  /* 0x0000000200177211 */ /* 0x080fe400030f0eff */
[----:B------:R-:W-:Y:S02]  /*375e0*/  PRMT R24, R25, 0x7632, R24 ;  /* 0x0000763219187816 */ /* 0x000fe40000000018 */
[C---:B------:R-:W-:Y:S02]  /*375f0*/  IADD3 R0, R16.reuse, c[0x0][0x198], RZ ;  /* 0x0000660010007a10 */ /* 0x040fe40007ffe0ff */
[C---:B0-----:R-:W-:Y:S01]  /*37600*/  LEA R20, P6, R16.reuse, R3, 0x1 ;  /* 0x0000000310147211 */ /* 0x041fe200078c08ff */
[----:B------:R0:W-:Y:S03]  /*37610*/  @P2 STG.E.U16 [R22.64], R24 ;  /* 0x0000001816002986 */ /* 0x0001e6000c101504 */
[----:B------:R-:W-:-:S02]  /*37620*/  LEA.HI.X.SX32 R21, R16, R2, 0x1, P6 ;  /* 0x0000000210157211 */ /* 0x000fc400030f0eff */
[----:B------:R-:W-:-:S03]  /*37630*/  IADD3 R25, R11, 0x112, RZ ;  /* 0x000001120b197810 */ /* 0x000fc60007ffe0ff */
[----:B------:R1:W-:Y:S01]  /*37640*/  @P1 STG.E.U16 [R20.64], R12 ;  /* 0x0000000c14001986 */ /* 0x0003e2000c101504 */
[----:B0-----:R-:W-:Y:S02]  /*37650*/  IADD3 R23, R11, 0x113, RZ ;  /* 0x000001130b177810 */ /* 0x001fe40007ffe0ff */
[C---:B------:R-:W-:Y:S02]  /*37660*/  LEA R22, P6, R0.reuse, R3, 0x1 ;  /* 0x0000000300167211 */ /* 0x040fe400078c08ff */
[----:B------:R-:W-:Y:S02]  /*37670*/  ISETP.LT.AND P1, PT, R23, c[0x0][0x17c], !P0 ;  /* 0x00005f0017007a0c */ /* 0x000fe40004721270 */
[----:B------:R-:W-:Y:S02]  /*37680*/  LEA.HI.X.SX32 R23, R0, R2, 0x1, P6 ;  /* 0x0000000200177211 */ /* 0x000fe400030f0eff */
[----:B-1----:R-:W-:Y:S02]  /*37690*/  PRMT R12, R12, 0x7632, R12 ;  /* 0x000076320c0c7816 */ /* 0x002fe4000000000c */
[----:B------:R-:W-:-:S02]  /*376a0*/  IADD3 R24, R11, 0x114, RZ ;  /* 0x000001140b187810 */ /* 0x000fc40007ffe0ff */
[----:B------:R-:W-:Y:S01]  /*376b0*/  ISETP.LT.AND P2, PT, R25, c[0x0][0x17c], !P0 ;  /* 0x00005f0019007a0c */ /* 0x000fe20004741270 */
[----:B------:R0:W-:Y:S01]  /*376c0*/  @P5 STG.E.U16 [R22.64], R12 ;  /* 0x0000000c16005986 */ /* 0x0001e2000c101504 */
[----:B------:R-:W-:-:S03]  /*376d0*/  ISETP.LT.AND P5, PT, R24, c[0x0][0x17c], !P0 ;  /* 0x00005f0018007a0c */ /* 0x000fc600047a1270 */
[----:B------:R-:W2:Y:S04]  /*376e0*/  LDL.LU R25, [R1+0x230] ;  /* 0x0002300001197983 */ /* 0x000ea80000300800 */
[----:B------:R-:W2:Y:S01]  /*376f0*/  LDL.LU R24, [R1+0x290] ;  /* 0x0002900001187983 */ /* 0x000ea20000300800 */
[----:B------:R-:W-:-:S04]  /*37700*/  IADD3 R16, R0, c[0x0][0x198], RZ ;  /* 0x0000660000107a10 */ /* 0x000fc80007ffe0ff */
[CC--:B------:R-:W-:Y:S02]  /*37710*/  LEA R20, P6, R16.reuse, R3.reuse, 0x1 ;  /* 0x0000000310147211 */ /* 0x0c0fe400078c08ff */
[C---:B------:R-:W-:Y:S02]  /*37720*/  IADD3 R0, R16.reuse, c[0x0][0x198], RZ ;  /* 0x0000660010007a10 */ /* 0x040fe40007ffe0ff */
[----:B------:R-:W-:Y:S02]  /*37730*/  LEA.HI.X.SX32 R21, R16, R2, 0x1, P6 ;  /* 0x0000000210157211 */ /* 0x000fe400030f0eff */
[----:B------:R-:W-:Y:S02]  /*37740*/  IADD3 R16, R11, 0x115, RZ ;  /* 0x000001150b107810 */ /* 0x000fe40007ffe0ff */
[C---:B0-----:R-:W-:Y:S02]  /*37750*/  LEA R22, P6, R0.reuse, R3, 0x1 ;  /* 0x0000000300167211 */ /* 0x041fe400078c08ff */
[----:B------:R-:W-:-:S02]  /*37760*/  IADD3 R12, R0, c[0x0][0x198], RZ ;  /* 0x00006600000c7a10 */ /* 0x000fc40007ffe0ff */
[----:B------:R-:W-:Y:S02]  /*37770*/  LEA.HI.X.SX32 R23, R0, R2, 0x1, P6 ;  /* 0x0000000200177211 */ /* 0x000fe400030f0eff */
[----:B------:R-:W-:Y:S01]  /*37780*/  IADD3 R0, R12, c[0x0][0x198], RZ ;  /* 0x000066000c007a10 */ /* 0x000fe20007ffe0ff */
[----:B--2---:R0:W-:Y:S01]  /*37790*/  @P4 STG.E.U16 [R20.64], R24 ;  /* 0x0000001814004986 */ /* 0x0041e2000c101504 */
[----:B------:R-:W-:Y:S02]  /*377a0*/  ISETP.LT.AND P4, PT, R16, c[0x0][0x17c], !P0 ;  /* 0x00005f0010007a0c */ /* 0x000fe40004781270 */
[----:B------:R-:W-:Y:S02]  /*377b0*/  PRMT R16, R24, 0x7632, R16 ;  /* 0x0000763218107816 */ /* 0x000fe40000000010 */
[----:B0-----:R-:W-:-:S03]  /*377c0*/  LEA R20, P6, R12, R3, 0x1 ;  /* 0x000000030c147211 */ /* 0x001fc600078c08ff */
[----:B------:R0:W-:Y:S01]  /*377d0*/  @P3 STG.E.U16 [R22.64], R16 ;  /* 0x0000001016003986 */ /* 0x0001e2000c101504 */
[----:B------:R-:W-:Y:S02]  /*377e0*/  LEA.HI.X.SX32 R21, R12, R2, 0x1, P6 ;  /* 0x000000020c157211 */ /* 0x000fe400030f0eff */
[----:B------:R-:W-:-:S03]  /*377f0*/  IADD3 R12, R0, c[0x0][0x198], RZ ;  /* 0x00006600000c7a10 */ /* 0x000fc60007ffe0ff */
[----:B------:R1:W-:Y:S01]  /*37800*/  @P2 STG.E.U16 [R20.64], R25 ;  /* 0x0000001914002986 */ /* 0x0003e2000c101504 */
[----:B0-----:R-:W-:Y:S02]  /*37810*/  IADD3 R16, R11, 0x117, RZ ;  /* 0x000001170b107810 */ /* 0x001fe40007ffe0ff */
[-C--:B------:R-:W-:Y:S02]  /*37820*/  LEA R22, P6, R0, R3.reuse, 0x1 ;  /* 0x0000000300167211 */ /* 0x080fe400078c08ff */
[----:B------:R-:W-:Y:S02]  /*37830*/  ISETP.LT.AND P2, PT, R16, c[0x0][0x17c], !P0 ;  /* 0x00005f0010007a0c */ /* 0x000fe40004741270 */
[----:B------:R-:W-:Y:S02]  /*37840*/  LEA.HI.X.SX32 R23, R0, R2, 0x1, P6 ;  /* 0x0000000200177211 */ /* 0x000fe400030f0eff */
[----:B------:R-:W-:Y:S02]  /*37850*/  PRMT R16, R25, 0x7632, R16 ;  /* 0x0000763219107816 */ /* 0x000fe40000000010 */
[C---:B-1----:R-:W-:Y:S01]  /*37860*/  LEA R20, P6, R12.reuse, R3, 0x1 ;  /* 0x000000030c147211 */ /* 0x042fe200078c08ff */
[----:B------:R-:W2:Y:S01]  /*37870*/  LDL.LU R25, [R1+0x2a0] ;  /* 0x0002a00001197983 */ /* 0x000ea20000300800 */
[----:B------:R-:W-:-:S02]  /*37880*/  IADD3 R0, R12, c[0x0][0x198], RZ ;  /* 0x000066000c007a10 */ /* 0x000fc40007ffe0ff */
[----:B------:R-:W-:Y:S01]  /*37890*/  LEA.HI.X.SX32 R21, R12, R2, 0x1, P6 ;  /* 0x000000020c157211 */ /* 0x000fe200030f0eff */
[----:B------:R0:W-:Y:S01]  /*378a0*/  @P1 STG.E.U16 [R22.64], R16 ;  /* 0x0000001016001986 */ /* 0x0001e2000c101504 */
[----:B------:R-:W-:-:S03]  /*378b0*/  IADD3 R24, R11, 0x116, RZ ;  /* 0x000001160b187810 */ /* 0x000fc60007ffe0ff */
[----:B---3--:R1:W-:Y:S01]  /*378c0*/  @P5 STG.E.U16 [R20.64], R8 ;  /* 0x0000000814005986 */ /* 0x0083e2000c101504 */
[----:B------:R-:W-:Y:S02]  /*378d0*/  ISETP.LT.AND P3, PT, R24, c[0x0][0x17c], !P0 ;  /* 0x00005f0018007a0c */ /* 0x000fe40004761270 */
[C---:B------:R-:W-:Y:S02]  /*378e0*/  IADD3 R24, R11.reuse, 0x118, RZ ;  /* 0x000001180b187810 */ /* 0x040fe40007ffe0ff */
[----:B0-----:R-:W-:Y:S02]  /*378f0*/  IADD3 R16, R11, 0x119, RZ ;  /* 0x000001190b107810 */ /* 0x001fe40007ffe0ff */
[----:B------:R-:W-:Y:S02]  /*37900*/  LEA R22, P6, R0, R3, 0x1 ;  /* 0x0000000300167211 */ /* 0x000fe400078c08ff */
[----:B------:R-:W-:Y:S02]  /*37910*/  ISETP.LT.AND P5, PT, R16, c[0x0][0x17c], !P0 ;  /* 0x00005f0010007a0c */ /* 0x000fe400047a1270 */
[----:B------:R-:W-:-:S02]  /*37920*/  LEA.HI.X.SX32 R23, R0, R2, 0x1, P6 ;  /* 0x0000000200177211 */ /* 0x000fc400030f0eff */
[----:B-1----:R-:W-:Y:S02]  /*37930*/  PRMT R8, R8, 0x7632, R8 ;  /* 0x0000763208087816 */ /* 0x002fe40000000008 */
[----:B------:R-:W-:Y:S02]  /*37940*/  IADD3 R16, R11, 0x11a, RZ ;  /* 0x0000011a0b107810 */ /* 0x000fe40007ffe0ff */
[----:B------:R-:W-:Y:S01]  /*37950*/  ISETP.LT.AND P1, PT, R24, c[0x0][0x17c], !P0 ;  /* 0x00005f0018007a0c */ /* 0x000fe20004721270 */
[----:B------:R0:W-:Y:S01]  /*37960*/  @P4 STG.E.U16 [R22.64], R8 ;  /* 0x0000000816004986 */ /* 0x0001e2000c101504 */
[----:B------:R-:W-:-:S03]  /*37970*/  ISETP.LT.AND P4, PT, R16, c[0x0][0x17c], !P0 ;  /* 0x00005f0010007a0c */ /* 0x000fc60004781270 */
[----:B------:R-:W3:Y:S04]  /*37980*/  LDL.LU R24, [R1+0x220] ;  /* 0x0002200001187983 */ /* 0x000ee80000300800 */
[----:B------:R-:W2:Y:S01]  /*37990*/  LDL.LU R16, [R1+0x270] ;  /* 0x0002700001107983 */ /* 0x000ea20000300800 */
[----:B------:R-:W-:-:S04]  /*379a0*/  IADD3 R12, R0, c[0x0][0x198], RZ ;  /* 0x00006600000c7a10 */ /* 0x000fc80007ffe0ff */
[CC--:B------:R-:W-:Y:S02]  /*379b0*/  LEA R20, P6, R12.reuse, R3.reuse, 0x1 ;  /* 0x000000030c147211 */ /* 0x0c0fe400078c08ff */
[C---:B------:R-:W-:Y:S02]  /*379c0*/  IADD3 R0, R12.reuse, c[0x0][0x198], RZ ;  /* 0x000066000c007a10 */ /* 0x040fe40007ffe0ff */
[-C--:B------:R-:W-:Y:S02]  /*379d0*/  LEA.HI.X.SX32 R21, R12, R2.reuse, 0x1, P6 ;  /* 0x000000020c157211 */ /* 0x080fe400030f0eff */
[C---:B0-----:R-:W-:Y:S02]  /*379e0*/  LEA R22, P6, R0.reuse, R3, 0x1 ;  /* 0x0000000300167211 */ /* 0x041fe400078c08ff */
[C---:B------:R-:W-:Y:S01]  /*379f0*/  IADD3 R8, R0.reuse, c[0x0][0x198], RZ ;  /* 0x0000660000087a10 */ /* 0x040fe20007ffe0ff */
[----:B------:R0:W-:Y:S01]  /*37a00*/  @P3 STG.E.U16 [R20.64], R4 ;  /* 0x0000000414003986 */ /* 0x0001e2000c101504 */
[----:B------:R-:W-:-:S02]  /*37a10*/  LEA.HI.X.SX32 R23, R0, R2, 0x1, P6 ;  /* 0x0000000200177211 */ /* 0x000fc400030f0eff */
[----:B------:R-:W-:Y:S02]  /*37a20*/  IADD3 R0, R8, c[0x0][0x198], RZ ;  /* 0x0000660008007a10 */ /* 0x000fe40007ffe0ff */
[----:B0-----:R-:W-:Y:S02]  /*37a30*/  PRMT R4, R4, 0x7632, R4 ;  /* 0x0000763204047816 */ /* 0x001fe40000000004 */
[----:B------:R-:W-:-:S03]  /*37a40*/  LEA R20, P6, R8, R3, 0x1 ;  /* 0x0000000308147211 */ /* 0x000fc600078c08ff */
[----:B------:R0:W-:Y:S01]  /*37a50*/  @P2 STG.E.U16 [R22.64], R4 ;  /* 0x0000000416002986 */ /* 0x0001e2000c101504 */
[-C--:B------:R-:W-:Y:S02]  /*37a60*/  LEA.HI.X.SX32 R21, R8, R2.reuse, 0x1, P6 ;  /* 0x0000000208157211 */ /* 0x080fe400030f0eff */
[C---:B------:R-:W-:Y:S02]  /*37a70*/  IADD3 R8, R11.reuse, 0x11d, RZ ;  /* 0x0000011d0b087810 */ /* 0x040fe40007ffe0ff */
[----:B------:R-:W-:Y:S02]  /*37a80*/  IADD3 R12, R11, 0x11b, RZ ;  /* 0x0000011b0b0c7810 */ /* 0x000fe40007ffe0ff */
[C---:B0-----:R-:W-:Y:S02]  /*37a90*/  LEA R22, P6, R0.reuse, R3, 0x1 ;  /* 0x0000000300167211 */ /* 0x041fe400078c08ff */
[C---:B------:R-:W-:Y:S02]  /*37aa0*/  IADD3 R4, R0.reuse, c[0x0][0x198], RZ ;  /* 0x0000660000047a10 */ /* 0x040fe40007ffe0ff */
[----:B------:R-:W-:-:S02]  /*37ab0*/  LEA.HI.X.SX32 R23, R0, R2, 0x1, P6 ;  /* 0x0000000200177211 */ /* 0x000fc400030f0eff */
[----:B------:R-:W-:Y:S02]  /*37ac0*/  ISETP.LT.AND P3, PT, R12, c[0x0][0x17c], !P0 ;  /* 0x00005f000c007a0c */ /* 0x000fe40004761270 */
[----:B------:R-:W-:Y:S02]  /*37ad0*/  IADD3 R0, R4, c[0x0][0x198], RZ ;  /* 0x0000660004007a10 */ /* 0x000fe40007ffe0ff */
[----:B------:R-:W-:-:S04]  /*37ae0*/  IADD3 R12, R11, 0x11c, RZ ;  /* 0x0000011c0b0c7810 */ /* 0x000fc80007ffe0ff */
[----:B------:R-:W-:Y:S02]  /*37af0*/  ISETP.LT.AND P2, PT, R12, c[0x0][0x17c], !P0 ;  /* 0x00005f000c007a0c */ /* 0x000fe40004741270 */
[----:B------:R-:W-:Y:S01]  /*37b00*/  IADD3 R12, R11, 0x11e, RZ ;  /* 0x0000011e0b0c7810 */ /* 0x000fe20007ffe0ff */
[----:B--2---:R0:W-:Y:S01]  /*37b10*/  @P1 STG.E.U16 [R20.64], R16 ;  /* 0x0000001014001986 */ /* 0x0041e2000c101504 */
[----:B------:R-:W-:Y:S02]  /*37b20*/  ISETP.LT.AND P1, PT, R8, c[0x0][0x17c], !P0 ;  /* 0x00005f0008007a0c */ /* 0x000fe40004721270 */
[----:B------:R-:W-:Y:S02]  /*37b30*/  PRMT R8, R16, 0x7632, R8 ;  /* 0x0000763210087816 */ /* 0x000fe40000000008 */
[----:B0-----:R-:W-:-:S03]  /*37b40*/  LEA R20, P6, R4, R3, 0x1 ;  /* 0x0000000304147211 */ /* 0x001fc600078c08ff */
[----:B------:R0:W-:Y:S01]  /*37b50*/  @P5 STG.E.U16 [R22.64], R8 ;  /* 0x0000000816005986 */ /* 0x0001e2000c101504 */
[----:B------:R-:W-:-:S03]  /*37b60*/  LEA.HI.X.SX32 R21, R4, R2, 0x1, P6 ;  /* 0x0000000204157211 */ /* 0x000fc600030f0eff */
[----:B------:R-:W2:Y:S01]  /*37b70*/  LDL.LU R16, [R1+0x244] ;  /* 0x0002440001107983 */ /* 0x000ea20000300800 */
[----:B------:R-:W-:-:S03]  /*37b80*/  IADD3 R4, R0, c[0x0][0x198], RZ ;  /* 0x0000660000047a10 */ /* 0x000fc60007ffe0ff */
[----:B---3--:R1:W-:Y:S01]  /*37b90*/  @P4 STG.E.U16 [R20.64], R24 ;  /* 0x0000001814004986 */ /* 0x0083e2000c101504 */
[----:B0-----:R-:W-:Y:S02]  /*37ba0*/  IADD3 R8, R11, 0x11f, RZ ;  /* 0x0000011f0b087810 */ /* 0x001fe40007ffe0ff */
[-C--:B------:R-:W-:Y:S02]  /*37bb0*/  LEA R22, P6, R0, R3.reuse, 0x1 ;  /* 0x0000000300167211 */ /* 0x080fe400078c08ff */
[----:B------:R-:W-:Y:S02]  /*37bc0*/  ISETP.LT.AND P4, PT, R8, c[0x0][0x17c], !P0 ;  /* 0x00005f0008007a0c */ /* 0x000fe40004781270 */
[----:B------:R-:W-:Y:S02]  /*37bd0*/  LEA.HI.X.SX32 R23, R0, R2, 0x1, P6 ;  /* 0x0000000200177211 */ /* 0x000fe400030f0eff */
[----:B------:R-:W-:Y:S02]  /*37be0*/  PRMT R8, R24, 0x7632, R8 ;  /* 0x0000763218087816 */ /* 0x000fe40000000008 */
[C---:B-1----:R-:W-:Y:S01]  /*37bf0*/  LEA R20, P6, R4.reuse, R3, 0x1 ;  /* 0x0000000304147211 */ /* 0x042fe200078c08ff */
[----:B------:R-:W3:Y:S01]  /*37c00*/  LDL.LU R24, [R1+0x254] ;  /* 0x0002540001187983 */ /* 0x000ee20000300800 */
[----:B------:R-:W-:-:S02]  /*37c10*/  IADD3 R0, R4, c[0x0][0x198], RZ ;  /* 0x0000660004007a10 */ /* 0x000fc40007ffe0ff */
[----:B------:R-:W-:Y:S01]  /*37c20*/  LEA.HI.X.SX32 R21, R4, R2, 0x1, P6 ;  /* 0x0000000204157211 */ /* 0x000fe200030f0eff */
[----:B------:R0:W-:Y:S01]  /*37c30*/  @P3 STG.E.U16 [R22.64], R8 ;  /* 0x0000000816003986 */ /* 0x0001e2000c101504 */
[----:B------:R-:W-:Y:S02]  /*37c40*/  ISETP.LT.AND P5, PT, R12, c[0x0][0x17c], !P0 ;  /* 0x00005f000c007a0c */ /* 0x000fe400047a1270 */
[C---:B------:R-:W-:Y:S01]  /*37c50*/  IADD3 R4, R0.reuse, c[0x0][0x198], RZ ;  /* 0x0000660000047a10 */ /* 0x040fe20007ffe0ff */
[----:B------:R1:W-:Y:S01]  /*37c60*/  @P2 STG.E.U16 [R20.64], R25 ;  /* 0x0000001914002986 */ /* 0x0003e2000c101504 */
[----:B0-----:R-:W-:Y:S02]  /*37c70*/  IADD3 R8, R11, 0x121, RZ ;  /* 0x000001210b087810 */ /* 0x001fe40007ffe0ff */
[----:B------:R-:W-:Y:S02]  /*37c80*/  LEA R22, P6, R0, R3, 0x1 ;  /* 0x0000000300167211 */ /* 0x000fe400078c08ff */
[----:B------:R-:W-:-:S02]  /*37c90*/  ISETP.LT.AND P2, PT, R8, c[0x0][0x17c], !P0 ;  /* 0x00005f0008007a0c */ /* 0x000fc40004741270 */
[----:B------:R-:W-:Y:S02]  /*37ca0*/  LEA.HI.X.SX32 R23, R0, R2, 0x1, P6 ;  /* 0x0000000200177211 */ /* 0x000fe400030f0eff */
[----:B------:R-:W-:Y:S02]  /*37cb0*/  PRMT R8, R25, 0x7632, R8 ;  /* 0x0000763219087816 */ /* 0x000fe40000000008 */
[----:B-1----:R-:W-:-:S03]  /*37cc0*/  LEA R20, P6, R4, R3, 0x1 ;  /* 0x0000000304147211 */ /* 0x002fc600078c08ff */
[----:B------:R0:W-:Y:S01]  /*37cd0*/  @P1 STG.E.U16 [R22.64], R8 ;  /* 0x0000000816001986 */ /* 0x0001e2000c101504 */
[----:B------:R-:W-:-:S05]  /*37ce0*/  LEA.HI.X.SX32 R21, R4, R2, 0x1, P6 ;  /* 0x0000000204157211 */ /* 0x000fca00030f0eff */
[----:B------:R1:W-:Y:S01]  /*37cf0*/  @P5 STG.E.U16 [R20.64], R10 ;  /* 0x0000000a14005986 */ /* 0x0003e2000c101504 */
[----:B0-----:R-:W-:-:S04]  /*37d00*/  IADD3 R8, R11, 0x123, RZ ;  /* 0x000001230b087810 */ /* 0x001fc80007ffe0ff */
[----:B------:R-:W-:Y:S02]  /*37d10*/  ISETP.LT.AND P5, PT, R8, c[0x0][0x17c], !P0 ;  /* 0x00005f0008007a0c */ /* 0x000fe400047a1270 */
[----:B------:R-:W-:Y:S02]  /*37d20*/  PRMT R8, R10, 0x7632, R8 ;  /* 0x000076320a087816 */ /* 0x000fe40000000008 */
[----:B-1----:R-:W4:Y:S04]  /*37d30*/  LDL.LU R10, [R1+0x10a4] ;  /* 0x0010a400010a7983 */ /* 0x002f280000300800 */
[----:B------:R-:W4:Y:S01]  /*37d40*/  LDL.LU R25, [R1+0x214] ;  /* 0x0002140001197983 */ /* 0x000f220000300800 */
[----:B------:R-:W-:Y:S02]  /*37d50*/  IADD3 R0, R4, c[0x0][0x198], RZ ;  /* 0x0000660004007a10 */ /* 0x000fe40007ffe0ff */
[----:B------:R-:W-:-:S02]  /*37d60*/  IADD3 R12, R11, 0x120, RZ ;  /* 0x000001200b0c7810 */ /* 0x000fc40007ffe0ff */
[-C--:B------:R-:W-:Y:S02]  /*37d70*/  LEA R22, P6, R0, R3.reuse, 0x1 ;  /* 0x0000000300167211 */ /* 0x080fe400078c08ff */
[----:B------:R-:W-:Y:S02]  /*37d80*/  ISETP.LT.AND P3, PT, R12, c[0x0][0x17c], !P0 ;  /* 0x00005f000c007a0c */ /* 0x000fe40004761270 */
[C---:B------:R-:W-:Y:S02]  /*37d90*/  IADD3 R4, R0.reuse, c[0x0][0x198], RZ ;  /* 0x0000660000047a10 */ /* 0x040fe40007ffe0ff */
[----:B------:R-:W-:Y:S02]  /*37da0*/  LEA.HI.X.SX32 R23, R0, R2, 0x1, P6 ;  /* 0x0000000200177211 */ /* 0x000fe400030f0eff */
[C---:B------:R-:W-:Y:S02]  /*37db0*/  LEA R20, P6, R4.reuse, R3, 0x1 ;  /* 0x0000000304147211 */ /* 0x040fe400078c08ff */
[----:B------:R-:W-:-:S02]  /*37dc0*/  IADD3 R0, R4, c[0x0][0x198], RZ ;  /* 0x0000660004007a10 */ /* 0x000fc40007ffe0ff */
[C---:B------:R-:W-:Y:S01]  /*37dd0*/  IADD3 R12, R11.reuse, 0x122, RZ ;  /* 0x000001220b0c7810 */ /* 0x040fe20007ffe0ff */
[----:B------:R0:W-:Y:S01]  /*37de0*/  @P4 STG.E.U16 [R22.64], R8 ;  /* 0x0000000816004986 */ /* 0x0001e2000c101504 */
[----:B------:R-:W-:Y:S02]  /*37df0*/  LEA.HI.X.SX32 R21, R4, R2, 0x1, P6 ;  /* 0x0000000204157211 */ /* 0x000fe400030f0eff */
[----:B------:R-:W-:Y:S02]  /*37e00*/  ISETP.LT.AND P1, PT, R12, c[0x0][0x17c], !P0 ;  /* 0x00005f000c007a0c */ /* 0x000fe40004721270 */
[C---:B------:R-:W-:Y:S02]  /*37e10*/  IADD3 R4, R0.reuse, c[0x0][0x198], RZ ;  /* 0x0000660000047a10 */ /* 0x040fe40007ffe0ff */
[----:B0-----:R-:W-:Y:S02]  /*37e20*/  IADD3 R8, R11, 0x125, RZ ;  /* 0x000001250b087810 */ /* 0x001fe40007ffe0ff */
[----:B------:R-:W-:-:S04]  /*37e30*/  LEA R22, P6, R0, R3, 0x1 ;  /* 0x0000000300167211 */ /* 0x000fc800078c08ff */
[----:B------:R-:W-:Y:S02]  /*37e40*/  LEA.HI.X.SX32 R23, R0, R2, 0x1, P6 ;  /* 0x0000000200177211 */ /* 0x000fe400030f0eff */
        /* <DEDUP_REMOVED lines=9> */
[----:B------:R-:W-:Y:S02]  /*37ee0*/  LEA.HI.X.SX32 R21, R4, R2, 0x1, P6 ;  /* 0x0000000204157211 */ /* 0x000fe400030f0eff */
        /* <DEDUP_REMOVED lines=12> */
[----:B------:R-:W-:Y:S02]  /*37fb0*/  ISETP.LT.AND P2, PT, R12, c[0x0][0x17c], !P0 ;  /* 0x00005f000c007a0c */ /* 0x000fe40004741270 */
[C---:B------:R-:W-:Y:S02]  /*37fc0*/  IADD3 R4, R0.reuse, c[0x0][0x198], RZ ;  /* 0x0000660000047a10 */ /* 0x040fe40007ffe0ff */
[----:B0-----:R-:W-:Y:S02]  /*37fd0*/  IADD3 R8, R11, 0x129, RZ ;  /* 0x000001290b087810 */ /* 0x001fe40007ffe0ff */
[----:B------:R-:W-:-:S04]  /*37fe0*/  LEA R22, P6, R0, R3, 0x1 ;  /* 0x0000000300167211 */ /* 0x000fc800078c08ff */
[----:B------:R-:W-:Y:S02]  /*37ff0*/  LEA.HI.X.SX32 R23, R0, R2, 0x1, P6 ;  /* 0x0000000200177211 */ /* 0x000fe400030f0eff */
[----:B------:R-:W-:Y:S02]  /*38000*/  IADD3 R0, R4, c[0x0][0x198], RZ ;  /* 0x0000660004007a10 */ /* 0x000fe40007ffe0ff */
[----:B------:R-:W-:Y:S01]  /*38010*/  IADD3 R12, R11, 0x128, RZ ;  /* 0x000001280b0c7810 */ /* 0x000fe20007ffe0ff */
[----:B----4-:R0:W-:Y:S01]  /*38020*/  @P4 STG.E.U16 [R20.64], R25 ;  /* 0x0000001914004986 */ /* 0x0101e2000c101504 */
[----:B------:R-:W-:Y:S02]  /*38030*/  ISETP.LT.AND P4, PT, R8, c[0x0][0x17c], !P0 ;  /* 0x00005f0008007a0c */ /* 0x000fe40004781270 */
[----:B------:R-:W-:Y:S02]  /*38040*/  PRMT R8, R25, 0x7632, R8 ;  /* 0x0000763219087816 */ /* 0x000fe40000000008 */
[----:B0-----:R-:W-:-:S03]  /*38050*/  LEA R20, P6, R4, R3, 0x1 ;  /* 0x0000000304147211 */ /* 0x001fc600078c08ff */
[----:B------:R0:W-:Y:S01]  /*38060*/  @P3 STG.E.U16 [R22.64], R8 ;  /* 0x0000000816003986 */ /* 0x0001e2000c101504 */
[----:B------:R-:W-:Y:S02]  /*38070*/  LEA.HI.X.SX32 R21, R4, R2, 0x1, P6 ;  /* 0x0000000204157211 */ /* 0x000fe400030f0eff */
[----:B------:R-:W-:Y:S02]  /*38080*/  ISETP.LT.AND P5, PT, R12, c[0x0][0x17c], !P0 ;  /* 0x00005f000c007a0c */ /* 0x000fe400047a1270 */
[C---:B------:R-:W-:Y:S01]  /*38090*/  IADD3 R12, R11.reuse, 0x12a, RZ ;  /* 0x0000012a0b0c7810 */ /* 0x040fe20007ffe0ff */
[----:B------:R-:W-:Y:S01]  /*380a0*/  @P2 STG.E.U16 [R20.64], R17 ;  /* 0x0000001114002986 */ /* 0x000fe2000c101504 */
[----:B0-----:R-:W-:Y:S02]  /*380b0*/  IADD3 R8, R11, 0x12b, RZ ;  /* 0x0000012b0b087810 */ /* 0x001fe40007ffe0ff */
[----:B------:R-:W-:Y:S02]  /*380c0*/  LEA R22, P6, R0, R3, 0x1 ;  /* 0x0000000300167211 */ /* 0x000fe400078c08ff */
[----:B------:R-:W-:-:S02]  /*380d0*/  ISETP.LT.AND P2, PT, R8, c[0x0][0x17c], !P0 ;  /* 0x00005f0008007a0c */ /* 0x000fc40004741270 */
[----:B------:R-:W-:Y:S02]  /*380e0*/  LEA.HI.X.SX32 R23, R0, R2, 0x1, P6 ;  /* 0x0000000200177211 */ /* 0x000fe400030f0eff */
[----:B------:R-:W-:Y:S02]  /*380f0*/  PRMT R8, R17, 0x7632, R8 ;  /* 0x0000763211087816 */ /* 0x000fe40000000008 */
[----:B------:R-:W-:Y:S02]  /*38100*/  ISETP.LT.AND P3, PT, R12, c[0x0][0x17c], !P0 ;  /* 0x00005f000c007a0c */ /* 0x000fe40004761270 */
[----:B------:R-:W-:Y:S01]  /*38110*/  IADD3 R12, R11, 0x12c, RZ ;  /* 0x0000012c0b0c7810 */ /* 0x000fe20007ffe0ff */
[----:B------:R0:W-:Y:S04]  /*38120*/  @P1 STG.E.U16 [R22.64], R8 ;  /* 0x0000000816001986 */ /* 0x0001e8000c101504 */
[----:B------:R-:W3:Y:S04]  /*38130*/  LDL.LU R11, [R1+0x10a0] ;  /* 0x0010a000010b7983 */ /* 0x000ee80000300800 */
[----:B------:R-:W4:Y:S04]  /*38140*/  LDL.LU R25, [R1+0x204] ;  /* 0x0002040001197983 */ /* 0x000f280000300800 */
[----:B0-----:R-:W2:Y:S04]  /*38150*/  LDL.LU R23, [R1+0x284] ;  /* 0x0002840001177983 */ /* 0x001ea80000300800 */
[----:B------:R-:W3:Y:S01]  /*38160*/  LDL R22, [R1+0x454] ;  /* 0x0004540001167983 */ /* 0x000ee20000100800 */
[----:B------:R-:W-:-:S04]  /*38170*/  IADD3 R4, R0, c[0x0][0x198], RZ ;  /* 0x0000660000047a10 */ /* 0x000fc80007ffe0ff */
[CC--:B------:R-:W-:Y:S02]  /*38180*/  LEA R16, P6, R4.reuse, R3.reuse, 0x1 ;  /* 0x0000000304107211 */ /* 0x0c0fe400078c08ff */
[C---:B------:R-:W-:Y:S02]  /*38190*/  IADD3 R0, R4.reuse, c[0x0][0x198], RZ ;  /* 0x0000660004007a10 */ /* 0x040fe40007ffe0ff */
[-C--:B------:R-:W-:Y:S02]  /*381a0*/  LEA.HI.X.SX32 R17, R4, R2.reuse, 0x1, P6 ;  /* 0x0000000204117211 */ /* 0x080fe400030f0eff */
[C---:B------:R-:W-:Y:S02]  /*381b0*/  LEA R20, P6, R0.reuse, R3, 0x1 ;  /* 0x0000000300147211 */ /* 0x040fe400078c08ff */
[C---:B------:R-:W-:Y:S02]  /*381c0*/  IADD3 R4, R0.reuse, c[0x0][0x198], RZ ;  /* 0x0000660000047a10 */ /* 0x040fe40007ffe0ff */
[----:B------:R-:W-:-:S02]  /*381d0*/  LEA.HI.X.SX32 R21, R0, R2, 0x1, P6 ;  /* 0x0000000200157211 */ /* 0x000fc400030f0eff */
[----:B------:R-:W-:Y:S02]  /*381e0*/  IADD3 R0, R4, c[0x0][0x198], RZ ;  /* 0x0000660004007a10 */ /* 0x000fe40007ffe0ff */
[----:B------:R-:W-:Y:S01]  /*381f0*/  ISETP.LT.AND P1, PT, R12, c[0x0][0x17c], !P0 ;  /* 0x00005f000c007a0c */ /* 0x000fe20004721270 */
[----:B--2---:R0:W-:Y:S01]  /*38200*/  @P5 STG.E.U16 [R16.64], R23 ;  /* 0x0000001710005986 */ /* 0x0041e2000c101504 */
[----:B---3--:R-:W-:-:S04]  /*38210*/  IADD3 R8, R22, 0x12d, RZ ;  /* 0x0000012d16087810 */ /* 0x008fc80007ffe0ff */
        /* <DEDUP_REMOVED lines=8> */
[----:B------:R-:W-:Y:S02]  /*382a0*/  LEA R20, P6, R0, R3, 0x1 ;  /* 0x0000000300147211 */ /* 0x000fe400078c08ff */
[----:B------:R-:W-:Y:S02]  /*382b0*/  ISETP.LT.AND P3, PT, R8, c[0x0][0x17c], !P0 ;  /* 0x00005f0008007a0c */ /* 0x000fe40004761270 */
[----:B------:R-:W-:Y:S02]  /*382c0*/  PRMT R8, R24, 0x7632, R8 ;  /* 0x0000763218087816 */ /* 0x000fe40000000008 */
[----:B-1----:R-:W2:Y:S01]  /*382d0*/  LDL.LU R24, [R1+0x294] ;  /* 0x0002940001187983 */ /* 0x002ea20000300800 */
[----:B------:R-:W-:-:S02]  /*382e0*/  LEA.HI.X.SX32 R21, R0, R2, 0x1, P6 ;  /* 0x0000000200157211 */ /* 0x000fc400030f0eff */
[----:B------:R-:W-:-:S03]  /*382f0*/  LEA R16, P6, R4, R3, 0x1 ;  /* 0x0000000304107211 */ /* 0x000fc600078c08ff */
[----:B------:R0:W-:Y:S01]  /*38300*/  @P2 STG.E.U16 [R20.64], R8 ;  /* 0x0000000814002986 */ /* 0x0001e2000c101504 */
[----:B------:R-:W-:-:S05]  /*38310*/  LEA.HI.X.SX32 R17, R4, R2, 0x1, P6 ;  /* 0x0000000204117211 */ /* 0x000fca00030f0eff */
[----:B----4-:R1:W-:Y:S01]  /*38320*/  @P1 STG.E.U16 [R16.64], R25 ;  /* 0x0000001910001986 */ /* 0x0103e2000c101504 */
[----:B0-----:R-:W-:-:S04]  /*38330*/  IADD3 R8, R22, 0x131, RZ ;  /* 0x0000013116087810 */ /* 0x001fc80007ffe0ff */
[----:B------:R-:W-:Y:S02]  /*38340*/  ISETP.LT.AND P1, PT, R8, c[0x0][0x17c], !P0 ;  /* 0x00005f0008007a0c */ /* 0x000fe40004721270 */
[----:B------:R-:W-:Y:S02]  /*38350*/  PRMT R8, R25, 0x7632, R8 ;  /* 0x0000763219087816 */ /* 0x000fe40000000008 */
[----:B-1----:R-:W3:Y:S01]  /*38360*/  LDL.LU R25, [R1+0x234] ;  /* 0x0002340001197983 */ /* 0x002ee20000300800 */
[----:B------:R-:W-:Y:S02]  /*38370*/  IADD3 R0, R4, c[0x0][0x198], RZ ;  /* 0x0000660004007a10 */ /* 0x000fe40007ffe0ff */
[----:B------:R-:W-:Y:S01]  /*38380*/  IADD3 R12, R22, 0x12e, RZ ;  /* 0x0000012e160c7810 */ /* 0x000fe20007ffe0ff */
[----:B------:R-:W4:Y:S01]  /*38390*/  LDL.LU R23, [R1+0x274] ;  /* 0x0002740001177983 */ /* 0x000f220000300800 */
[----:B------:R-:W-:Y:S02]  /*383a0*/  LEA R20, P6, R0, R3, 0x1 ;  /* 0x0000000300147211 */ /* 0x000fe400078c08ff */
[----:B------:R-:W-:-:S02]  /*383b0*/  ISETP.LT.AND P4, PT, R12, c[0x0][0x17c], !P0 ;  /* 0x00005f000c007a0c */ /* 0x000fc40004781270 */
[C---:B------:R-:W-:Y:S02]  /*383c0*/  IADD3 R4, R0.reuse, c[0x0][0x198], RZ ;  /* 0x0000660000047a10 */ /* 0x040fe40007ffe0ff */
[-C--:B------:R-:W-:Y:S02]  /*383d0*/  LEA.HI.X.SX32 R21, R0, R2.reuse, 0x1, P6 ;  /* 0x0000000200157211 */ /* 0x080fe400030f0eff */
[----:B------:R-:W-:Y:S02]  /*383e0*/  LEA R16, P6, R4, R3, 0x1 ;  /* 0x0000000304107211 */ /* 0x000fe400078c08ff */
[----:B------:R-:W-:Y:S02]  /*383f0*/  IADD3 R12, R22, 0x130, RZ ;  /* 0x00000130160c7810 */ /* 0x000fe40007ffe0ff */
[C---:B------:R-:W-:Y:S01]  /*38400*/  IADD3 R0, R4.reuse, c[0x0][0x198], RZ ;  /* 0x0000660004007a10 */ /* 0x040fe20007ffe0ff */
[----:B------:R0:W-:Y:S01]  /*38410*/  @P5 STG.E.U16 [R20.64], R8 ;  /* 0x0000000814005986 */ /* 0x0001e2000c101504 */
[----:B------:R-:W-:-:S02]  /*38420*/  LEA.HI.X.SX32 R17, R4, R2, 0x1, P6 ;  /* 0x0000000204117211 */ /* 0x000fc400030f0eff */
[----:B------:R-:W-:Y:S02]  /*38430*/  ISETP.LT.AND P2, PT, R12, c[0x0][0x17c], !P0 ;  /* 0x00005f000c007a0c */ /* 0x000fe40004741270 */
[----:B------:R-:W-:Y:S02]  /*38440*/  IADD3 R12, R22, 0x132, RZ ;  /* 0x00000132160c7810 */ /* 0x000fe40007ffe0ff */
[----:B------:R-:W-:Y:S01]  /*38450*/  IADD3 R4, R0, c[0x0][0x198], RZ ;  /* 0x0000660000047a10 */ /* 0x000fe20007ffe0ff */
[----:B------:R1:W-:Y:S01]  /*38460*/  @P4 STG.E.U16 [R16.64], R13 ;  /* 0x0000000d10004986 */ /* 0x0003e2000c101504 */
[----:B0-----:R-:W-:Y:S02]  /*38470*/  IADD3 R8, R22, 0x133, RZ ;  /* 0x0000013316087810 */ /* 0x001fe40007ffe0ff */
[----:B------:R-:W-:Y:S02]  /*38480*/  LEA R20, P6, R0, R3, 0x1 ;  /* 0x0000000300147211 */ /* 0x000fe400078c08ff */
[----:B------:R-:W-:-:S02]  /*38490*/  ISETP.LT.AND P5, PT, R12, c[0x0][0x17c], !P0 ;  /* 0x00005f000c007a0c */ /* 0x000fc400047a1270 */
[----:B------:R-:W-:Y:S02]  /*384a0*/  ISETP.LT.AND P4, PT, R8, c[0x0][0x17c], !P0 ;  /* 0x00005f0008007a0c */ /* 0x000fe40004781270 */
[-C--:B------:R-:W-:Y:S02]  /*384b0*/  LEA.HI.X.SX32 R21, R0, R2.reuse, 0x1, P6 ;  /* 0x0000000200157211 */ /* 0x080fe400030f0eff */
[----:B------:R-:W-:Y:S02]  /*384c0*/  PRMT R8, R13, 0x7632, R8 ;  /* 0x000076320d087816 */ /* 0x000fe40000000008 */
[----:B------:R-:W-:Y:S02]  /*384d0*/  LEA R12, P6, R4, R3, 0x1 ;  /* 0x00000003040c7211 */ /* 0x000fe400078c08ff */
[----:B-1----:R-:W-:Y:S01]  /*384e0*/  IADD3 R16, R22, 0x134, RZ ;  /* 0x0000013416107810 */ /* 0x002fe20007ffe0ff */
[----:B------:R0:W-:Y:S01]  /*384f0*/  @P3 STG.E.U16 [R20.64], R8 ;  /* 0x0000000814003986 */ /* 0x0001e2000c101504 */
[----:B------:R-:W-:-:S02]  /*38500*/  LEA.HI.X.SX32 R13, R4, R2, 0x1, P6 ;  /* 0x00000002040d7211 */ /* 0x000fc400030f0eff */
[----:B------:R-:W-:Y:S02]  /*38510*/  IADD3 R0, R4, c[0x0][0x198], RZ ;  /* 0x0000660004007a10 */ /* 0x000fe40007ffe0ff */
[----:B------:R-:W-:Y:S02]  /*38520*/  ISETP.LT.AND P3, PT, R16, c[0x0][0x17c], !P0 ;  /* 0x00005f0010007a0c */ /* 0x000fe40004761270 */
[----:B------:R-:W-:Y:S02]  /*38530*/  LEA R16, P6, R0, R3, 0x1 ;  /* 0x0000000300107211 */ /* 0x000fe400078c08ff */
[----:B0-----:R-:W-:Y:S02]  /*38540*/  IADD3 R8, R22, 0x135, RZ ;  /* 0x0000013516087810 */ /* 0x001fe40007ffe0ff */
[C---:B------:R-:W-:Y:S02]  /*38550*/  IADD3 R4, R0.reuse, c[0x0][0x198], RZ ;  /* 0x0000660000047a10 */ /* 0x040fe40007ffe0ff */
[----:B------:R-:W-:Y:S01]  /*38560*/  LEA.HI.X.SX32 R17, R0, R2, 0x1, P6 ;  /* 0x0000000200117211 */ /* 0x000fe200030f0eff */
[----:B--2---:R0:W-:Y:S01]  /*38570*/  @P2 STG.E.U16 [R12.64], R24 ;  /* 0x000000180c002986 */ /* 0x0041e2000c101504 */
[----:B------:R-:W-:-:S02]  /*38580*/  ISETP.LT.AND P2, PT, R8, c[0x0][0x17c], !P0 ;  /* 0x00005f0008007a0c */ /* 0x000fc40004741270 */
[----:B------:R-:W-:Y:S02]  /*38590*/  PRMT R8, R24, 0x7632, R8 ;  /* 0x0000763218087816 */ /* 0x000fe40000000008 */
[----:B0-----:R-:W2:Y:S01]  /*385a0*/  LDL.LU R24, [R1+0x224] ;  /* 0x0002240001187983 */ /* 0x001ea20000300800 */
[----:B------:R-:W-:-:S03]  /*385b0*/  LEA R12, P6, R4, R3, 0x1 ;  /* 0x00000003040c7211 */ /* 0x000fc600078c08ff */
[----:B------:R0:W-:Y:S01]  /*385c0*/  @P1 STG.E.U16 [R16.64], R8 ;  /* 0x0000000810001986 */ /* 0x0001e2000c101504 */
[----:B------:R-:W-:Y:S02]  /*385d0*/  LEA.HI.X.SX32 R13, R4, R2, 0x1, P6 ;  /* 0x00000002040d7211 */ /* 0x000fe400030f0eff */
[----:B0-----:R-:W-:-:S03]  /*385e0*/  IADD3 R8, R22, 0x137, RZ ;  /* 0x0000013716087810 */ /* 0x001fc60007ffe0ff */
[----:B---3--:R0:W-:Y:S01]  /*385f0*/  @P5 STG.E.U16 [R12.64], R25 ;  /* 0x000000190c005986 */ /* 0x0081e2000c101504 */
[----:B------:R-:W-:Y:S02]  /*38600*/  ISETP.LT.AND P5, PT, R8, c[0x0][0x17c], !P0 ;  /* 0x00005f0008007a0c */ /* 0x000fe400047a1270 */
[----:B------:R-:W-:Y:S02]  /*38610*/  PRMT R8, R25, 0x7632, R8 ;  /* 0x0000763219087816 */ /* 0x000fe40000000008 */
[----:B0-----:R-:W3:Y:S01]  /*38620*/  LDL.LU R25, [R1+0x2a4] ;  /* 0x0002a40001197983 */ /* 0x001ee20000300800 */
[----:B------:R-:W-:-:S04]  /*38630*/  IADD3 R0, R4, c[0x0][0x198], RZ ;  /* 0x0000660004007a10 */ /* 0x000fc80007ffe0ff */
[CC--:B------:R-:W-:Y:S02]  /*38640*/  LEA R16, P6, R0.reuse, R3.reuse, 0x1 ;  /* 0x0000000300107211 */ /* 0x0c0fe400078c08ff */
[C---:B------:R-:W-:Y:S02]  /*38650*/  IADD3 R4, R0.reuse, c[0x0][0x198], RZ ;  /* 0x0000660000047a10 */ /* 0x040fe40007ffe0ff */
[-C--:B------:R-:W-:Y:S02]  /*38660*/  LEA.HI.X.SX32 R17, R0, R2.reuse, 0x1, P6 ;  /* 0x0000000200117211 */ /* 0x080fe400030f0eff */
[C---:B------:R-:W-:Y:S02]  /*38670*/  LEA R12, P6, R4.reuse, R3, 0x1 ;  /* 0x00000003040c7211 */ /* 0x040fe400078c08ff */
[----:B------:R-:W-:Y:S02]  /*38680*/  IADD3 R0, R4, c[0x0][0x198], RZ ;  /* 0x0000660004007a10 */ /* 0x000fe40007ffe0ff */
[----:B------:R-:W-:Y:S01]  /*38690*/  IADD3 R20, R22, 0x136, RZ ;  /* 0x0000013616147810 */ /* 0x000fe20007ffe0ff */
[----:B------:R0:W-:Y:S01]  /*386a0*/  @P4 STG.E.U16 [R16.64], R8 ;  /* 0x0000000810004986 */ /* 0x0001e2000c101504 */
[----:B------:R-:W-:-:S02]  /*386b0*/  LEA.HI.X.SX32 R13, R4, R2, 0x1, P6 ;  /* 0x00000002040d7211 */ /* 0x000fc400030f0eff */
[----:B------:R-:W-:Y:S02]  /*386c0*/  ISETP.LT.AND P1, PT, R20, c[0x0][0x17c], !P0 ;  /* 0x00005f0014007a0c */ /* 0x000fe40004721270 */
[----:B------:R-:W-:Y:S01]  /*386d0*/  IADD3 R4, R0, c[0x0][0x198], RZ ;  /* 0x0000660000047a10 */ /* 0x000fe20007ffe0ff */
[----:B------:R1:W-:Y:S01]  /*386e0*/  @P3 STG.E.U16 [R12.64], R9 ;  /* 0x000000090c003986 */ /* 0x0003e2000c101504 */
[----:B0-----:R-:W-:Y:S02]  /*386f0*/  IADD3 R8, R22, 0x139, RZ ;  /* 0x0000013916087810 */ /* 0x001fe40007ffe0ff */
[----:B------:R-:W-:Y:S02]  /*38700*/  LEA R16, P6, R0, R3, 0x1 ;  /* 0x0000000300107211 */ /* 0x000fe400078c08ff */
[----:B------:R-:W-:Y:S02]  /*38710*/  ISETP.LT.AND P3, PT, R8, c[0x0][0x17c], !P0 ;  /* 0x00005f0008007a0c */ /* 0x000fe40004761270 */
[----:B------:R-:W-:-:S02]  /*38720*/  LEA.HI.X.SX32 R17, R0, R2, 0x1, P6 ;  /* 0x0000000200117211 */ /* 0x000fc400030f0eff */
[C---:B------:R-:W-:Y:S02]  /*38730*/  LEA R8, P6, R4.reuse, R3, 0x1 ;  /* 0x0000000304087211 */ /* 0x040fe400078c08ff */
[----:B-1----:R-:W-:Y:S02]  /*38740*/  PRMT R12, R9, 0x7632, R12 ;  /* 0x00007632090c7816 */ /* 0x002fe4000000000c */
[C---:B------:R-:W-:Y:S02]  /*38750*/  LEA.HI.X.SX32 R9, R4.reuse, R2, 0x1, P6 ;  /* 0x0000000204097211 */ /* 0x040fe400030f0eff */
[----:B------:R-:W-:Y:S02]  /*38760*/  IADD3 R0, R4, c[0x0][0x198], RZ ;  /* 0x0000660004007a10 */ /* 0x000fe40007ffe0ff */
[C---:B------:R-:W-:Y:S01]  /*38770*/  IADD3 R20, R22.reuse, 0x138, RZ ;  /* 0x0000013816147810 */ /* 0x040fe20007ffe0ff */
[----:B------:R0:W-:Y:S01]  /*38780*/  @P2 STG.E.U16 [R16.64], R12 ;  /* 0x0000000c10002986 */ /* 0x0001e2000c101504 */
[----:B------:R-:W-:-:S02]  /*38790*/  IADD3 R13, R22, 0x13a, RZ ;  /* 0x0000013a160d7810 */ /* 0x000fc40007ffe0ff */
[----:B------:R-:W-:Y:S01]  /*387a0*/  IADD3 R4, R22, 0x13b, RZ ;  /* 0x0000013b16047810 */ /* 0x000fe20007ffe0ff */
[----:B------:R1:W-:Y:S01]  /*387b0*/  @P1 STG.E.U16 [R8.64], R5 ;  /* 0x0000000508001986 */ /* 0x0003e2000c101504 */
[----:B------:R-:W-:Y:S02]  /*387c0*/  ISETP.LT.AND P4, PT, R20, c[0x0][0x17c], !P0 ;  /* 0x00005f0014007a0c */ /* 0x000fe40004781270 */
[----:B------:R-:W-:Y:S02]  /*387d0*/  ISETP.LT.AND P2, PT, R13, c[0x0][0x17c], !P0 ;  /* 0x00005f000d007a0c */ /* 0x000fe40004741270 */
[C---:B0-----:R-:W-:Y:S02]  /*387e0*/  LEA R12, P6, R0.reuse, R3, 0x1 ;  /* 0x00000003000c7211 */ /* 0x041fe400078c08ff */
[----:B-1----:R-:W-:Y:S02]  /*387f0*/  IADD3 R8, R0, c[0x0][0x198], RZ ;  /* 0x0000660000087a10 */ /* 0x002fe40007ffe0ff */
[----:B------:R-:W-:-:S02]  /*38800*/  ISETP.LT.AND P1, PT, R4, c[0x0][0x17c], !P0 ;  /* 0x00005f0004007a0c */ /* 0x000fc40004721270 */
[-C--:B------:R-:W-:Y:S02]  /*38810*/  LEA.HI.X.SX32 R13, R0, R2.reuse, 0x1, P6 ;  /* 0x00000002000d7211 */ /* 0x080fe400030f0eff */
[CC--:B------:R-:W-:Y:S02]  /*38820*/  LEA R4, P6, R8.reuse, R3.reuse, 0x1 ;  /* 0x0000000308047211 */ /* 0x0c0fe400078c08ff */
[----:B------:R-:W-:Y:S02]  /*38830*/  PRMT R9, R5, 0x7632, R9 ;  /* 0x0000763205097816 */ /* 0x000fe40000000009 */
[C---:B------:R-:W-:Y:S02]  /*38840*/  LEA.HI.X.SX32 R5, R8.reuse, R2, 0x1, P6 ;  /* 0x0000000208057211 */ /* 0x040fe400030f0eff */
[----:B------:R-:W-:Y:S01]  /*38850*/  IADD3 R0, R8, c[0x0][0x198], RZ ;  /* 0x0000660008007a10 */ /* 0x000fe20007ffe0ff */
[----:B------:R0:W-:Y:S03]  /*38860*/  @P5 STG.E.U16 [R12.64], R9 ;  /* 0x000000090c005986 */ /* 0x0001e6000c101504 */
[----:B------:R-:W-:Y:S01]  /*38870*/  LEA R8, P6, R0, R3, 0x1 ;  /* 0x0000000300087211 */ /* 0x000fe200078c08ff */
[----:B----4-:R1:W-:Y:S01]  /*38880*/  @P4 STG.E.U16 [R4.64], R23 ;  /* 0x0000001704004986 */ /* 0x0103e2000c101504 */
[----:B0-----:R-:W-:-:S02]  /*38890*/  IADD3 R9, R22, 0x13d, RZ ;  /* 0x0000013d16097810 */ /* 0x001fc40007ffe0ff */
[C---:B-1----:R-:W-:Y:S02]  /*388a0*/  IADD3 R5, R0.reuse, c[0x0][0x198], RZ ;  /* 0x0000660000057a10 */ /* 0x042fe40007ffe0ff */
[----:B------:R-:W-:Y:S02]  /*388b0*/  ISETP.LT.AND P4, PT, R9, c[0x0][0x17c], !P0 ;  /* 0x00005f0009007a0c */ /* 0x000fe40004781270 */
[-C--:B------:R-:W-:Y:S02]  /*388c0*/  LEA.HI.X.SX32 R9, R0, R2.reuse, 0x1, P6 ;  /* 0x0000000200097211 */ /* 0x080fe400030f0eff */
[----:B------:R-:W-:Y:S02]  /*388d0*/  LEA R4, P6, R5, R3, 0x1 ;  /* 0x0000000305047211 */ /* 0x000fe400078c08ff */
[----:B------:R-:W-:Y:S02]  /*388e0*/  PRMT R12, R23, 0x7632, R12 ;  /* 0x00007632170c7816 */ /* 0x000fe4000000000c */
[C---:B------:R-:W-:Y:S01]  /*388f0*/  IADD3 R0, R5.reuse, c[0x0][0x198], RZ ;  /* 0x0000660005007a10 */ /* 0x040fe20007ffe0ff */
[----:B------:R-:W4:Y:S01]  /*38900*/  LDL.LU R23, [R1+0x248] ;  /* 0x0002480001177983 */ /* 0x000f220000300800 */
[----:B------:R-:W-:-:S02]  /*38910*/  LEA.HI.X.SX32 R5, R5, R2, 0x1, P6 ;  /* 0x0000000205057211 */ /* 0x000fc400030f0eff */
[----:B------:R-:W-:Y:S01]  /*38920*/  IADD3 R16, R22, 0x13c, RZ ;  /* 0x0000013c16107810 */ /* 0x000fe20007ffe0ff */
[----:B------:R0:W-:Y:S03]  /*38930*/  @P3 STG.E.U16 [R8.64], R12 ;  /* 0x0000000c08003986 */ /* 0x0001e6000c101504 */
[----:B------:R-:W-:Y:S02]  /*38940*/  ISETP.LT.AND P5, PT, R16, c[0x0][0x17c], !P0 ;  /* 0x00005f0010007a0c */ /* 0x000fe400047a1270 */
[----:B0-----:R-:W-:Y:S02]  /*38950*/  IADD3 R9, R22, 0x13f, RZ ;  /* 0x0000013f16097810 */ /* 0x001fe40007ffe0ff */
[----:B------:R-:W-:Y:S02]  /*38960*/  LEA R8, P6, R0, R3, 0x1 ;  /* 0x0000000300087211 */ /* 0x000fe400078c08ff */
[----:B------:R-:W-:-:S04]  /*38970*/  IADD3 R13, R22, 0x13e, RZ ;  /* 0x0000013e160d7810 */ /* 0x000fc80007ffe0ff */
[----:B------:R-:W-:Y:S01]  /*38980*/  ISETP.LT.AND P3, PT, R13, c[0x0][0x17c], !P0 ;  /* 0x00005f000d007a0c */ /* 0x000fe20004761270 */
[----:B--2---:R0:W-:Y:S01]  /*38990*/  @P2 STG.E.U16 [R4.64], R24 ;  /* 0x0000001804002986 */ /* 0x0041e2000c101504 */
[----:B------:R-:W-:Y:S02]  /*389a0*/  ISETP.LT.AND P2, PT, R9, c[0x0][0x17c], !P0 ;  /* 0x00005f0009007a0c */ /* 0x000fe40004741270 */
[----:B------:R-:W-:Y:S02]  /*389b0*/  LEA.HI.X.SX32 R9, R0, R2, 0x1, P6 ;  /* 0x0000000200097211 */ /* 0x000fe400030f0eff */
[----:B------:R-:W-:Y:S02]  /*389c0*/  PRMT R12, R24, 0x7632, R12 ;  /* 0x00007632180c7816 */ /* 0x000fe4000000000c */
[----:B0-----:R-:W-:Y:S01]  /*389d0*/  IADD3 R5, R0, c[0x0][0x198], RZ ;  /* 0x0000660000057a10 */ /* 0x001fe20007ffe0ff */
[----:B------:R-:W2:Y:S03]  /*389e0*/  LDL.LU R24, [R1+0x258] ;  /* 0x0002580001187983 */ /* 0x000ea60000300800 */
[----:B------:R-:W-:-:S02]  /*389f0*/  LEA R4, P6, R5, R3, 0x1 ;  /* 0x0000000305047211 */ /* 0x000fc400078c08ff */
[C---:B------:R-:W-:Y:S02]  /*38a00*/  IADD3 R0, R5.reuse, c[0x0][0x198], RZ ;  /* 0x0000660005007a10 */ /* 0x040fe40007ffe0ff */
[----:B------:R-:W-:Y:S01]  /*38a10*/  LEA.HI.X.SX32 R5, R5, R2, 0x1, P6 ;  /* 0x0000000205057211 */ /* 0x000fe200030f0eff */
[----:B------:R0:W-:Y:S04]  /*38a20*/  @P1 STG.E.U16 [R8.64], R12 ;  /* 0x0000000c08001986 */ /* 0x0001e8000c101504 */
[----:B---3--:R1:W-:Y:S01]  /*38a30*/  @P5 STG.E.U16 [R4.64], R25 ;  /* 0x0000001904005986 */ /* 0x0083e2000c101504 */
[----:B0-----:R-:W-:Y:S02]  /*38a40*/  IADD3 R9, R22, 0x141, RZ ;  /* 0x0000014116097810 */ /* 0x001fe40007ffe0ff */
[----:B------:R-:W-:-:S02]  /*38a50*/  LEA R8, P6, R0, R3, 0x1 ;  /* 0x0000000300087211 */ /* 0x000fc400078c08ff */
[----:B------:R-:W-:Y:S02]  /*38a60*/  ISETP.LT.AND P5, PT, R9, c[0x0][0x17c], !P0 ;  /* 0x00005f0009007a0c */ /* 0x000fe400047a1270 */
[C---:B-1----:R-:W-:Y:S02]  /*38a70*/  IADD3 R5, R0.reuse, c[0x0][0x198], RZ ;  /* 0x0000660000057a10 */ /* 0x042fe40007ffe0ff */
[----:B------:R-:W-:Y:S02]  /*38a80*/  LEA.HI.X.SX32 R9, R0, R2, 0x1, P6 ;  /* 0x0000000200097211 */ /* 0x000fe400030f0eff */
[----:B------:R-:W-:Y:S02]  /*38a90*/  LEA R4, P6, R5, R3, 0x1 ;  /* 0x0000000305047211 */ /* 0x000fe400078c08ff */
[----:B------:R-:W-:Y:S02]  /*38aa0*/  PRMT R12, R25, 0x7632, R12 ;  /* 0x00007632190c7816 */ /* 0x000fe4000000000c */
[----:B------:R-:W-:-:S02]  /*38ab0*/  IADD3 R0, R5, c[0x0][0x198], RZ ;  /* 0x0000660005007a10 */ /* 0x000fc40007ffe0ff */
[----:B------:R-:W-:Y:S01]  /*38ac0*/  LEA.HI.X.SX32 R5, R5, R2, 0x1, P6 ;  /* 0x0000000205057211 */ /* 0x000fe200030f0eff */
[----:B------:R0:W-:Y:S04]  /*38ad0*/  @P4 STG.E.U16 [R8.64], R12 ;  /* 0x0000000c08004986 */ /* 0x0001e8000c101504 */
[----:B------:R1:W-:Y:S01]  /*38ae0*/  @P3 STG.E.U16 [R4.64], R28 ;  /* 0x0000001c04003986 */ /* 0x0003e2000c101504 */
[----:B0-----:R-:W-:-:S03]  /*38af0*/  PRMT R12, R28, 0x7632, R12 ;  /* 0x000076321c0c7816 */ /* 0x001fc6000000000c */
[----:B-1----:R-:W3:Y:S04]  /*38b00*/  LDL.LU R28, [R1+0x109c] ;  /* 0x00109c00011c7983 */ /* 0x002ee80000300800 */
[----:B------:R-:W3:Y:S01]  /*38b10*/  LDL.LU R25, [R1+0x218] ;  /* 0x0002180001197983 */ /* 0x000ee20000300800 */
[C---:B------:R-:W-:Y:S02]  /*38b20*/  IADD3 R13, R22.reuse, 0x140, RZ ;  /* 0x00000140160d7810 */ /* 0x040fe40007ffe0ff */
[----:B------:R-:W-:Y:S02]  /*38b30*/  IADD3 R9, R22, 0x143, RZ ;  /* 0x0000014316097810 */ /* 0x000fe40007ffe0ff */
[----:B------:R-:W-:Y:S02]  /*38b40*/  LEA R8, P6, R0, R3, 0x1 ;  /* 0x0000000300087211 */ /* 0x000fe400078c08ff */
[----:B------:R-:W-:-:S02]  /*38b50*/  ISETP.LT.AND P1, PT, R13, c[0x0][0x17c], !P0 ;  /* 0x00005f000d007a0c */ /* 0x000fc40004721270 */
[C---:B------:R-:W-:Y:S02]  /*38b60*/  IADD3 R5, R0.reuse, c[0x0][0x198], RZ ;  /* 0x0000660000057a10 */ /* 0x040fe40007ffe0ff */
[----:B------:R-:W-:Y:S02]  /*38b70*/  ISETP.LT.AND P3, PT, R9, c[0x0][0x17c], !P0 ;  /* 0x00005f0009007a0c */ /* 0x000fe40004761270 */
[-C--:B------:R-:W-:Y:S02]  /*38b80*/  LEA.HI.X.SX32 R9, R0, R2.reuse, 0x1, P6 ;  /* 0x0000000200097211 */ /* 0x080fe400030f0eff */
[C---:B------:R-:W-:Y:S02]  /*38b90*/  LEA R4, P6, R5.reuse, R3, 0x1 ;  /* 0x0000000305047211 */ /* 0x040fe400078c08ff */
[C---:B------:R-:W-:Y:S02]  /*38ba0*/  IADD3 R0, R5.reuse, c[0x0][0x198], RZ ;  /* 0x0000660005007a10 */ /* 0x040fe40007ffe0ff */
[----:B------:R-:W-:Y:S01]  /*38bb0*/  LEA.HI.X.SX32 R5, R5, R2, 0x1, P6 ;  /* 0x0000000205057211 */ /* 0x000fe200030f0eff */
[----:B------:R0:W-:Y:S01]  /*38bc0*/  @P2 STG.E.U16 [R8.64], R12 ;  /* 0x0000000c08002986 */ /* 0x0001e2000c101504 */
[----:B------:R-:W-:-:S04]  /*38bd0*/  IADD3 R13, R22, 0x142, RZ ;  /* 0x00000142160d7810 */ /* 0x000fc80007ffe0ff */
[----:B------:R-:W-:Y:S02]  /*38be0*/  ISETP.LT.AND P4, PT, R13, c[0x0][0x17c], !P0 ;  /* 0x00005f000d007a0c */ /* 0x000fe40004781270 */
[----:B0-----:R-:W-:Y:S02]  /*38bf0*/  IADD3 R9, R22, 0x145, RZ ;  /* 0x0000014516097810 */ /* 0x001fe40007ffe0ff */
[----:B------:R-:W-:Y:S02]  /*38c00*/  LEA R8, P6, R0, R3, 0x1 ;  /* 0x0000000300087211 */ /* 0x000fe400078c08ff */
[----:B------:R-:W-:-:S04]  /*38c10*/  IADD3 R13, R22, 0x144, RZ ;  /* 0x00000144160d7810 */ /* 0x000fc80007ffe0ff */
[----:B------:R-:W-:Y:S01]  /*38c20*/  ISETP.LT.AND P2, PT, R13, c[0x0][0x17c], !P0 ;  /* 0x00005f000d007a0c */ /* 0x000fe20004741270 */
[----:B----4-:R0:W-:Y:S01]  /*38c30*/  @P1 STG.E.U16 [R4.64], R23 ;  /* 0x0000001704001986 */ /* 0x0101e2000c101504 */
[----:B------:R-:W-:Y:S02]  /*38c40*/  PRMT R12, R23, 0x7632, R12 ;  /* 0x00007632170c7816 */ /* 0x000fe4000000000c */
[----:B------:R-:W-:Y:S02]  /*38c50*/  ISETP.LT.AND P1, PT, R9, c[0x0][0x17c], !P0 ;  /* 0x00005f0009007a0c */ /* 0x000fe40004721270 */
[C---:B------:R-:W-:Y:S02]  /*38c60*/  LEA.HI.X.SX32 R9, R0.reuse, R2, 0x1, P6 ;  /* 0x0000000200097211 */ /* 0x040fe400030f0eff */
[----:B0-----:R-:W-:Y:S01]  /*38c70*/  IADD3 R5, R0, c[0x0][0x198], RZ ;  /* 0x0000660000057a10 */ /* 0x001fe20007ffe0ff */
[----:B------:R-:W4:Y:S03]  /*38c80*/  LDL.LU R23, [R1+0x288] ;  /* 0x0002880001177983 */ /* 0x000f260000300800 */
[----:B------:R-:W-:-:S02]  /*38c90*/  LEA R4, P6, R5, R3, 0x1 ;  /* 0x0000000305047211 */ /* 0x000fc400078c08ff */
[C---:B------:R-:W-:Y:S02]  /*38ca0*/  IADD3 R0, R5.reuse, c[0x0][0x198], RZ ;  /* 0x0000660005007a10 */ /* 0x040fe40007ffe0ff */
[----:B------:R-:W-:Y:S01]  /*38cb0*/  LEA.HI.X.SX32 R5, R5, R2, 0x1, P6 ;  /* 0x0000000205057211 */ /* 0x000fe200030f0eff */
[----:B------:R0:W-:Y:S02]  /*38cc0*/  @P5 STG.E.U16 [R8.64], R12 ;  /* 0x0000000c08005986 */ /* 0x0001e4000c101504 */
[----:B0-----:R-:W-:Y:S02]  /*38cd0*/  IADD3 R9, R22, 0x147, RZ ;  /* 0x0000014716097810 */ /* 0x001fe40007ffe0ff */
[----:B------:R-:W-:Y:S01]  /*38ce0*/  LEA R8, P6, R0, R3, 0x1 ;  /* 0x0000000300087211 */ /* 0x000fe200078c08ff */
[----:B--2---:R0:W-:Y:S01]  /*38cf0*/  @P4 STG.E.U16 [R4.64], R24 ;  /* 0x0000001804004986 */ /* 0x0041e2000c101504 */
[----:B------:R-:W-:Y:S02]  /*38d00*/  PRMT R12, R24, 0x7632, R12 ;  /* 0x00007632180c7816 */ /* 0x000fe4000000000c */
[----:B------:R-:W-:-:S02]  /*38d10*/  ISETP.LT.AND P4, PT, R9, c[0x0][0x17c], !P0 ;  /* 0x00005f0009007a0c */ /* 0x000fc40004781270 */
[CC--:B------:R-:W-:Y:S02]  /*38d20*/  LEA.HI.X.SX32 R9, R0.reuse, R2.reuse, 0x1, P6 ;  /* 0x0000000200097211 */ /* 0x0c0fe400030f0eff */
[----:B0-----:R-:W-:Y:S01]  /*38d30*/  IADD3 R5, R0, c[0x0][0x198], RZ ;  /* 0x0000660000057a10 */ /* 0x001fe20007ffe0ff */
[----:B------:R-:W2:Y:S03]  /*38d40*/  LDL.LU R24, [R1+0x268] ;  /* 0x0002680001187983 */ /* 0x000ea60000300800 */
[C---:B------:R-:W-:Y:S02]  /*38d50*/  LEA R4, P6, R5.reuse, R3, 0x1 ;  /* 0x0000000305047211 */ /* 0x040fe400078c08ff */
[C---:B------:R-:W-:Y:S02]  /*38d60*/  IADD3 R0, R5.reuse, c[0x0][0x198], RZ ;  /* 0x0000660005007a10 */ /* 0x040fe40007ffe0ff */
[----:B------:R-:W-:Y:S01]  /*38d70*/  LEA.HI.X.SX32 R5, R5, R2, 0x1, P6 ;  /* 0x0000000205057211 */ /* 0x000fe200030f0eff */
[----:B------:R0:W-:Y:S04]  /*38d80*/  @P3 STG.E.U16 [R8.64], R12 ;  /* 0x0000000c08003986 */ /* 0x0001e8000c101504 */
[----:B---3--:R1:W-:Y:S01]  /*38d90*/  @P2 STG.E.U16 [R4.64], R25 ;  /* 0x0000001904002986 */ /* 0x0083e2000c101504 */
[----:B0-----:R-:W-:-:S03]  /*38da0*/  PRMT R12, R25, 0x7632, R12 ;  /* 0x00007632190c7816 */ /* 0x001fc6000000000c */
[----:B-1----:R-:W3:Y:S01]  /*38db0*/  LDL.LU R25, [R1+0x208] ;  /* 0x0002080001197983 */ /* 0x002ee20000300800 */
[C---:B------:R-:W-:Y:S02]  /*38dc0*/  IADD3 R13, R22.reuse, 0x146, RZ ;  /* 0x00000146160d7810 */ /* 0x040fe40007ffe0ff */
[----:B------:R-:W-:Y:S02]  /*38dd0*/  IADD3 R9, R22, 0x149, RZ ;  /* 0x0000014916097810 */ /* 0x000fe40007ffe0ff */
[C---:B------:R-:W-:Y:S02]  /*38de0*/  LEA R8, P6, R0.reuse, R3, 0x1 ;  /* 0x0000000300087211 */ /* 0x040fe400078c08ff */
[----:B------:R-:W-:Y:S02]  /*38df0*/  ISETP.LT.AND P5, PT, R13, c[0x0][0x17c], !P0 ;  /* 0x00005f000d007a0c */ /* 0x000fe400047a1270 */
[----:B------:R-:W-:Y:S02]  /*38e00*/  IADD3 R5, R0, c[0x0][0x198], RZ ;  /* 0x0000660000057a10 */ /* 0x000fe40007ffe0ff */
[----:B------:R-:W-:-:S02]  /*38e10*/  ISETP.LT.AND P2, PT, R9, c[0x0][0x17c], !P0 ;  /* 0x00005f0009007a0c */ /* 0x000fc40004741270 */
[-C--:B------:R-:W-:Y:S02]  /*38e20*/  LEA.HI.X.SX32 R9, R0, R2.reuse, 0x1, P6 ;  /* 0x0000000200097211 */ /* 0x080fe400030f0eff */
[C---:B------:R-:W-:Y:S02]  /*38e30*/  LEA R4, P6, R5.reuse, R3, 0x1 ;  /* 0x0000000305047211 */ /* 0x040fe400078c08ff */
[C---:B------:R-:W-:Y:S02]  /*38e40*/  IADD3 R0, R5.reuse, c[0x0][0x198], RZ ;  /* 0x0000660005007a10 */ /* 0x040fe40007ffe0ff */
[----:B------:R-:W-:Y:S01]  /*38e50*/  LEA.HI.X.SX32 R5, R5, R2, 0x1, P6 ;  /* 0x0000000205057211 */ /* 0x000fe200030f0eff */
[----:B------:R0:W-:Y:S01]  /*38e60*/  @P1 STG.E.U16 [R8.64], R12 ;  /* 0x0000000c08001986 */ /* 0x0001e2000c101504 */
[----:B------:R-:W-:-:S03]  /*38e70*/  IADD3 R13, R22, 0x148, RZ ;  /* 0x00000148160d7810 */ /* 0x000fc60007ffe0ff */
[----:B------:R1:W-:Y:S01]  /*38e80*/  @P5 STG.E.U16 [R4.64], R18 ;  /* 0x0000001204005986 */ /* 0x0003e2000c101504 */
[----:B------:R-:W-:Y:S02]  /*38e90*/  ISETP.LT.AND P3, PT, R13, c[0x0][0x17c], !P0 ;  /* 0x00005f000d007a0c */ /* 0x000fe40004761270 */
[----:B0-----:R-:W-:Y:S02]  /*38ea0*/  IADD3 R9, R22, 0x14b, RZ ;  /* 0x0000014b16097810 */ /* 0x001fe40007ffe0ff */
[C---:B------:R-:W-:Y:S02]  /*38eb0*/  LEA R8, P6, R0.reuse, R3, 0x1 ;  /* 0x0000000300087211 */ /* 0x040fe400078c08ff */
[C---:B-1----:R-:W-:Y:S02]  /*38ec0*/  IADD3 R5, R0.reuse, c[0x0][0x198], RZ ;  /* 0x0000660000057a10 */ /* 0x042fe40007ffe0ff */
[----:B------:R-:W-:Y:S02]  /*38ed0*/  ISETP.LT.AND P5, PT, R9, c[0x0][0x17c], !P0 ;  /* 0x00005f0009007a0c */ /* 0x000fe400047a1270 */
[----:B------:R-:W-:-:S02]  /*38ee0*/  LEA.HI.X.SX32 R9, R0, R2, 0x1, P6 ;  /* 0x0000000200097211 */ /* 0x000fc400030f0eff */
[C---:B------:R-:W-:Y:S02]  /*38ef0*/  LEA R4, P6, R5.reuse, R3, 0x1 ;  /* 0x0000000305047211 */ /* 0x040fe400078c08ff */
[----:B------:R-:W-:Y:S02]  /*38f00*/  PRMT R18, R18, 0x7632, R18 ;  /* 0x0000763212127816 */ /* 0x000fe40000000012 */
[C---:B------:R-:W-:Y:S02]  /*38f10*/  IADD3 R0, R5.reuse, c[0x0][0x198], RZ ;  /* 0x0000660005007a10 */ /* 0x040fe40007ffe0ff */
[----:B------:R-:W-:Y:S01]  /*38f20*/  LEA.HI.X.SX32 R5, R5, R2, 0x1, P6 ;  /* 0x0000000205057211 */ /* 0x000fe200030f0eff */
[----:B------:R0:W-:Y:S01]  /*38f30*/  @P4 STG.E.U16 [R8.64], R18 ;  /* 0x0000001208004986 */ /* 0x0001e2000c101504 */
[C---:B------:R-:W-:Y:S02]  /*38f40*/  IADD3 R13, R22.reuse, 0x14a, RZ ;  /* 0x0000014a160d7810 */ /* 0x040fe40007ffe0ff */
[----:B------:R-:W-:-:S02]  /*38f50*/  IADD3 R12, R22, 0x14c, RZ ;  /* 0x0000014c160c7810 */ /* 0x000fc40007ffe0ff */
[----:B------:R-:W-:Y:S01]  /*38f60*/  ISETP.LT.AND P1, PT, R13, c[0x0][0x17c], !P0 ;  /* 0x00005f000d007a0c */ /* 0x000fe20004721270 */
[----:B----4-:R1:W-:Y:S01]  /*38f70*/  @P3 STG.E.U16 [R4.64], R23 ;  /* 0x0000001704003986 */ /* 0x0103e2000c101504 */
[----:B0-----:R-:W-:Y:S02]  /*38f80*/  IADD3 R9, R22, 0x14d, RZ ;  /* 0x0000014d16097810 */ /* 0x001fe40007ffe0ff */
[C---:B------:R-:W-:Y:S02]  /*38f90*/  LEA R8, P6, R0.reuse, R3, 0x1 ;  /* 0x0000000300087211 */ /* 0x040fe400078c08ff */
[----:B------:R-:W-:Y:S02]  /*38fa0*/  ISETP.LT.AND P3, PT, R9, c[0x0][0x17c], !P0 ;  /* 0x00005f0009007a0c */ /* 0x000fe40004761270 */
[C---:B------:R-:W-:Y:S02]  /*38fb0*/  LEA.HI.X.SX32 R9, R0.reuse, R2, 0x1, P6 ;  /* 0x0000000200097211 */ /* 0x040fe400030f0eff */
[----:B-1----:R-:W-:-:S02]  /*38fc0*/  IADD3 R5, R0, c[0x0][0x198], RZ ;  /* 0x0000660000057a10 */ /* 0x002fc40007ffe0ff */
[----:B------:R-:W-:Y:S02]  /*38fd0*/  ISETP.LT.AND P4, PT, R12, c[0x0][0x17c], !P0 ;  /* 0x00005f000c007a0c */ /* 0x000fe40004781270 */
[----:B------:R-:W-:Y:S02]  /*38fe0*/  LEA R4, P6, R5, R3, 0x1 ;  /* 0x0000000305047211 */ /* 0x000fe400078c08ff */
[----:B------:R-:W-:Y:S02]  /*38ff0*/  PRMT R12, R23, 0x7632, R12 ;  /* 0x00007632170c7816 */ /* 0x000fe4000000000c */
[C---:B------:R-:W-:Y:S02]  /*39000*/  IADD3 R0, R5.reuse, c[0x0][0x198], RZ ;  /* 0x0000660005007a10 */ /* 0x040fe40007ffe0ff */
[----:B------:R-:W-:Y:S01]  /*39010*/  LEA.HI.X.SX32 R5, R5, R2, 0x1, P6 ;  /* 0x0000000205057211 */ /* 0x000fe200030f0eff */
[----:B------:R0:W-:Y:S02]  /*39020*/  @P2 STG.E.U16 [R8.64], R12 ;  /* 0x0000000c08002986 */ /* 0x0001e4000c101504 */
[----:B0-----:R-:W-:-:S02]  /*39030*/  IADD3 R9, R22, 0x14f, RZ ;  /* 0x0000014f16097810 */ /* 0x001fc40007ffe0ff */
[-C--:B------:R-:W-:Y:S01]  /*39040*/  LEA R8, P6, R0, R3.reuse, 0x1 ;  /* 0x0000000300087211 */ /* 0x080fe200078c08ff */
[----:B--2---:R0:W-:Y:S01]  /*39050*/  @P1 STG.E.U16 [R4.64], R24 ;  /* 0x0000001804001986 */ /* 0x0041e2000c101504 */
[----:B------:R-:W-:Y:S02]  /*39060*/  PRMT R12, R24, 0x7632, R12 ;  /* 0x00007632180c7816 */ /* 0x000fe4000000000c */
[----:B------:R-:W-:Y:S02]  /*39070*/  ISETP.LT.AND P1, PT, R9, c[0x0][0x17c], !P0 ;  /* 0x00005f0009007a0c */ /* 0x000fe40004721270 */
[C---:B------:R-:W-:Y:S02]  /*39080*/  LEA.HI.X.SX32 R9, R0.reuse, R2, 0x1, P6 ;  /* 0x0000000200097211 */ /* 0x040fe400030f0eff */
[----:B0-----:R-:W-:Y:S01]  /*39090*/  IADD3 R5, R0, c[0x0][0x198], RZ ;  /* 0x0000660000057a10 */ /* 0x001fe20007ffe0ff */
[----:B------:R-:W2:Y:S03]  /*390a0*/  LDL.LU R24, [R1+0x298] ;  /* 0x0002980001187983 */ /* 0x000ea60000300800 */
[----:B------:R-:W-:-:S02]  /*390b0*/  LEA R4, P6, R5, R3, 0x1 ;  /* 0x0000000305047211 */ /* 0x000fc400078c08ff */
[C---:B------:R-:W-:Y:S02]  /*390c0*/  IADD3 R0, R5.reuse, c[0x0][0x198], RZ ;  /* 0x0000660005007a10 */ /* 0x040fe40007ffe0ff */
[----:B------:R-:W-:Y:S01]  /*390d0*/  LEA.HI.X.SX32 R5, R5, R2, 0x1, P6 ;  /* 0x0000000205057211 */ /* 0x000fe200030f0eff */
[----:B------:R0:W-:Y:S04]  /*390e0*/  @P5 STG.E.U16 [R8.64], R12 ;  /* 0x0000000c08005986 */ /* 0x0001e8000c101504 */
[----:B---3--:R1:W-:Y:S01]  /*390f0*/  @P4 STG.E.U16 [R4.64], R25 ;  /* 0x0000001904004986 */ /* 0x0083e2000c101504 */
[----:B0-----:R-:W-:-:S03]  /*39100*/  PRMT R12, R25, 0x7632, R12 ;  /* 0x00007632190c7816 */ /* 0x001fc6000000000c */
[----:B-1----:R-:W3:Y:S01]  /*39110*/  LDL.LU R25, [R1+0x238] ;  /* 0x0002380001197983 */ /* 0x002ee20000300800 */
[C---:B------:R-:W-:Y:S02]  /*39120*/  IADD3 R13, R22.reuse, 0x14e, RZ ;  /* 0x0000014e160d7810 */ /* 0x040fe40007ffe0ff */
[----:B------:R-:W-:Y:S01]  /*39130*/  IADD3 R9, R22, 0x151, RZ ;  /* 0x0000015116097810 */ /* 0x000fe20007ffe0ff */
[----:B------:R-:W4:Y:S01]  /*39140*/  LDL.LU R23, [R1+0x278] ;  /* 0x0002780001177983 */ /* 0x000f220000300800 */
        /* <DEDUP_REMOVED lines=20> */
[C---:B------:R-:W-:Y:S02]  /*39290*/  IADD3 R12, R22.reuse, 0x154, RZ ;  /* 0x00000154160c7810 */ /* 0x040fe40007ffe0ff */
[----:B------:R-:W-:Y:S01]  /*392a0*/  LEA.HI.X.SX32 R5, R5, R2, 0x1, P6 ;  /* 0x0000000205057211 */ /* 0x000fe200030f0eff */
[----:B------:R0:W-:Y:S01]  /*392b0*/  @P1 STG.E.U16 [R8.64], R14 ;  /* 0x0000000e08001986 */ /* 0x0001e2000c101504 */
[----:B------:R-:W-:-:S02]  /*392c0*/  IADD3 R13, R22, 0x152, RZ ;  /* 0x00000152160d7810 */ /* 0x000fc40007ffe0ff */
[----:B------:R-:W-:Y:S02]  /*392d0*/  ISETP.LT.AND P1, PT, R12, c[0x0][0x17c], !P0 ;  /* 0x00005f000c007a0c */ /* 0x000fe40004721270 */
[----:B------:R-:W-:Y:S02]  /*392e0*/  ISETP.LT.AND P3, PT, R13, c[0x0][0x17c], !P0 ;  /* 0x00005f000d007a0c */ /* 0x000fe40004761270 */
        /* <DEDUP_REMOVED lines=15> */
[----:B------:R-:W-:Y:S02]  /*393e0*/  IADD3 R9, R22, 0x157, RZ ;  /* 0x0000015716097810 */ /* 0x000fe40007ffe0ff */
[CC--:B------:R-:W-:Y:S02]  /*393f0*/  LEA R8, P6, R0.reuse, R3.reuse, 0x1 ;  /* 0x0000000300087211 */ /* 0x0c0fe400078c08ff */
[C---:B------:R-:W-:Y:S02]  /*39400*/  IADD3 R5, R0.reuse, c[0x0][0x198], RZ ;  /* 0x0000660000057a10 */ /* 0x040fe40007ffe0ff */
[----:B------:R-:W-:Y:S02]  /*39410*/  ISETP.LT.AND P3, PT, R9, c[0x0][0x17c], !P0 ;  /* 0x00005f0009007a0c */ /* 0x000fe40004761270 */
[----:B------:R-:W-:Y:S02]  /*39420*/  LEA.HI.X.SX32 R9, R0, R2, 0x1, P6 ;  /* 0x0000000200097211 */ /* 0x000fe400030f0eff */
[----:B------:R-:W-:-:S02]  /*39430*/  LEA R4, P6, R5, R3, 0x1 ;  /* 0x0000000305047211 */ /* 0x000fc400078c08ff */
        /* <DEDUP_REMOVED lines=24> */
[CC--:B------:R-:W-:Y:S02]  /*395c0*/  LEA R4, P6, R5.reuse, R3.reuse, 0x1 ;  /* 0x0000000305047211 */ /* 0x0c0fe400078c08ff */
[----:B------:R-:W-:Y:S02]  /*395d0*/  PRMT R6, R6, 0x7632, R6 ;  /* 0x0000763206067816 */ /* 0x000fe40000000006 */
[C---:B------:R-:W-:Y:S02]  /*395e0*/  IADD3 R0, R5.reuse, c[0x0][0x198], RZ ;  /* 0x0000660005007a10 */ /* 0x040fe40007ffe0ff */
[----:B------:R-:W-:Y:S02]  /*395f0*/  LEA.HI.X.SX32 R5, R5, R2, 0x1, P6 ;  /* 0x0000000205057211 */ /* 0x000fe400030f0eff */
[----:B------:R-:W-:Y:S01]  /*39600*/  IADD3 R12, R22, 0x15a, RZ ;  /* 0x0000015a160c7810 */ /* 0x000fe20007ffe0ff */
[----:B------:R0:W-:Y:S03]  /*39610*/  @P3 STG.E.U16 [R8.64], R6 ;  /* 0x0000000608003986 */ /* 0x0001e6000c101504 */
[----:B------:R-:W-:Y:S01]  /*39620*/  ISETP.LT.AND P5, PT, R12, c[0x0][0x17c], !P0 ;  /* 0x00005f000c007a0c */ /* 0x000fe200047a1270 */
[----:B----4-:R1:W-:Y:S01]  /*39630*/  @P2 STG.E.U16 [R4.64], R23 ;  /* 0x0000001704002986 */ /* 0x0103e2000c101504 */
[----:B0-----:R-:W-:-:S02]  /*39640*/  LEA R8, P6, R0, R3, 0x1 ;  /* 0x0000000300087211 */ /* 0x001fc400078c08ff */
[----:B------:R-:W-:Y:S02]  /*39650*/  IADD3 R6, R22, 0x15d, RZ ;  /* 0x0000015d16067810 */ /* 0x000fe40007ffe0ff */
[C---:B-1----:R-:W-:Y:S02]  /*39660*/  IADD3 R5, R0.reuse, c[0x0][0x198], RZ ;  /* 0x0000660000057a10 */ /* 0x042fe40007ffe0ff */
[----:B------:R-:W-:Y:S02]  /*39670*/  LEA.HI.X.SX32 R9, R0, R2, 0x1, P6 ;  /* 0x0000000200097211 */ /* 0x000fe400030f0eff */
[----:B------:R-:W-:Y:S02]  /*39680*/  LEA R4, P6, R5, R3, 0x1 ;  /* 0x0000000305047211 */ /* 0x000fe400078c08ff */
[----:B------:R-:W-:Y:S02]  /*39690*/  ISETP.LT.AND P2, PT, R6, c[0x0][0x17c], !P0 ;  /* 0x00005f0006007a0c */ /* 0x000fe40004741270 */
[----:B------:R-:W-:-:S02]  /*396a0*/  PRMT R6, R23, 0x7632, R6 ;  /* 0x0000763217067816 */ /* 0x000fc40000000006 */
[C---:B------:R-:W-:Y:S01]  /*396b0*/  IADD3 R0, R5.reuse, c[0x0][0x198], RZ ;  /* 0x0000660005007a10 */ /* 0x040fe20007ffe0ff */
[----:B------:R-:W4:Y:S01]  /*396c0*/  LDL.LU R23, [R1+0x24c] ;  /* 0x00024c0001177983 */ /* 0x000f220000300800 */
[----:B------:R-:W-:Y:S02]  /*396d0*/  LEA.HI.X.SX32 R5, R5, R2, 0x1, P6 ;  /* 0x0000000205057211 */ /* 0x000fe400030f0eff */
[----:B------:R-:W-:Y:S01]  /*396e0*/  IADD3 R10, R22, 0x15c, RZ ;  /* 0x0000015c160a7810 */ /* 0x000fe20007ffe0ff */
[----:B------:R0:W-:Y:S03]  /*396f0*/  @P1 STG.E.U16 [R8.64], R6 ;  /* 0x0000000608001986 */ /* 0x0001e6000c101504 */
[----:B------:R-:W-:Y:S02]  /*39700*/  ISETP.LT.AND P3, PT, R10, c[0x0][0x17c], !P0 ;  /* 0x00005f000a007a0c */ /* 0x000fe40004761270 */
[----:B0-----:R-:W-:-:S02]  /*39710*/  LEA R8, P6, R0, R3, 0x1 ;  /* 0x0000000300087211 */ /* 0x001fc400078c08ff */
[----:B------:R-:W-:Y:S02]  /*39720*/  IADD3 R6, R22, 0x15f, RZ ;  /* 0x0000015f16067810 */ /* 0x000fe40007ffe0ff */
[----:B------:R-:W-:Y:S02]  /*39730*/  LEA.HI.X.SX32 R9, R0, R2, 0x1, P6 ;  /* 0x0000000200097211 */ /* 0x000fe400030f0eff */
[----:B------:R-:W-:-:S04]  /*39740*/  IADD3 R10, R22, 0x15e, RZ ;  /* 0x0000015e160a7810 */ /* 0x000fc80007ffe0ff */
[----:B------:R-:W-:Y:S01]  /*39750*/  ISETP.LT.AND P1, PT, R10, c[0x0][0x17c], !P0 ;  /* 0x00005f000a007a0c */ /* 0x000fe20004721270 */
[----:B--2---:R0:W-:Y:S01]  /*39760*/  @P5 STG.E.U16 [R4.64], R24 ;  /* 0x0000001804005986 */ /* 0x0041e2000c101504 */
[----:B------:R-:W-:Y:S02]  /*39770*/  ISETP.LT.AND P5, PT, R6, c[0x0][0x17c], !P0 ;  /* 0x00005f0006007a0c */ /* 0x000fe400047a1270 */
[----:B------:R-:W-:Y:S02]  /*39780*/  PRMT R6, R24, 0x7632, R6 ;  /* 0x0000763218067816 */ /* 0x000fe40000000006 */
[----:B0-----:R-:W-:Y:S01]  /*39790*/  IADD3 R5, R0, c[0x0][0x198], RZ ;  /* 0x0000660000057a10 */ /* 0x001fe20007ffe0ff */
[----:B------:R-:W2:Y:S03]  /*397a0*/  LDL.LU R24, [R1+0x25c] ;  /* 0x00025c0001187983 */ /* 0x000ea60000300800 */
[----:B------:R-:W-:-:S02]  /*397b0*/  LEA R4, P6, R5, R3, 0x1 ;  /* 0x0000000305047211 */ /* 0x000fc400078c08ff */
[C---:B------:R-:W-:Y:S02]  /*397c0*/  IADD3 R0, R5.reuse, c[0x0][0x198], RZ ;  /* 0x0000660005007a10 */ /* 0x040fe40007ffe0ff */
[----:B------:R-:W-:Y:S01]  /*397d0*/  LEA.HI.X.SX32 R5, R5, R2, 0x1, P6 ;  /* 0x0000000205057211 */ /* 0x000fe200030f0eff */
[----:B------:R0:W-:Y:S02]  /*397e0*/  @P4 STG.E.U16 [R8.64], R6 ;  /* 0x0000000608004986 */ /* 0x0001e4000c101504 */
[----:B0-----:R-:W-:Y:S02]  /*397f0*/  IADD3 R6, R22, 0x161, RZ ;  /* 0x0000016116067810 */ /* 0x001fe40007ffe0ff */
[----:B------:R-:W-:-:S04]  /*39800*/  LEA R8, P6, R0, R3, 0x1 ;  /* 0x0000000300087211 */ /* 0x000fc800078c08ff */
[----:B------:R-:W-:Y:S01]  /*39810*/  LEA.HI.X.SX32 R9, R0, R2, 0x1, P6 ;  /* 0x0000000200097211 */ /* 0x000fe200030f0eff */
[----:B---3--:R0:W-:Y:S01]  /*39820*/  @P3 STG.E.U16 [R4.64], R25 ;  /* 0x0000001904003986 */ /* 0x0081e2000c101504 */
[----:B------:R-:W-:Y:S02]  /*39830*/  ISETP.LT.AND P3, PT, R6, c[0x0][0x17c], !P0 ;  /* 0x00005f0006007a0c */ /* 0x000fe40004761270 */
[----:B------:R-:W-:Y:S02]  /*39840*/  PRMT R6, R25, 0x7632, R6 ;  /* 0x0000763219067816 */ /* 0x000fe40000000006 */
[----:B0-----:R-:W-:-:S04]  /*39850*/  IADD3 R5, R0, c[0x0][0x198], RZ ;  /* 0x0000660000057a10 */ /* 0x001fc80007ffe0ff */
[C---:B------:R-:W-:Y:S02]  /*39860*/  LEA R4, P6, R5.reuse, R3, 0x1 ;  /* 0x0000000305047211 */ /* 0x040fe400078c08ff */
[C---:B------:R-:W-:Y:S01]  /*39870*/  IADD3 R0, R5.reuse, c[0x0][0x198], RZ ;  /* 0x0000660005007a10 */ /* 0x040fe20007ffe0ff */
[----:B------:R0:W-:Y:S01]  /*39880*/  @P2 STG.E.U16 [R8.64], R6 ;  /* 0x0000000608002986 */ /* 0x0001e2000c101504 */
[----:B------:R-:W-:-:S05]  /*39890*/  LEA.HI.X.SX32 R5, R5, R2, 0x1, P6 ;  /* 0x0000000205057211 */ /* 0x000fca00030f0eff */
[----:B------:R1:W-:Y:S01]  /*398a0*/  @P1 STG.E.U16 [R4.64], R29 ;  /* 0x0000001d04001986 */ /* 0x0003e2000c101504 */
[----:B0-----:R-:W-:-:S04]  /*398b0*/  IADD3 R6, R22, 0x163, RZ ;  /* 0x0000016316067810 */ /* 0x001fc80007ffe0ff */
[----:B------:R-:W-:Y:S02]  /*398c0*/  ISETP.LT.AND P1, PT, R6, c[0x0][0x17c], !P0 ;  /* 0x00005f0006007a0c */ /* 0x000fe40004721270 */
[----:B------:R-:W-:Y:S02]  /*398d0*/  PRMT R6, R29, 0x7632, R6 ;  /* 0x000076321d067816 */ /* 0x000fe40000000006 */
[----:B-1----:R-:W3:Y:S04]  /*398e0*/  LDL.LU R29, [R1+0x1098] ;  /* 0x00109800011d7983 */ /* 0x002ee80000300800 */
[----:B------:R-:W3:Y:S01]  /*398f0*/  LDL.LU R25, [R1+0x21c] ;  /* 0x00021c0001197983 */ /* 0x000ee20000300800 */
[----:B------:R-:W-:Y:S02]  /*39900*/  IADD3 R10, R22, 0x160, RZ ;  /* 0x00000160160a7810 */ /* 0x000fe40007ffe0ff */
[----:B------:R-:W-:-:S02]  /*39910*/  LEA R8, P6, R0, R3, 0x1 ;  /* 0x0000000300087211 */ /* 0x000fc400078c08ff */
[----:B------:R-:W-:Y:S02]  /*39920*/  ISETP.LT.AND P4, PT, R10, c[0x0][0x17c], !P0 ;  /* 0x00005f000a007a0c */ /* 0x000fe40004781270 */
[C---:B------:R-:W-:Y:S02]  /*39930*/  IADD3 R5, R0.reuse, c[0x0][0x198], RZ ;  /* 0x0000660000057a10 */ /* 0x040fe40007ffe0ff */
[-C--:B------:R-:W-:Y:S02]  /*39940*/  LEA.HI.X.SX32 R9, R0, R2.reuse, 0x1, P6 ;  /* 0x0000000200097211 */ /* 0x080fe400030f0eff */
[C---:B------:R-:W-:Y:S02]  /*39950*/  LEA R4, P6, R5.reuse, R3, 0x1 ;  /* 0x0000000305047211 */ /* 0x040fe400078c08ff */
[C---:B------:R-:W-:Y:S02]  /*39960*/  IADD3 R0, R5.reuse, c[0x0][0x198], RZ ;  /* 0x0000660005007a10 */ /* 0x040fe40007ffe0ff */
[----:B------:R-:W-:-:S02]  /*39970*/  LEA.HI.X.SX32 R5, R5, R2, 0x1, P6 ;  /* 0x0000000205057211 */ /* 0x000fc400030f0eff */
[----:B------:R-:W-:Y:S01]  /*39980*/  IADD3 R10, R22, 0x162, RZ ;  /* 0x00000162160a7810 */ /* 0x000fe20007ffe0ff */
[----:B------:R0:W-:Y:S03]  /*39990*/  @P5 STG.E.U16 [R8.64], R6 ;  /* 0x0000000608005986 */ /* 0x0001e6000c101504 */
[----:B------:R-:W-:Y:S02]  /*399a0*/  ISETP.LT.AND P2, PT, R10, c[0x0][0x17c], !P0 ;  /* 0x00005f000a007a0c */ /* 0x000fe40004741270 */
[C---:B------:R-:W-:Y:S02]  /*399b0*/  IADD3 R10, R22.reuse, 0x164, RZ ;  /* 0x00000164160a7810 */ /* 0x040fe40007ffe0ff */
[----:B0-----:R-:W-:Y:S02]  /*399c0*/  IADD3 R6, R22, 0x165, RZ ;  /* 0x0000016516067810 */ /* 0x001fe40007ffe0ff */
[----:B------:R-:W-:-:S02]  /*399d0*/  LEA R8, P6, R0, R3, 0x1 ;  /* 0x0000000300087211 */ /* 0x000fc400078c08ff */
[----:B------:R-:W-:Y:S02]  /*399e0*/  ISETP.LT.AND P5, PT, R10, c[0x0][0x17c], !P0 ;  /* 0x00005f000a007a0c */ /* 0x000fe400047a1270 */
[----:B------:R-:W-:Y:S02]  /*399f0*/  LEA.HI.X.SX32 R9, R0, R2, 0x1, P6 ;  /* 0x0000000200097211 */ /* 0x000fe400030f0eff */
[C---:B------:R-:W-:Y:S02]  /*39a00*/  IADD3 R10, R22.reuse, 0x166, RZ ;  /* 0x00000166160a7810 */ /* 0x040fe40007ffe0ff */
[----:B------:R-:W-:Y:S01]  /*39a10*/  IADD3 R12, R22, 0x167, RZ ;  /* 0x00000167160c7810 */ /* 0x000fe20007ffe0ff */
[----:B----4-:R0:W-:Y:S01]  /*39a20*/  @P4 STG.E.U16 [R4.64], R23 ;  /* 0x0000001704004986 */ /* 0x0101e2000c101504 */
[----:B------:R-:W-:Y:S02]  /*39a30*/  ISETP.LT.AND P4, PT, R6, c[0x0][0x17c], !P0 ;  /* 0x00005f0006007a0c */ /* 0x000fe40004781270 */
[----:B------:R-:W-:-:S02]  /*39a40*/  PRMT R6, R23, 0x7632, R6 ;  /* 0x0000763217067816 */ /* 0x000fc40000000006 */
[----:B0-----:R-:W-:-:S04]  /*39a50*/  IADD3 R5, R0, c[0x0][0x198], RZ ;  /* 0x0000660000057a10 */ /* 0x001fc80007ffe0ff */
[CC--:B------:R-:W-:Y:S02]  /*39a60*/  LEA R4, P6, R5.reuse, R3.reuse, 0x1 ;  /* 0x0000000305047211 */ /* 0x0c0fe400078c08ff */
[C---:B------:R-:W-:Y:S01]  /*39a70*/  IADD3 R0, R5.reuse, c[0x0][0x198], RZ ;  /* 0x0000660005007a10 */ /* 0x040fe20007ffe0ff */
[----:B------:R0:W-:Y:S01]  /*39a80*/  @P3 STG.E.U16 [R8.64], R6 ;  /* 0x0000000608003986 */ /* 0x0001e2000c101504 */
[----:B------:R-:W-:Y:S02]  /*39a90*/  LEA.HI.X.SX32 R5, R5, R2, 0x1, P6 ;  /* 0x0000000205057211 */ /* 0x000fe400030f0eff */
[----:B------:R-:W-:Y:S02]  /*39aa0*/  ISETP.LT.AND P3, PT, R10, c[0x0][0x17c], !P0 ;  /* 0x00005f000a007a0c */ /* 0x000fe40004761270 */
[C---:B------:R-:W-:Y:S02]  /*39ab0*/  IADD3 R10, R0.reuse, c[0x0][0x198], RZ ;  /* 0x00006600000a7a10 */ /* 0x040fe40007ffe0ff */
[----:B0-----:R-:W-:-:S04]  /*39ac0*/  LEA R8, P6, R0, R3, 0x1 ;  /* 0x0000000300087211 */ /* 0x001fc800078c08ff */
[----:B------:R-:W-:Y:S01]  /*39ad0*/  LEA.HI.X.SX32 R9, R0, R2, 0x1, P6 ;  /* 0x0000000200097211 */ /* 0x000fe200030f0eff */
[----:B--2---:R0:W-:Y:S01]  /*39ae0*/  @P2 STG.E.U16 [R4.64], R24 ;  /* 0x0000001804002986 */ /* 0x0041e2000c101504 */
[----:B------:R-:W-:Y:S02]  /*39af0*/  PRMT R13, R24, 0x7632, R13 ;  /* 0x00007632180d7816 */ /* 0x000fe4000000000d */
[----:B------:R-:W-:Y:S02]  /*39b00*/  ISETP.LT.AND P2, PT, R12, c[0x0][0x17c], !P0 ;  /* 0x00005f000c007a0c */ /* 0x000fe40004741270 */
[----:B------:R-:W-:Y:S01]  /*39b10*/  IADD3 R12, R22, 0x168, RZ ;  /* 0x00000168160c7810 */ /* 0x000fe20007ffe0ff */
[----:B0-----:R-:W2:Y:S01]  /*39b20*/  LDL.LU R24, [R1+0x28c] ;  /* 0x00028c0001187983 */ /* 0x001ea20000300800 */
[----:B------:R-:W-:-:S04]  /*39b30*/  LEA R4, P6, R10, R3, 0x1 ;  /* 0x000000030a047211 */ /* 0x000fc800078c08ff */
[----:B------:R-:W-:Y:S01]  /*39b40*/  LEA.HI.X.SX32 R5, R10, R2, 0x1, P6 ;  /* 0x000000020a057211 */ /* 0x000fe200030f0eff */
[----:B------:R-:W-:Y:S01]  /*39b50*/  @P1 STG.E.U16 [R8.64], R13 ;  /* 0x0000000d08001986 */ /* 0x000fe2000c101504 */
[----:B------:R-:W-:-:S03]  /*39b60*/  ISETP.LT.AND P1, PT, R12, c[0x0][0x17c], !P0 ;  /* 0x00005f000c007a0c */ /* 0x000fc60004721270 */
[----:B---3--:R0:W-:Y:S01]  /*39b70*/  @P5 STG.E.U16 [R4.64], R25 ;  /* 0x0000001904005986 */ /* 0x0081e2000c101504 */
[----:B------:R-:W-:-:S03]  /*39b80*/  PRMT R12, R25, 0x7632, R12 ;  /* 0x00007632190c7816 */ /* 0x000fc6000000000c */
[----:B0-----:R-:W3:Y:S01]  /*39b90*/  LDL.LU R25, [R1+0x26c] ;  /* 0x00026c0001197983 */ /* 0x001ee20000300800 */
[----:B------:R-:W-:Y:S02]  /*39ba0*/  IADD3 R0, R10, c[0x0][0x198], RZ ;  /* 0x000066000a007a10 */ /* 0x000fe40007ffe0ff */
[----:B------:R-:W-:Y:S02]  /*39bb0*/  IADD3 R10, R22, 0x169, RZ ;  /* 0x00000169160a7810 */ /* 0x000fe40007ffe0ff */
[C---:B------:R-:W-:Y:S02]  /*39bc0*/  LEA R8, P6, R0.reuse, R3, 0x1 ;  /* 0x0000000300087211 */ /* 0x040fe400078c08ff */
[C---:B------:R-:W-:Y:S02]  /*39bd0*/  IADD3 R6, R0.reuse, c[0x0][0x198], RZ ;  /* 0x0000660000067a10 */ /* 0x040fe40007ffe0ff */
[----:B------:R-:W-:Y:S02]  /*39be0*/  LEA.HI.X.SX32 R9, R0, R2, 0x1, P6 ;  /* 0x0000000200097211 */ /* 0x000fe400030f0eff */
[----:B------:R-:W-:-:S02]  /*39bf0*/  ISETP.LT.AND P5, PT, R10, c[0x0][0x17c], !P0 ;  /* 0x00005f000a007a0c */ /* 0x000fc400047a1270 */
[----:B------:R-:W-:Y:S02]  /*39c00*/  LEA R4, P6, R6, R3, 0x1 ;  /* 0x0000000306047211 */ /* 0x000fe400078c08ff */
[----:B------:R-:W-:Y:S02]  /*39c10*/  IADD3 R10, R22, 0x16a, RZ ;  /* 0x0000016a160a7810 */ /* 0x000fe40007ffe0ff */
[C---:B------:R-:W-:Y:S01]  /*39c20*/  IADD3 R0, R6.reuse, c[0x0][0x198], RZ ;  /* 0x0000660006007a10 */ /* 0x040fe20007ffe0ff */
[----:B------:R0:W-:Y:S01]  /*39c30*/  @P4 STG.E.U16 [R8.64], R12 ;  /* 0x0000000c08004986 */ /* 0x0001e2000c101504 */
[----:B------:R-:W-:Y:S02]  /*39c40*/  LEA.HI.X.SX32 R5, R6, R2, 0x1, P6 ;  /* 0x0000000206057211 */ /* 0x000fe400030f0eff */
[----:B------:R-:W-:Y:S02]  /*39c50*/  ISETP.LT.AND P4, PT, R10, c[0x0][0x17c], !P0 ;  /* 0x00005f000a007a0c */ /* 0x000fe40004781270 */
[----:B------:R-:W-:-:S02]  /*39c60*/  IADD3 R10, R22, 0x16b, RZ ;  /* 0x0000016b160a7810 */ /* 0x000fc40007ffe0ff */
[C---:B------:R-:W-:Y:S01]  /*39c70*/  IADD3 R6, R0.reuse, c[0x0][0x198], RZ ;  /* 0x0000660000067a10 */ /* 0x040fe20007ffe0ff */
[----:B------:R1:W-:Y:S01]  /*39c80*/  @P3 STG.E.U16 [R4.64], R19 ;  /* 0x0000001304003986 */ /* 0x0003e2000c101504 */
[CC--:B0-----:R-:W-:Y:S02]  /*39c90*/  LEA R8, P6, R0.reuse, R3.reuse, 0x1 ;  /* 0x0000000300087211 */ /* 0x0c1fe400078c08ff */
[----:B------:R-:W-:Y:S02]  /*39ca0*/  PRMT R13, R19, 0x7632, R13 ;  /* 0x00007632130d7816 */ /* 0x000fe4000000000d */
[----:B------:R-:W-:Y:S02]  /*39cb0*/  LEA.HI.X.SX32 R9, R0, R2, 0x1, P6 ;  /* 0x0000000200097211 */ /* 0x000fe400030f0eff */
[----:B------:R-:W-:Y:S02]  /*39cc0*/  ISETP.LT.AND P3, PT, R10, c[0x0][0x17c], !P0 ;  /* 0x00005f000a007a0c */ /* 0x000fe40004761270 */
[----:B-1----:R-:W-:-:S02]  /*39cd0*/  LEA R4, P6, R6, R3, 0x1 ;  /* 0x0000000306047211 */ /* 0x002fc400078c08ff */
[----:B------:R-:W-:Y:S02]  /*39ce0*/  IADD3 R10, R22, 0x16c, RZ ;  /* 0x0000016c160a7810 */ /* 0x000fe40007ffe0ff */
[C---:B------:R-:W-:Y:S01]  /*39cf0*/  IADD3 R0, R6.reuse, c[0x0][0x198], RZ ;  /* 0x0000660006007a10 */ /* 0x040fe20007ffe0ff */
[----:B------:R0:W-:Y:S01]  /*39d00*/  @P2 STG.E.U16 [R8.64], R13 ;  /* 0x0000000d08002986 */ /* 0x0001e2000c101504 */
[----:B------:R-:W-:Y:S02]  /*39d10*/  LEA.HI.X.SX32 R5, R6, R2, 0x1, P6 ;  /* 0x0000000206057211 */ /* 0x000fe400030f0eff */
[----:B------:R-:W-:Y:S02]  /*39d20*/  ISETP.LT.AND P2, PT, R10, c[0x0][0x17c], !P0 ;  /* 0x00005f000a007a0c */ /* 0x000fe40004741270 */
[C---:B------:R-:W-:Y:S02]  /*39d30*/  IADD3 R10, R0.reuse, c[0x0][0x198], RZ ;  /* 0x00006600000a7a10 */ /* 0x040fe40007ffe0ff */
[----:B0-----:R-:W-:-:S04]  /*39d40*/  LEA R8, P6, R0, R3, 0x1 ;  /* 0x0000000300087211 */ /* 0x001fc800078c08ff */
[----:B------:R-:W-:Y:S02]  /*39d50*/  LEA.HI.X.SX32 R9, R0, R2, 0x1, P6 ;  /* 0x0000000200097211 */ /* 0x000fe400030f0eff */
[----:B------:R-:W-:Y:S01]  /*39d60*/  IADD3 R0, R10, c[0x0][0x198], RZ ;  /* 0x000066000a007a10 */ /* 0x000fe20007ffe0ff */
[----:B------:R-:W-:Y:S04]  /*39d70*/  STL [R1+0x108c], R17 ;  /* 0x00108c1101007387 */ /* 0x000fe80000100800 */
[----:B--2---:R0:W-:Y:S01]  /*39d80*/  @P1 STG.E.U16 [R4.64], R24 ;  /* 0x0000001804001986 */ /* 0x0041e2000c101504 */
[----:B------:R-:W-:-:S05]  /*39d90*/  PRMT R12, R24, 0x7632, R12 ;  /* 0x00007632180c7816 */ /* 0x000fca000000000c */
[----:B------:R1:W-:Y:S01]  /*39da0*/  @P5 STG.E.U16 [R8.64], R12 ;  /* 0x0000000c08005986 */ /* 0x0003e2000c101504 */
[----:B0-----:R-:W-:-:S04]  /*39db0*/  LEA R4, P6, R10, R3, 0x1 ;  /* 0x000000030a047211 */ /* 0x001fc800078c08ff */
[-C--:B------:R-:W-:Y:S02]  /*39dc0*/  LEA.HI.X.SX32 R5, R10, R2.reuse, 0x1, P6 ;  /* 0x000000020a057211 */ /* 0x080fe400030f0eff */
[C---:B-1----:R-:W-:Y:S02]  /*39dd0*/  LEA R8, P6, R0.reuse, R3, 0x1 ;  /* 0x0000000300087211 */ /* 0x042fe400078c08ff */
[C---:B------:R-:W-:Y:S02]  /*39de0*/  IADD3 R10, R0.reuse, c[0x0][0x198], RZ ;  /* 0x00006600000a7a10 */ /* 0x040fe40007ffe0ff */
[----:B------:R-:W-:Y:S02]  /*39df0*/  LEA.HI.X.SX32 R9, R0, R2, 0x1, P6 ;  /* 0x0000000200097211 */ /* 0x000fe400030f0eff */
[----:B------:R-:W-:Y:S01]  /*39e00*/  PRMT R12, R28, 0x7632, R12 ;  /* 0x000076321c0c7816 */ /* 0x000fe2000000000c */
[----:B---3--:R0:W-:Y:S01]  /*39e10*/  @P4 STG.E.U16 [R4.64], R25 ;  /* 0x0000001904004986 */ /* 0x0081e2000c101504 */
[----:B------:R-:W-:-:S03]  /*39e20*/  PRMT R13, R25, 0x7632, R13 ;  /* 0x00007632190d7816 */ /* 0x000fc6000000000d */
[----:B0-----:R-:W2:Y:S01]  /*39e30*/  LDL.LU R25, [R1+0x29c] ;  /* 0x00029c0001197983 */ /* 0x001ea20000300800 */
[----:B------:R-:W-:-:S04]  /*39e40*/  LEA R4, P6, R10, R3, 0x1 ;  /* 0x000000030a047211 */ /* 0x000fc800078c08ff */
[----:B------:R-:W-:Y:S01]  /*39e50*/  LEA.HI.X.SX32 R5, R10, R2, 0x1, P6 ;  /* 0x000000020a057211 */ /* 0x000fe200030f0eff */
[----:B------:R-:W-:Y:S04]  /*39e60*/  @P3 STG.E.U16 [R8.64], R13 ;  /* 0x0000000d08003986 */ /* 0x000fe8000c101504 */
[----:B------:R0:W-:Y:S04]  /*39e70*/  @P2 STG.E.U16 [R4.64], R28 ;  /* 0x0000001c04002986 */ /* 0x0001e8000c101504 */
[----:B0-----:R-:W3:Y:S01]  /*39e80*/  LDL.LU R28, [R1+0x1094] ;  /* 0x00109400011c7983 */ /* 0x001ee20000300800 */
[----:B------:R-:W-:-:S04]  /*39e90*/  IADD3 R6, R22, 0x16d, RZ ;  /* 0x0000016d16067810 */ /* 0x000fc80007ffe0ff */
[----:B------:R-:W-:Y:S02]  /*39ea0*/  ISETP.LT.AND P1, PT, R6, c[0x0][0x17c], !P0 ;  /* 0x00005f0006007a0c */ /* 0x000fe40004721270 */
[----:B------:R-:W-:-:S04]  /*39eb0*/  IADD3 R6, R22, 0x16e, RZ ;  /* 0x0000016e16067810 */ /* 0x000fc80007ffe0ff */
[----:B------:R-:W-:Y:S02]  /*39ec0*/  ISETP.LT.AND P5, PT, R6, c[0x0][0x17c], !P0 ;  /* 0x00005f0006007a0c */ /* 0x000fe400047a1270 */
[----:B------:R-:W-:-:S04]  /*39ed0*/  IADD3 R6, R22, 0x16f, RZ ;  /* 0x0000016f16067810 */ /* 0x000fc80007ffe0ff */
[----:B------:R-:W-:Y:S02]  /*39ee0*/  ISETP.LT.AND P4, PT, R6, c[0x0][0x17c], !P0 ;  /* 0x00005f0006007a0c */ /* 0x000fe40004781270 */
        /* <DEDUP_REMOVED lines=10> */
[----:B------:R-:W-:Y:S02]  /*39f90*/  IADD3 R10, R6, c[0x0][0x198], RZ ;  /* 0x00006600060a7a10 */ /* 0x000fe40007ffe0ff */
[----:B------:R-:W-:Y:S01]  /*39fa0*/  IADD3 R0, R22, 0x171, RZ ;  /* 0x0000017116007810 */ /* 0x000fe20007ffe0ff */
[----:B------:R1:W-:Y:S01]  /*39fb0*/  @P5 STG.E.U16 [R4.64], R15 ;  /* 0x0000000f04005986 */ /* 0x0003e2000c101504 */
[C---:B0-----:R-:W-:Y:S02]  /*39fc0*/  LEA R8, P6, R6.reuse, R3, 0x1 ;  /* 0x0000000306087211 */ /* 0x041fe400078c08ff */
[----:B------:R-:W-:Y:S02]  /*39fd0*/  PRMT R13, R15, 0x7632, R13 ;  /* 0x000076320f0d7816 */ /* 0x000fe4000000000d */
[----:B------:R-:W-:-:S02]  /*39fe0*/  LEA.HI.X.SX32 R9, R6, R2, 0x1, P6 ;  /* 0x0000000206097211 */ /* 0x000fc400030f0eff */
[----:B------:R-:W-:Y:S02]  /*39ff0*/  ISETP.LT.AND P2, PT, R0, c[0x0][0x17c], !P0 ;  /* 0x00005f0000007a0c */ /* 0x000fe40004741270 */
[C---:B-1----:R-:W-:Y:S02]  /*3a000*/  LEA R4, P6, R10.reuse, R3, 0x1 ;  /* 0x000000030a047211 */ /* 0x042fe400078c08ff */
[----:B------:R-:W-:Y:S02]  /*3a010*/  IADD3 R6, R10, c[0x0][0x198], RZ ;  /* 0x000066000a067a10 */ /* 0x000fe40007ffe0ff */
[----:B------:R-:W-:Y:S01]  /*3a020*/  IADD3 R0, R22, 0x172, RZ ;  /* 0x0000017216007810 */ /* 0x000fe20007ffe0ff */
[----:B------:R0:W-:Y:S01]  /*3a030*/  @P4 STG.E.U16 [R8.64], R13 ;  /* 0x0000000d08004986 */ /* 0x0001e2000c101504 */
[----:B------:R-:W-:Y:S02]  /*3a040*/  LEA.HI.X.SX32 R5, R10, R2, 0x1, P6 ;  /* 0x000000020a057211 */ /* 0x000fe400030f0eff */
[----:B------:R-:W-:-:S02]  /*3a050*/  ISETP.LT.AND P1, PT, R0, c[0x0][0x17c], !P0 ;  /* 0x00005f0000007a0c */ /* 0x000fc40004721270 */
[C---:B------:R-:W-:Y:S02]  /*3a060*/  IADD3 R10, R6.reuse, c[0x0][0x198], RZ ;  /* 0x00006600060a7a10 */ /* 0x040fe40007ffe0ff */
[----:B0-----:R-:W-:-:S04]  /*3a070*/  LEA R8, P6, R6, R3, 0x1 ;  /* 0x0000000306087211 */ /* 0x001fc800078c08ff */
[----:B------:R-:W-:Y:S01]  /*3a080*/  LEA.HI.X.SX32 R9, R6, R2, 0x1, P6 ;  /* 0x0000000206097211 */ /* 0x000fe200030f0eff */
[----:B--2---:R0:W-:Y:S01]  /*3a090*/  @P3 STG.E.U16 [R4.64], R25 ;  /* 0x0000001904003986 */ /* 0x0041e2000c101504 */
[----:B------:R-:W-:Y:S02]  /*3a0a0*/  PRMT R12, R25, 0x7632, R12 ;  /* 0x00007632190c7816 */ /* 0x000fe4000000000c */
[----:B0-----:R-:W-:-:S04]  /*3a0b0*/  LEA R4, P6, R10, R3, 0x1 ;  /* 0x000000030a047211 */ /* 0x001fc800078c08ff */
[----:B------:R-:W-:Y:S01]  /*3a0c0*/  LEA.HI.X.SX32 R5, R10, R2, 0x1, P6 ;  /* 0x000000020a057211 */ /* 0x000fe200030f0eff */
[----:B------:R-:W-:Y:S04]  /*3a0d0*/  @P2 STG.E.U16 [R8.64], R12 ;  /* 0x0000000c08002986 */ /* 0x000fe8000c101504 */
[----:B---3--:R0:W-:Y:S01]  /*3a0e0*/  @P1 STG.E.U16 [R4.64], R28 ;  /* 0x0000001c04001986 */ /* 0x0081e2000c101504 */
[----:B------:R-:W-:-:S03]  /*3a0f0*/  PRMT R13, R28, 0x7632, R13 ;  /* 0x000076321c0d7816 */ /* 0x000fc6000000000d */
[----:B0-----:R-:W2:Y:S04]  /*3a100*/  LDL.LU R28, [R1+0x1090] ;  /* 0x00109000011c7983 */ /* 0x001ea80000300800 */
[----:B------:R-:W3:Y:S04]  /*3a110*/  LDL.LU R23, [R1+0x27c] ;  /* 0x00027c0001177983 */ /* 0x000ee80000300800 */
[----:B------:R-:W4:Y:S04]  /*3a120*/  LDL.LU R24, [R1+0x22c] ;  /* 0x00022c0001187983 */ /* 0x000f280000300800 */
[----:B------:R-:W4:Y:S01]  /*3a130*/  LDL.LU R25, [R1+0x2ac] ;  /* 0x0002ac0001197983 */ /* 0x000f220000300800 */
[----:B------:R-:W-:-:S02]  /*3a140*/  IADD3 R0, R22, 0x173, RZ ;  /* 0x0000017316007810 */ /* 0x000fc40007ffe0ff */
[----:B------:R-:W-:Y:S02]  /*3a150*/  IADD3 R6, R10, c[0x0][0x198], RZ ;  /* 0x000066000a067a10 */ /* 0x000fe40007ffe0ff */
[----:B------:R-:W-:Y:S02]  /*3a160*/  ISETP.LT.AND P5, PT, R0, c[0x0][0x17c], !P0 ;  /* 0x00005f0000007a0c */ /* 0x000fe400047a1270 */
[----:B------:R-:W-:Y:S02]  /*3a170*/  IADD3 R0, R22, 0x174, RZ ;  /* 0x0000017416007810 */ /* 0x000fe40007ffe0ff */
[----:B------:R-:W-:Y:S02]  /*3a180*/  LEA R8, P6, R6, R3, 0x1 ;  /* 0x0000000306087211 */ /* 0x000fe400078c08ff */
[----:B------:R-:W-:Y:S02]  /*3a190*/  ISETP.LT.AND P4, PT, R0, c[0x0][0x17c], !P0 ;  /* 0x00005f0000007a0c */ /* 0x000fe40004781270 */
[----:B------:R-:W-:-:S02]  /*3a1a0*/  IADD3 R10, R6, c[0x0][0x198], RZ ;  /* 0x00006600060a7a10 */ /* 0x000fc40007ffe0ff */
[----:B------:R-:W-:Y:S02]  /*3a1b0*/  IADD3 R0, R22, 0x175, RZ ;  /* 0x0000017516007810 */ /* 0x000fe40007ffe0ff */
[-C--:B------:R-:W-:Y:S02]  /*3a1c0*/  LEA.HI.X.SX32 R9, R6, R2.reuse, 0x1, P6 ;  /* 0x0000000206097211 */ /* 0x080fe400030f0eff */
[----:B------:R-:W-:Y:S02]  /*3a1d0*/  LEA R4, P6, R10, R3, 0x1 ;  /* 0x000000030a047211 */ /* 0x000fe400078c08ff */
[----:B------:R-:W-:Y:S02]  /*3a1e0*/  ISETP.LT.AND P3, PT, R0, c[0x0][0x17c], !P0 ;  /* 0x00005f0000007a0c */ /* 0x000fe40004761270 */
[----:B------:R-:W-:Y:S02]  /*3a1f0*/  IADD3 R6, R10, c[0x0][0x198], RZ ;  /* 0x000066000a067a10 */ /* 0x000fe40007ffe0ff */
[----:B------:R-:W-:Y:S01]  /*3a200*/  IADD3 R0, R22, 0x176, RZ ;  /* 0x0000017616007810 */ /* 0x000fe20007ffe0ff */
[----:B------:R0:W-:Y:S01]  /*3a210*/  @P5 STG.E.U16 [R8.64], R13 ;  /* 0x0000000d08005986 */ /* 0x0001e2000c101504 */
[----:B------:R-:W-:-:S02]  /*3a220*/  LEA.HI.X.SX32 R5, R10, R2, 0x1, P6 ;  /* 0x000000020a057211 */ /* 0x000fc400030f0eff */
[----:B------:R-:W-:Y:S02]  /*3a230*/  ISETP.LT.AND P2, PT, R0, c[0x0][0x17c], !P0 ;  /* 0x00005f0000007a0c */ /* 0x000fe40004741270 */
[----:B------:R-:W-:Y:S02]  /*3a240*/  IADD3 R10, R6, c[0x0][0x198], RZ ;  /* 0x00006600060a7a10 */ /* 0x000fe40007ffe0ff */
[----:B------:R-:W-:Y:S02]  /*3a250*/  IADD3 R0, R22, 0x177, RZ ;  /* 0x0000017716007810 */ /* 0x000fe40007ffe0ff */
[----:B0-----:R-:W-:Y:S01]  /*3a260*/  LEA R8, P6, R6, R3, 0x1 ;  /* 0x0000000306087211 */ /* 0x001fe200078c08ff */
[----:B------:R0:W-:Y:S01]  /*3a270*/  @P4 STG.E.U16 [R4.64], R11 ;  /* 0x0000000b04004986 */ /* 0x0001e2000c101504 */
[----:B------:R-:W-:Y:S02]  /*3a280*/  ISETP.LT.AND P1, PT, R0, c[0x0][0x17c], !P0 ;  /* 0x00005f0000007a0c */ /* 0x000fe40004721270 */
[----:B------:R-:W-:-:S02]  /*3a290*/  LEA.HI.X.SX32 R9, R6, R2, 0x1, P6 ;  /* 0x0000000206097211 */ /* 0x000fc400030f0eff */
[CC--:B------:R-:W-:Y:S02]  /*3a2a0*/  LEA R12, P6, R10.reuse, R3.reuse, 0x1 ;  /* 0x000000030a0c7211 */ /* 0x0c0fe400078c08ff */
[----:B------:R-:W-:Y:S02]  /*3a2b0*/  IADD3 R6, R10, c[0x0][0x198], RZ ;  /* 0x000066000a067a10 */ /* 0x000fe40007ffe0ff */
[----:B------:R-:W-:Y:S02]  /*3a2c0*/  IADD3 R0, R22, 0x178, RZ ;  /* 0x0000017816007810 */ /* 0x000fe40007ffe0ff */
[----:B------:R-:W-:Y:S02]  /*3a2d0*/  LEA.HI.X.SX32 R13, R10, R2, 0x1, P6 ;  /* 0x000000020a0d7211 */ /* 0x000fe400030f0eff */
[----:B0-----:R-:W-:Y:S02]  /*3a2e0*/  PRMT R5, R11, 0x7632, R5 ;  /* 0x000076320b057816 */ /* 0x001fe40000000005 */
[----:B------:R-:W-:-:S02]  /*3a2f0*/  LEA R4, P6, R6, R3, 0x1 ;  /* 0x0000000306047211 */ /* 0x000fc400078c08ff */
[----:B------:R-:W-:Y:S02]  /*3a300*/  ISETP.LT.AND P5, PT, R0, c[0x0][0x17c], !P0 ;  /* 0x00005f0000007a0c */ /* 0x000fe400047a1270 */
[----:B------:R-:W-:Y:S01]  /*3a310*/  IADD3 R10, R6, c[0x0][0x198], RZ ;  /* 0x00006600060a7a10 */ /* 0x000fe20007ffe0ff */
[----:B------:R0:W-:Y:S01]  /*3a320*/  @P3 STG.E.U16 [R8.64], R5 ;  /* 0x0000000508003986 */ /* 0x0001e2000c101504 */
[----:B------:R-:W-:-:S04]  /*3a330*/  IADD3 R0, R22, 0x179, RZ ;  /* 0x0000017916007810 */ /* 0x000fc80007ffe0ff */
[----:B------:R-:W-:Y:S01]  /*3a340*/  ISETP.LT.AND P4, PT, R0, c[0x0][0x17c], !P0 ;  /* 0x00005f0000007a0c */ /* 0x000fe20004781270 */
[----:B------:R1:W-:Y:S01]  /*3a350*/  @P2 STG.E.U16 [R12.64], R7 ;  /* 0x000000070c002986 */ /* 0x0003e2000c101504 */
[-C--:B0-----:R-:W-:Y:S02]  /*3a360*/  LEA.HI.X.SX32 R5, R6, R2.reuse, 0x1, P6 ;  /* 0x0000000206057211 */ /* 0x081fe400030f0eff */
[C---:B------:R-:W-:Y:S02]  /*3a370*/  LEA R14, P6, R10.reuse, R3, 0x1 ;  /* 0x000000030a0e7211 */ /* 0x040fe400078c08ff */
[C---:B------:R-:W-:Y:S02]  /*3a380*/  IADD3 R6, R10.reuse, c[0x0][0x198], RZ ;  /* 0x000066000a067a10 */ /* 0x040fe40007ffe0ff */
[----:B------:R-:W-:Y:S02]  /*3a390*/  PRMT R9, R7, 0x7632, R9 ;  /* 0x0000763207097816 */ /* 0x000fe40000000009 */
[----:B------:R-:W-:-:S02]  /*3a3a0*/  LEA.HI.X.SX32 R15, R10, R2, 0x1, P6 ;  /* 0x000000020a0f7211 */ /* 0x000fc400030f0eff */
[C---:B-1----:R-:W-:Y:S01]  /*3a3b0*/  LEA R12, P6, R6.reuse, R3, 0x1 ;  /* 0x00000003060c7211 */ /* 0x042fe200078c08ff */
[----:B------:R0:W-:Y:S03]  /*3a3c0*/  @P1 STG.E.U16 [R4.64], R9 ;  /* 0x0000000904001986 */ /* 0x0001e6000c101504 */
[----:B------:R-:W-:Y:S02]  /*3a3d0*/  LEA.HI.X.SX32 R13, R6, R2, 0x1, P6 ;  /* 0x00000002060d7211 */ /* 0x000fe400030f0eff */
[----:B------:R-:W-:Y:S02]  /*3a3e0*/  IADD3 R0, R22, 0x17a, RZ ;  /* 0x0000017a16007810 */ /* 0x000fe40007ffe0ff */
[----:B------:R-:W-:Y:S02]  /*3a3f0*/  IADD3 R7, R6, c[0x0][0x198], RZ ;  /* 0x0000660006077a10 */ /* 0x000fe40007ffe0ff */
[----:B------:R-:W-:-:S02]  /*3a400*/  ISETP.LT.AND P3, PT, R0, c[0x0][0x17c], !P0 ;  /* 0x00005f0000007a0c */ /* 0x000fc40004761270 */
[----:B------:R-:W-:Y:S02]  /*3a410*/  IADD3 R0, R22, 0x17b, RZ ;  /* 0x0000017b16007810 */ /* 0x000fe40007ffe0ff */
[C---:B------:R-:W-:Y:S02]  /*3a420*/  LEA R10, P6, R7.reuse, R3, 0x1 ;  /* 0x00000003070a7211 */ /* 0x040fe400078c08ff */
[C---:B0-----:R-:W-:Y:S02]  /*3a430*/  IADD3 R4, R7.reuse, c[0x0][0x198], RZ ;  /* 0x0000660007047a10 */ /* 0x041fe40007ffe0ff */
[----:B------:R-:W-:Y:S02]  /*3a440*/  ISETP.LT.AND P2, PT, R0, c[0x0][0x17c], !P0 ;  /* 0x00005f0000007a0c */ /* 0x000fe40004741270 */
[----:B------:R-:W-:Y:S02]  /*3a450*/  LEA.HI.X.SX32 R11, R7, R2, 0x1, P6 ;  /* 0x00000002070b7211 */ /* 0x000fe400030f0eff */
[----:B------:R-:W-:-:S02]  /*3a460*/  IADD3 R0, R22, 0x17c, RZ ;  /* 0x0000017c16007810 */ /* 0x000fc40007ffe0ff */
[CC--:B------:R-:W-:Y:S02]  /*3a470*/  LEA R6, P6, R4.reuse, R3.reuse, 0x1 ;  /* 0x0000000304067211 */ /* 0x0c0fe400078c08ff */
[----:B------:R-:W-:Y:S02]  /*3a480*/  IADD3 R5, R4, c[0x0][0x198], RZ ;  /* 0x0000660004057a10 */ /* 0x000fe40007ffe0ff */
[----:B------:R-:W-:Y:S02]  /*3a490*/  ISETP.LT.AND P1, PT, R0, c[0x0][0x17c], !P0 ;  /* 0x00005f0000007a0c */ /* 0x000fe40004721270 */
[----:B------:R-:W-:Y:S02]  /*3a4a0*/  LEA.HI.X.SX32 R7, R4, R2, 0x1, P6 ;  /* 0x0000000204077211 */ /* 0x000fe400030f0eff */
[----:B------:R-:W-:Y:S02]  /*3a4b0*/  LEA R8, P6, R5, R3, 0x1 ;  /* 0x0000000305087211 */ /* 0x000fe400078c08ff */
[----:B------:R-:W-:-:S02]  /*3a4c0*/  IADD3 R0, R22, 0x17d, RZ ;  /* 0x0000017d16007810 */ /* 0x000fc40007ffe0ff */
[C---:B------:R-:W-:Y:S02]  /*3a4d0*/  LEA.HI.X.SX32 R9, R5.reuse, R2, 0x1, P6 ;  /* 0x0000000205097211 */ /* 0x040fe400030f0eff */
[----:B------:R-:W-:-:S04]  /*3a4e0*/  IADD3 R5, R5, c[0x0][0x198], RZ ;  /* 0x0000660005057a10 */ /* 0x000fc80007ffe0ff */
[----:B------:R-:W-:Y:S01]  /*3a4f0*/  LEA R4, P6, R5, R3, 0x1 ;  /* 0x0000000305047211 */ /* 0x000fe200078c08ff */
[----:B--2---:R-:W0:Y:S04]  /*3a500*/  LDS.128 R16, [R28] ;  /* 0x000000001c107984 */ /* 0x004e280000000c00 */
[----:B---3--:R1:W-:Y:S02]  /*3a510*/  @P5 STG.E.U16 [R14.64], R23 ;  /* 0x000000170e005986 */ /* 0x0083e4000c101504 */
[----:B-1----:R-:W-:-:S05]  /*3a520*/  PRMT R15, R23, 0x7632, R15 ;  /* 0x00007632170f7816 */ /* 0x002fca000000000f */
[----:B------:R1:W-:Y:S04]  /*3a530*/  @P4 STG.E.U16 [R12.64], R15 ;  /* 0x0000000f0c004986 */ /* 0x0003e8000c101504 */
[----:B0-----:R-:W-:Y:S01]  /*3a540*/  STL [R1+0x44], R17 ;  /* 0x0000441101007387 */ /* 0x001fe20000100800 */
[----:B-1----:R-:W-:-:S03]  /*3a550*/  IMAD.MOV.U32 R15, RZ, RZ, R16 ;  /* 0x000000ffff0f7224 */ /* 0x002fc600078e0010 */
[----:B------:R-:W-:Y:S04]  /*3a560*/  STL.64 [R1+0x48], R18 ;  /* 0x0000481201007387 */ /* 0x000fe80000100a00 */
[----:B------:R-:W0:Y:S01]  /*3a570*/  LDS.128 R16, [R29] ;  /* 0x000000001d107984 */ /* 0x000e220000000c00 */
[----:B------:R-:W-:-:S03]  /*3a580*/  LOP3.LUT R23, R28, 0x40, RZ, 0x3c, !PT ;  /* 0x000000401c177812 */ /* 0x000fc600078e3cff */
[----:B0-----:R-:W-:Y:S01]  /*3a590*/  STL [R1+0x54], R17 ;  /* 0x0000541101007387 */ /* 0x001fe20000100800 */
[----:B------:R-:W-:-:S03]  /*3a5a0*/  IMAD.MOV.U32 R14, RZ, RZ, R16 ;  /* 0x000000ffff0e7224 */ /* 0x000fc600078e0010 */
[----:B------:R-:W-:Y:S04]  /*3a5b0*/  STL.64 [R1+0x58], R18 ;  /* 0x0000581201007387 */ /* 0x000fe80000100a00 */
[----:B------:R-:W0:Y:S01]  /*3a5c0*/  LDS.128 R16, [R23] ;  /* 0x0000000017107984 */ /* 0x000e220000000c00 */
[----:B------:R-:W-:-:S03]  /*3a5d0*/  ISETP.LT.AND P5, PT, R0, c[0x0][0x17c], !P0 ;  /* 0x00005f0000007a0c */ /* 0x000fc600047a1270 */
[----:B----4-:R1:W-:Y:S01]  /*3a5e0*/  @P3 STG.E.U16 [R10.64], R24 ;  /* 0x000000180a003986 */ /* 0x0103e2000c101504 */
[----:B------:R-:W-:-:S04]  /*3a5f0*/  IADD3 R0, R22, 0x17e, RZ ;  /* 0x0000017e16007810 */ /* 0x000fc80007ffe0ff */
[----:B------:R-:W-:Y:S02]  /*3a600*/  ISETP.LT.AND P4, PT, R0, c[0x0][0x17c], !P0 ;  /* 0x00005f0000007a0c */ /* 0x000fe40004781270 */
[----:B-1----:R-:W-:Y:S01]  /*3a610*/  PRMT R11, R24, 0x7632, R11 ;  /* 0x00007632180b7816 */ /* 0x002fe2000000000b */
[----:B0-----:R-:W-:Y:S01]  /*3a620*/  STL [R1+0x24], R17 ;  /* 0x0000241101007387 */ /* 0x001fe20000100800 */
[----:B------:R-:W-:-:S03]  /*3a630*/  IMAD.MOV.U32 R13, RZ, RZ, R16 ;  /* 0x000000ffff0d7224 */ /* 0x000fc600078e0010 */
[----:B------:R-:W-:Y:S04]  /*3a640*/  STL.64 [R1+0x28], R18 ;  /* 0x0000281201007387 */ /* 0x000fe80000100a00 */
[----:B------:R-:W0:Y:S01]  /*3a650*/  LDS.128 R16, [R27] ;  /* 0x000000001b107984 */ /* 0x000e220000000c00 */
[C---:B------:R-:W-:Y:S02]  /*3a660*/  IADD3 R10, R5.reuse, c[0x0][0x198], RZ ;  /* 0x00006600050a7a10 */ /* 0x040fe40007ffe0ff */
[----:B------:R-:W-:Y:S01]  /*3a670*/  IADD3 R0, R22, 0x17f, RZ ;  /* 0x0000017f16007810 */ /* 0x000fe20007ffe0ff */
[----:B------:R1:W-:Y:S01]  /*3a680*/  @P2 STG.E.U16 [R6.64], R11 ;  /* 0x0000000b06002986 */ /* 0x0003e2000c101504 */
[----:B------:R-:W-:-:S03]  /*3a690*/  LEA.HI.X.SX32 R5, R5, R2, 0x1, P6 ;  /* 0x0000000205057211 */ /* 0x000fc600030f0eff */
[----:B------:R2:W-:Y:S01]  /*3a6a0*/  @P1 STG.E.U16 [R8.64], R25 ;  /* 0x0000001908001986 */ /* 0x0005e2000c101504 */
[----:B------:R-:W-:Y:S02]  /*3a6b0*/  ISETP.LT.AND P3, PT, R0, c[0x0][0x17c], !P0 ;  /* 0x00005f0000007a0c */ /* 0x000fe40004761270 */
[C---:B-1----:R-:W-:Y:S02]  /*3a6c0*/  LEA R6, P6, R10.reuse, R3, 0x1 ;  /* 0x000000030a067211 */ /* 0x042fe400078c08ff */
[C---:B------:R-:W-:Y:S02]  /*3a6d0*/  IADD3 R11, R10.reuse, c[0x0][0x198], RZ ;  /* 0x000066000a0b7a10 */ /* 0x040fe40007ffe0ff */
[----:B--2---:R-:W-:Y:S02]  /*3a6e0*/  PRMT R9, R25, 0x7632, R9 ;  /* 0x0000763219097816 */ /* 0x004fe40000000009 */
[----:B------:R-:W-:-:S03]  /*3a6f0*/  LEA.HI.X.SX32 R7, R10, R2, 0x1, P6 ;  /* 0x000000020a077211 */ /* 0x000fc600030f0eff */
[----:B------:R1:W-:Y:S01]  /*3a700*/  @P5 STG.E.U16 [R4.64], R9 ;  /* 0x0000000904005986 */ /* 0x0003e2000c101504 */
[C---:B------:R-:W-:Y:S02]  /*3a710*/  IADD3 R8, R11.reuse, c[0x0][0x198], RZ ;  /* 0x000066000b087a10 */ /* 0x040fe40007ffe0ff */
[----:B------:R-:W-:Y:S02]  /*3a720*/  IADD3 R0, R22, 0x180, RZ ;  /* 0x0000018016007810 */ /* 0x000fe40007ffe0ff */
[----:B-1----:R-:W-:-:S04]  /*3a730*/  LEA R4, P6, R11, R3, 0x1 ;  /* 0x000000030b047211 */ /* 0x002fc800078c08ff */
[----:B------:R-:W-:Y:S02]  /*3a740*/  LEA.HI.X.SX32 R5, R11, R2, 0x1, P6 ;  /* 0x000000020b057211 */ /* 0x000fe400030f0eff */
[----:B------:R-:W-:Y:S01]  /*3a750*/  PRMT R11, R26, 0x7632, R11 ;  /* 0x000076321a0b7816 */ /* 0x000fe2000000000b */
[----:B------:R-:W-:Y:S01]  /*3a760*/  @P4 STG.E.U16 [R6.64], R26 ;  /* 0x0000001a06004986 */ /* 0x000fe2000c101504 */
[----:B------:R-:W-:-:S03]  /*3a770*/  ISETP.LT.AND P2, PT, R0, c[0x0][0x17c], !P0 ;  /* 0x00005f0000007a0c */ /* 0x000fc60004741270 */
[----:B------:R1:W-:Y:S01]  /*3a780*/  @P3 STG.E.U16 [R4.64], R11 ;  /* 0x0000000b04003986 */ /* 0x0003e2000c101504 */
[----:B------:R-:W-:-:S03]  /*3a790*/  IADD3 R0, R22, 0x181, RZ ;  /* 0x0000018116007810 */ /* 0x000fc60007ffe0ff */
[----:B0-----:R-:W-:Y:S04]  /*3a7a0*/  STL [R1+0x74], R17 ;  /* 0x0000741101007387 */ /* 0x001fe80000100800 */
[----:B------:R-:W-:Y:S01]  /*3a7b0*/  STL.64 [R1+0x78], R18 ;  /* 0x0000781201007387 */ /* 0x000fe20000100a00 */
[----:B-1----:R-:W-:-:S03]  /*3a7c0*/  IMAD.MOV.U32 R11, RZ, RZ, R16 ;  /* 0x000000ffff0b7224 */ /* 0x002fc600078e0010 */
[----:B------:R-:W0:Y:S01]  /*3a7d0*/  LDS.128 R16, [R28+0x800] ;  /* 0x000800001c107984 */ /* 0x000e220000000c00 */
[----:B------:R-:W-:Y:S02]  /*3a7e0*/  ISETP.LT.AND P1, PT, R0, c[0x0][0x17c], !P0 ;  /* 0x00005f0000007a0c */ /* 0x000fe40004721270 */
[----:B------:R-:W-:-:S04]  /*3a7f0*/  IADD3 R0, R22, 0x182, RZ ;  /* 0x0000018216007810 */ /* 0x000fc80007ffe0ff */
[----:B------:R-:W-:Y:S02]  /*3a800*/  ISETP.LT.AND P5, PT, R0, c[0x0][0x17c], !P0 ;  /* 0x00005f0000007a0c */ /* 0x000fe400047a1270 */
[----:B------:R-:W-:Y:S02]  /*3a810*/  IADD3 R0, R22, 0x183, RZ ;  /* 0x0000018316007810 */ /* 0x000fe40007ffe0ff */
[----:B------:R-:W-:Y:S02]  /*3a820*/  LEA R6, P6, R8, R3, 0x1 ;  /* 0x0000000308067211 */ /* 0x000fe400078c08ff */
[----:B------:R-:W-:Y:S02]  /*3a830*/  ISETP.LT.AND P4, PT, R0, c[0x0][0x17c], !P0 ;  /* 0x00005f0000007a0c */ /* 0x000fe40004781270 */
[----:B------:R-:W-:Y:S02]  /*3a840*/  IADD3 R0, R22, 0x184, RZ ;  /* 0x0000018416007810 */ /* 0x000fe40007ffe0ff */
[----:B------:R-:W-:-:S02]  /*3a850*/  LEA.HI.X.SX32 R7, R8, R2, 0x1, P6 ;  /* 0x0000000208077211 */ /* 0x000fc400030f0eff */
[----:B------:R-:W-:Y:S02]  /*3a860*/  ISETP.LT.AND P3, PT, R0, c[0x0][0x17c], !P0 ;  /* 0x00005f0000007a0c */ /* 0x000fe40004761270 */
[----:B------:R-:W-:Y:S02]  /*3a870*/  IADD3 R8, R8, c[0x0][0x198], RZ ;  /* 0x0000660008087a10 */ /* 0x000fe40007ffe0ff */
[----:B------:R-:W-:Y:S01]  /*3a880*/  IADD3 R0, R22, 0x185, RZ ;  /* 0x0000018516007810 */ /* 0x000fe20007ffe0ff */
[----:B------:R1:W-:Y:S03]  /*3a890*/  @P2 STG.E.U16 [R6.64], R15 ;  /* 0x0000000f06002986 */ /* 0x0003e6000c101504 */
[----:B------:R-:W-:Y:S02]  /*3a8a0*/  ISETP.LT.AND P2, PT, R0, c[0x0][0x17c], !P0 ;  /* 0x00005f0000007a0c */ /* 0x000fe40004741270 */
[----:B------:R-:W-:-:S02]  /*3a8b0*/  IADD3 R0, R8, c[0x0][0x198], RZ ;  /* 0x0000660008007a10 */ /* 0x000fc40007ffe0ff */
[----:B------:R-:W-:Y:S02]  /*3a8c0*/  PRMT R9, R15, 0x7632, R9 ;  /* 0x000076320f097816 */ /* 0x000fe40000000009 */
[----:B-1----:R-:W-:-:S04]  /*3a8d0*/  LEA R6, P6, R8, R3, 0x1 ;  /* 0x0000000308067211 */ /* 0x002fc800078c08ff */
[-C--:B------:R-:W-:Y:S02]  /*3a8e0*/  LEA.HI.X.SX32 R7, R8, R2.reuse, 0x1, P6 ;  /* 0x0000000208077211 */ /* 0x080fe400030f0eff */
[CC--:B------:R-:W-:Y:S02]  /*3a8f0*/  LEA R4, P6, R0.reuse, R3.reuse, 0x1 ;  /* 0x0000000300047211 */ /* 0x0c0fe400078c08ff */
[C---:B------:R-:W-:Y:S01]  /*3a900*/  IADD3 R8, R0.reuse, c[0x0][0x198], RZ ;  /* 0x0000660000087a10 */ /* 0x040fe20007ffe0ff */
[----:B------:R1:W-:Y:S01]  /*3a910*/  @P1 STG.E.U16 [R6.64], R9 ;  /* 0x0000000906001986 */ /* 0x0003e2000c101504 */
[----:B------:R-:W-:Y:S02]  /*3a920*/  LEA.HI.X.SX32 R5, R0, R2, 0x1, P6 ;  /* 0x0000000200057211 */ /* 0x000fe400030f0eff */
[C---:B------:R-:W-:Y:S01]  /*3a930*/  IADD3 R0, R8.reuse, c[0x0][0x198], RZ ;  /* 0x0000660008007a10 */ /* 0x040fe20007ffe0ff */
[----:B0-----:R-:W-:Y:S01]  /*3a940*/  STL [R1+0xa4], R17 ;  /* 0x0000a41101007387 */ /* 0x001fe20000100800 */
[----:B-1----:R-:W-:-:S03]  /*3a950*/  LEA R6, P6, R8, R3, 0x1 ;  /* 0x0000000308067211 */ /* 0x002fc600078c08ff */
[----:B------:R0:W-:Y:S01]  /*3a960*/  @P5 STG.E.U16 [R4.64], R14 ;  /* 0x0000000e04005986 */ /* 0x0001e2000c101504 */
[----:B------:R-:W-:-:S03]  /*3a970*/  LEA.HI.X.SX32 R7, R8, R2, 0x1, P6 ;  /* 0x0000000208077211 */ /* 0x000fc600030f0eff */
[----:B------:R-:W-:Y:S01]  /*3a980*/  STL.64 [R1+0xa8], R18 ;  /* 0x0000a81201007387 */ /* 0x000fe20000100a00 */
[----:B------:R-:W-:Y:S01]  /*3a990*/  PRMT R8, R14, 0x7632, R8 ;  /* 0x000076320e087816 */ /* 0x000fe20000000008 */
[----:B0-----:R-:W-:Y:S02]  /*3a9a0*/  IMAD.MOV.U32 R14, RZ, RZ, R16 ;  /* 0x000000ffff0e7224 */ /* 0x001fe400078e0010 */
[----:B------:R-:W0:Y:S01]  /*3a9b0*/  LDS.128 R16, [R29+0x800] ;  /* 0x000800001d107984 */ /* 0x000e220000000c00 */
[----:B------:R-:W-:Y:S02]  /*3a9c0*/  LEA R4, P6, R0, R3, 0x1 ;  /* 0x0000000300047211 */ /* 0x000fe400078c08ff */
[----:B------:R-:W-:Y:S02]  /*3a9d0*/  IADD3 R9, R22, 0x188, RZ ;  /* 0x0000018816097810 */ /* 0x000fe40007ffe0ff */
[----:B------:R-:W-:Y:S01]  /*3a9e0*/  LEA.HI.X.SX32 R5, R0, R2, 0x1, P6 ;  /* 0x0000000200057211 */ /* 0x000fe200030f0eff */
[----:B------:R1:W-:Y:S01]  /*3a9f0*/  @P4 STG.E.U16 [R6.64], R8 ;  /* 0x0000000806004986 */ /* 0x0003e2000c101504 */
[----:B------:R-:W-:-:S02]  /*3aa00*/  ISETP.LT.AND P4, PT, R9, c[0x0][0x17c], !P0 ;  /* 0x00005f0009007a0c */ /* 0x000fc40004781270 */
[----:B------:R-:W-:Y:S01]  /*3aa10*/  PRMT R9, R13, 0x7632, R9 ;  /* 0x000076320d097816 */ /* 0x000fe20000000009 */
[----:B------:R2:W-:Y:S01]  /*3aa20*/  @P3 STG.E.U16 [R4.64], R13 ;  /* 0x0000000d04003986 */ /* 0x0005e2000c101504 */
[----:B------:R-:W-:Y:S02]  /*3aa30*/  IADD3 R10, R22, 0x186, RZ ;  /* 0x00000186160a7810 */ /* 0x000fe40007ffe0ff */
[----:B-1----:R-:W-:Y:S01]  /*3aa40*/  IADD3 R7, R0, c[0x0][0x198], RZ ;  /* 0x0000660000077a10 */ /* 0x002fe20007ffe0ff */
[----:B0-----:R-:W-:Y:S01]  /*3aa50*/  STL [R1+0x94], R17 ;  /* 0x0000941101007387 */ /* 0x001fe20000100800 */
[----:B--2---:R-:W-:-:S03]  /*3aa60*/  IMAD.MOV.U32 R13, RZ, RZ, R16 ;  /* 0x000000ffff0d7224 */ /* 0x004fc600078e0010 */
[----:B------:R-:W-:Y:S04]  /*3aa70*/  STL.64 [R1+0x98], R18 ;  /* 0x0000981201007387 */ /* 0x000fe80000100a00 */
[----:B------:R-:W0:Y:S01]  /*3aa80*/  LDS.128 R16, [R23+0x800] ;  /* 0x0008000017107984 */ /* 0x000e220000000c00 */
[----:B------:R-:W-:Y:S02]  /*3aa90*/  IADD3 R0, R22, 0x189, RZ ;  /* 0x0000018916007810 */ /* 0x000fe40007ffe0ff */
[----:B------:R-:W-:Y:S02]  /*3aaa0*/  LEA R6, P6, R7, R3, 0x1 ;  /* 0x0000000307067211 */ /* 0x000fe400078c08ff */
[----:B------:R-:W-:Y:S02]  /*3aab0*/  ISETP.LT.AND P3, PT, R0, c[0x0][0x17c], !P0 ;  /* 0x00005f0000007a0c */ /* 0x000fe40004761270 */
[----:B------:R-:W-:-:S02]  /*3aac0*/  ISETP.LT.AND P1, PT, R10, c[0x0][0x17c], !P0 ;  /* 0x00005f000a007a0c */ /* 0x000fc40004721270 */
[C---:B------:R-:W-:Y:S02]  /*3aad0*/  IADD3 R0, R7.reuse, c[0x0][0x198], RZ ;  /* 0x0000660007007a10 */ /* 0x040fe40007ffe0ff */
[-C--:B------:R-:W-:Y:S02]  /*3aae0*/  LEA.HI.X.SX32 R7, R7, R2.reuse, 0x1, P6 ;  /* 0x0000000207077211 */ /* 0x080fe400030f0eff */
[C---:B------:R-:W-:Y:S02]  /*3aaf0*/  LEA R4, P6, R0.reuse, R3, 0x1 ;  /* 0x0000000300047211 */ /* 0x040fe400078c08ff */
[C---:B------:R-:W-:Y:S01]  /*3ab00*/  IADD3 R8, R0.reuse, c[0x0][0x198], RZ ;  /* 0x0000660000087a10 */ /* 0x040fe20007ffe0ff */
[----:B------:R1:W-:Y:S01]  /*3ab10*/  @P2 STG.E.U16 [R6.64], R9 ;  /* 0x0000000906002986 */ /* 0x0003e2000c101504 */
[----:B------:R-:W-:Y:S02]  /*3ab20*/  LEA.HI.X.SX32 R5, R0, R2, 0x1, P6 ;  /* 0x0000000200057211 */ /* 0x000fe400030f0eff */
[----:B------:R-:W-:-:S03]  /*3ab30*/  IADD3 R0, R8, c[0x0][0x198], RZ ;  /* 0x0000660008007a10 */ /* 0x000fc60007ffe0ff */
[----:B------:R2:W-:Y:S01]  /*3ab40*/  @P1 STG.E.U16 [R4.64], R11 ;  /* 0x0000000b04001986 */ /* 0x0005e2000c101504 */
[----:B-1----:R-:W-:Y:S02]  /*3ab50*/  IADD3 R7, R22, 0x18b, RZ ;  /* 0x0000018b16077810 */ /* 0x002fe40007ffe0ff */
[C---:B------:R-:W-:Y:S02]  /*3ab60*/  LEA R6, P6, R8.reuse, R3, 0x1 ;  /* 0x0000000308067211 */ /* 0x040fe400078c08ff */
[----:B------:R-:W-:Y:S02]  /*3ab70*/  ISETP.LT.AND P1, PT, R7, c[0x0][0x17c], !P0 ;  /* 0x00005f0007007a0c */ /* 0x000fe40004721270 */
[----:B------:R-:W-:Y:S02]  /*3ab80*/  LEA.HI.X.SX32 R7, R8, R2, 0x1, P6 ;  /* 0x0000000208077211 */ /* 0x000fe400030f0eff */
[----:B------:R-:W-:Y:S01]  /*3ab90*/  PRMT R8, R11, 0x7632, R8 ;  /* 0x000076320b087816 */ /* 0x000fe20000000008 */
[----:B0-----:R-:W-:Y:S01]  /*3aba0*/  STL [R1+0x84], R17 ;  /* 0x0000841101007387 */ /* 0x001fe20000100800 */
[----:B--2---:R-:W-:-:S03]  /*3abb0*/  IMAD.MOV.U32 R11, RZ, RZ, R16 ;  /* 0x000000ffff0b7224 */ /* 0x004fc600078e0010 */
[----:B------:R-:W-:Y:S04]  /*3abc0*/  STL.64 [R1+0x88], R18 ;  /* 0x0000881201007387 */ /* 0x000fe80000100a00 */
[----:B------:R-:W0:Y:S01]  /*3abd0*/  LDS.128 R16, [R27+0x800] ;  /* 0x000800001b107984 */ /* 0x000e220000000c00 */
[----:B------:R-:W-:Y:S02]  /*3abe0*/  IADD3 R10, R22, 0x187, RZ ;  /* 0x00000187160a7810 */ /* 0x000fe40007ffe0ff */
[----:B------:R-:W-:Y:S01]  /*3abf0*/  LEA R4, P6, R0, R3, 0x1 ;  /* 0x0000000300047211 */ /* 0x000fe200078c08ff */
[----:B------:R-:W-:Y:S01]  /*3ac00*/  LDS.128 R24, [R27+0x1000] ;  /* 0x001000001b187984 */ /* 0x000fe20000000c00 */
[----:B------:R-:W-:Y:S02]  /*3ac10*/  ISETP.LT.AND P5, PT, R10, c[0x0][0x17c], !P0 ;  /* 0x00005f000a007a0c */ /* 0x000fe400047a1270 */
[----:B------:R-:W-:-:S02]  /*3ac20*/  IADD3 R9, R22, 0x18c, RZ ;  /* 0x0000018c16097810 */ /* 0x000fc40007ffe0ff */
[----:B------:R-:W-:-:S09]  /*3ac30*/  LEA.HI.X.SX32 R5, R0, R2, 0x1, P6 ;  /* 0x0000000200057211 */ /* 0x000fd200030f0eff */
[----:B------:R-:W-:Y:S01]  /*3ac40*/  @P5 STG.E.U16 [R6.64], R8 ;  /* 0x0000000806005986 */ /* 0x000fe2000c101504 */
[----:B------:R-:W-:Y:S02]  /*3ac50*/  ISETP.LT.AND P5, PT, R9, c[0x0][0x17c], !P0 ;  /* 0x00005f0009007a0c */ /* 0x000fe400047a1270 */
[----:B------:R-:W-:Y:S01]  /*3ac60*/  PRMT R9, R14, 0x7632, R9 ;  /* 0x000076320e097816 */ /* 0x000fe20000000009 */
[----:B------:R1:W-:Y:S04]  /*3ac70*/  @P4 STG.E.U16 [R4.64], R14 ;  /* 0x0000000e04004986 */ /* 0x0003e8000c101504 */
[----:B0-----:R-:W-:Y:S01]  /*3ac80*/  STL [R1+0x4], R17 ;  /* 0x0000041101007387 */ /* 0x001fe20000100800 */
[----:B-1----:R-:W-:-:S03]  /*3ac90*/  IMAD.MOV.U32 R14, RZ, RZ, R16 ;  /* 0x000000ffff0e7224 */ /* 0x002fc600078e0010 */
[----:B------:R-:W-:Y:S04]  /*3aca0*/  STL.64 [R1+0x8], R18 ;  /* 0x0000081201007387 */ /* 0x000fe80000100a00 */
[----:B------:R-:W0:Y:S01]  /*3acb0*/  LDS.128 R16, [R28+0x1000] ;  /* 0x001000001c107984 */ /* 0x000e220000000c00 */
[----:B------:R-:W-:Y:S02]  /*3acc0*/  IADD3 R7, R0, c[0x0][0x198], RZ ;  /* 0x0000660000077a10 */ /* 0x000fe40007ffe0ff */
[C---:B------:R-:W-:Y:S02]  /*3acd0*/  IADD3 R0, R22.reuse, 0x18d, RZ ;  /* 0x0000018d16007810 */ /* 0x040fe40007ffe0ff */
[----:B------:R-:W-:Y:S02]  /*3ace0*/  IADD3 R10, R22, 0x18a, RZ ;  /* 0x0000018a160a7810 */ /* 0x000fe40007ffe0ff */
[----:B------:R-:W-:-:S02]  /*3acf0*/  LEA R6, P6, R7, R3, 0x1 ;  /* 0x0000000307067211 */ /* 0x000fc400078c08ff */
[----:B------:R-:W-:Y:S02]  /*3ad00*/  ISETP.LT.AND P4, PT, R0, c[0x0][0x17c], !P0 ;  /* 0x00005f0000007a0c */ /* 0x000fe40004781270 */
[----:B------:R-:W-:Y:S02]  /*3ad10*/  ISETP.LT.AND P2, PT, R10, c[0x0][0x17c], !P0 ;  /* 0x00005f000a007a0c */ /* 0x000fe40004741270 */
[C---:B------:R-:W-:Y:S02]  /*3ad20*/  IADD3 R0, R7.reuse, c[0x0][0x198], RZ ;  /* 0x0000660007007a10 */ /* 0x040fe40007ffe0ff */
[-C--:B------:R-:W-:Y:S02]  /*3ad30*/  LEA.HI.X.SX32 R7, R7, R2.reuse, 0x1, P6 ;  /* 0x0000000207077211 */ /* 0x080fe400030f0eff */
[C---:B------:R-:W-:Y:S02]  /*3ad40*/  LEA R4, P6, R0.reuse, R3, 0x1 ;  /* 0x0000000300047211 */ /* 0x040fe400078c08ff */
[C---:B------:R-:W-:Y:S01]  /*3ad50*/  IADD3 R8, R0.reuse, c[0x0][0x198], RZ ;  /* 0x0000660000087a10 */ /* 0x040fe20007ffe0ff */
[----:B------:R1:W-:Y:S01]  /*3ad60*/  @P3 STG.E.U16 [R6.64], R9 ;  /* 0x0000000906003986 */ /* 0x0003e2000c101504 */
[----:B------:R-:W-:-:S02]  /*3ad70*/  LEA.HI.X.SX32 R5, R0, R2, 0x1, P6 ;  /* 0x0000000200057211 */ /* 0x000fc400030f0eff */
        /* <DEDUP_REMOVED lines=11> */
[----:B------:R-:W-:Y:S02]  /*3ae30*/  LEA R4, P6, R0, R3, 0x1 ;  /* 0x0000000300047211 */ /* 0x000fe400078c08ff */
[----:B------:R-:W-:Y:S01]  /*3ae40*/  IADD3 R9, R22, 0x190, RZ ;  /* 0x0000019016097810 */ /* 0x000fe20007ffe0ff */
[----:B------:R1:W-:Y:S01]  /*3ae50*/  @P1 STG.E.U16 [R6.64], R8 ;  /* 0x0000000806001986 */ /* 0x0003e2000c101504 */
[----:B------:R-:W-:Y:S02]  /*3ae60*/  LEA.HI.X.SX32 R5, R0, R2, 0x1, P6 ;  /* 0x0000000200057211 */ /* 0x000fe400030f0eff */
[----:B------:R-:W-:-:S02]  /*3ae70*/  IADD3 R10, R22, 0x18e, RZ ;  /* 0x0000018e160a7810 */ /* 0x000fc40007ffe0ff */
[----:B------:R-:W-:Y:S01]  /*3ae80*/  ISETP.LT.AND P1, PT, R9, c[0x0][0x17c], !P0 ;  /* 0x00005f0009007a0c */ /* 0x000fe20004721270 */
[----:B------:R2:W-:Y:S01]  /*3ae90*/  @P5 STG.E.U16 [R4.64], R11 ;  /* 0x0000000b04005986 */ /* 0x0005e2000c101504 */
[----:B------:R-:W-:Y:S02]  /*3aea0*/  PRMT R9, R11, 0x7632, R9 ;  /* 0x000076320b097816 */ /* 0x000fe40000000009 */
[----:B-1----:R-:W-:Y:S02]  /*3aeb0*/  IADD3 R6, R0, c[0x0][0x198], RZ ;  /* 0x0000660000067a10 */ /* 0x002fe40007ffe0ff */
[----:B------:R-:W-:Y:S02]  /*3aec0*/  IADD3 R0, R22, 0x191, RZ ;  /* 0x0000019116007810 */ /* 0x000fe40007ffe0ff */
[----:B------:R-:W-:Y:S02]  /*3aed0*/  ISETP.LT.AND P3, PT, R10, c[0x0][0x17c], !P0 ;  /* 0x00005f000a007a0c */ /* 0x000fe40004761270 */
[----:B--2---:R-:W-:-:S02]  /*3aee0*/  LEA R4, P6, R6, R3, 0x1 ;  /* 0x0000000306047211 */ /* 0x004fc400078c08ff */
[----:B------:R-:W-:Y:S02]  /*3aef0*/  ISETP.LT.AND P5, PT, R0, c[0x0][0x17c], !P0 ;  /* 0x00005f0000007a0c */ /* 0x000fe400047a1270 */
[C---:B------:R-:W-:Y:S02]  /*3af00*/  IADD3 R0, R6.reuse, c[0x0][0x198], RZ ;  /* 0x0000660006007a10 */ /* 0x040fe40007ffe0ff */
[----:B------:R-:W-:Y:S02]  /*3af10*/  LEA.HI.X.SX32 R5, R6, R2, 0x1, P6 ;  /* 0x0000000206057211 */ /* 0x000fe400030f0eff */
[C---:B------:R-:W-:Y:S02]  /*3af20*/  LEA R6, P6, R0.reuse, R3, 0x1 ;  /* 0x0000000300067211 */ /* 0x040fe400078c08ff */
[----:B------:R-:W-:Y:S01]  /*3af30*/  IADD3 R8, R0, c[0x0][0x198], RZ ;  /* 0x0000660000087a10 */ /* 0x000fe20007ffe0ff */
[----:B0-----:R-:W-:Y:S01]  /*3af40*/  STL [R1+0x34], R17 ;  /* 0x0000341101007387 */ /* 0x001fe20000100800 */
[----:B------:R-:W-:-:S03]  /*3af50*/  IMAD.MOV.U32 R11, RZ, RZ, R16 ;  /* 0x000000ffff0b7224 */ /* 0x000fc600078e0010 */
[----:B------:R-:W-:Y:S04]  /*3af60*/  STL.64 [R1+0x38], R18 ;  /* 0x0000381201007387 */ /* 0x000fe80000100a00 */
[----:B------:R-:W0:Y:S01]  /*3af70*/  LDS.128 R16, [R23+0x1000] ;  /* 0x0010000017107984 */ /* 0x000e220000000c00 */
[----:B------:R-:W-:-:S03]  /*3af80*/  LEA.HI.X.SX32 R7, R0, R2, 0x1, P6 ;  /* 0x0000000200077211 */ /* 0x000fc600030f0eff */
[----:B------:R1:W-:Y:S01]  /*3af90*/  @P4 STG.E.U16 [R4.64], R9 ;  /* 0x0000000904004986 */ /* 0x0003e2000c101504 */
[----:B------:R-:W-:-:S03]  /*3afa0*/  IADD3 R0, R8, c[0x0][0x198], RZ ;  /* 0x0000660008007a10 */ /* 0x000fc60007ffe0ff */
[----:B------:R2:W-:Y:S01]  /*3afb0*/  @P3 STG.E.U16 [R6.64], R14 ;  /* 0x0000000e06003986 */ /* 0x0005e2000c101504 */
[----:B-1----:R-:W-:Y:S02]  /*3afc0*/  IADD3 R5, R22, 0x193, RZ ;  /* 0x0000019316057810 */ /* 0x002fe40007ffe0ff */
[CC--:B------:R-:W-:Y:S02]  /*3afd0*/  LEA R4, P6, R8.reuse, R3.reuse, 0x1 ;  /* 0x0000000308047211 */ /* 0x0c0fe400078c08ff */
[----:B------:R-:W-:Y:S02]  /*3afe0*/  ISETP.LT.AND P3, PT, R5, c[0x0][0x17c], !P0 ;  /* 0x00005f0005007a0c */ /* 0x000fe40004761270 */
[----:B------:R-:W-:Y:S02]  /*3aff0*/  LEA.HI.X.SX32 R5, R8, R2, 0x1, P6 ;  /* 0x0000000208057211 */ /* 0x000fe400030f0eff */
[----:B------:R-:W-:Y:S02]  /*3b000*/  PRMT R8, R14, 0x7632, R8 ;  /* 0x000076320e087816 */ /* 0x000fe40000000008 */
[----:B--2---:R-:W-:-:S03]  /*3b010*/  LEA R6, P6, R0, R3, 0x1 ;  /* 0x0000000300067211 */ /* 0x004fc600078c08ff */
[----:B------:R1:W-:Y:S01]  /*3b020*/  @P2 STG.E.U16 [R4.64], R8 ;  /* 0x0000000804002986 */ /* 0x0003e2000c101504 */
[----:B------:R-:W-:Y:S02]  /*3b030*/  LEA.HI.X.SX32 R7, R0, R2, 0x1, P6 ;  /* 0x0000000200077211 */ /* 0x000fe400030f0eff */
[----:B------:R-:W-:-:S03]  /*3b040*/  IADD3 R10, R22, 0x192, RZ ;  /* 0x00000192160a7810 */ /* 0x000fc60007ffe0ff */
[----:B------:R2:W-:Y:S01]  /*3b050*/  @P1 STG.E.U16 [R6.64], R13 ;  /* 0x0000000d06001986 */ /* 0x0005e2000c101504 */
[----:B-1----:R-:W-:Y:S02]  /*3b060*/  IADD3 R4, R0, c[0x0][0x198], RZ ;  /* 0x0000660000047a10 */ /* 0x002fe40007ffe0ff */
[----:B------:R-:W-:Y:S02]  /*3b070*/  IADD3 R0, R22, 0x195, RZ ;  /* 0x0000019516007810 */ /* 0x000fe40007ffe0ff */
[----:B------:R-:W-:Y:S02]  /*3b080*/  ISETP.LT.AND P4, PT, R10, c[0x0][0x17c], !P0 ;  /* 0x00005f000a007a0c */ /* 0x000fe40004781270 */
[----:B--2---:R-:W-:Y:S02]  /*3b090*/  LEA R6, P6, R4, R3, 0x1 ;  /* 0x0000000304067211 */ /* 0x004fe400078c08ff */
[----:B------:R-:W-:Y:S02]  /*3b0a0*/  ISETP.LT.AND P1, PT, R0, c[0x0][0x17c], !P0 ;  /* 0x00005f0000007a0c */ /* 0x000fe40004721270 */
[----:B------:R-:W-:-:S02]  /*3b0b0*/  IADD3 R0, R4, c[0x0][0x198], RZ ;  /* 0x0000660004007a10 */ /* 0x000fc40007ffe0ff */
[----:B------:R-:W-:Y:S02]  /*3b0c0*/  PRMT R8, R13, 0x7632, R8 ;  /* 0x000076320d087816 */ /* 0x000fe40000000008 */
[----:B------:R-:W-:Y:S02]  /*3b0d0*/  LEA.HI.X.SX32 R7, R4, R2, 0x1, P6 ;  /* 0x0000000204077211 */ /* 0x000fe400030f0eff */
[----:B------:R-:W-:-:S03]  /*3b0e0*/  LEA R4, P6, R0, R3, 0x1 ;  /* 0x0000000300047211 */ /* 0x000fc600078c08ff */
[----:B------:R1:W-:Y:S01]  /*3b0f0*/  @P5 STG.E.U16 [R6.64], R8 ;  /* 0x0000000806005986 */ /* 0x0003e2000c101504 */
[----:B------:R-:W-:-:S03]  /*3b100*/  LEA.HI.X.SX32 R5, R0, R2, 0x1, P6 ;  /* 0x0000000200057211 */ /* 0x000fc600030f0eff */
[----:B0-----:R0:W-:Y:S04]  /*3b110*/  STL [R1+0x14], R17 ;  /* 0x0000141101007387 */ /* 0x0011e80000100800 */
[----:B------:R-:W-:Y:S01]  /*3b120*/  @P4 STG.E.U16 [R4.64], R11 ;  /* 0x0000000b04004986 */ /* 0x000fe2000c101504 */
[----:B-1----:R-:W-:-:S03]  /*3b130*/  IADD3 R6, R22, 0x197, RZ ;  /* 0x0000019716067810 */ /* 0x002fc60007ffe0ff */
[----:B------:R-:W-:Y:S01]  /*3b140*/  STL.64 [R1+0x18], R18 ;  /* 0x0000181201007387 */ /* 0x000fe20000100a00 */
[----:B------:R-:W-:-:S03]  /*3b150*/  ISETP.LT.AND P4, PT, R6, c[0x0][0x17c], !P0 ;  /* 0x00005f0006007a0c */ /* 0x000fc60004781270 */
[----:B0-----:R-:W2:Y:S04]  /*3b160*/  LDL.LU R17, [R1+0x108c] ;  /* 0x00108c0001117983 */ /* 0x001ea80000300800 */
[----:B------:R0:W1:Y:S04]  /*3b170*/  LDS.128 R4, [R28+0x1800] ;  /* 0x001800001c047984 */ /* 0x0000680000000c00 */
[----:B0-----:R-:W3:Y:S01]  /*3b180*/  LDL.LU R28, [R1+0x454] ;  /* 0x00045400011c7983 */ /* 0x001ee20000300800 */
[----:B------:R-:W-:-:S04]  /*3b190*/  IADD3 R9, R22, 0x194, RZ ;  /* 0x0000019416097810 */ /* 0x000fc80007ffe0ff */
[----:B------:R-:W-:Y:S02]  /*3b1a0*/  ISETP.LT.AND P2, PT, R9, c[0x0][0x17c], !P0 ;  /* 0x00005f0009007a0c */ /* 0x000fe40004741270 */
[----:B------:R-:W-:Y:S02]  /*3b1b0*/  IADD3 R9, R0, c[0x0][0x198], RZ ;  /* 0x0000660000097a10 */ /* 0x000fe40007ffe0ff */
[----:B------:R-:W-:Y:S02]  /*3b1c0*/  IADD3 R10, R22, 0x196, RZ ;  /* 0x00000196160a7810 */ /* 0x000fe40007ffe0ff */
[C---:B------:R-:W-:Y:S02]  /*3b1d0*/  LEA R8, P6, R9.reuse, R3, 0x1 ;  /* 0x0000000309087211 */ /* 0x040fe400078c08ff */
[----:B------:R-:W-:Y:S02]  /*3b1e0*/  IADD3 R0, R9, c[0x0][0x198], RZ ;  /* 0x0000660009007a10 */ /* 0x000fe40007ffe0ff */
[----:B------:R-:W-:-:S02]  /*3b1f0*/  ISETP.LT.AND P5, PT, R10, c[0x0][0x17c], !P0 ;  /* 0x00005f000a007a0c */ /* 0x000fc400047a1270 */
[----:B------:R-:W-:Y:S02]  /*3b200*/  LEA.HI.X.SX32 R9, R9, R2, 0x1, P6 ;  /* 0x0000000209097211 */ /* 0x000fe400030f0eff */
[----:B------:R-:W-:Y:S02]  /*3b210*/  PRMT R12, R11, 0x7632, R12 ;  /* 0x000076320b0c7816 */ /* 0x000fe4000000000c */
[----:B------:R-:W-:-:S03]  /*3b220*/  LEA R10, P6, R0, R3, 0x1 ;  /* 0x00000003000a7211 */ /* 0x000fc600078c08ff */
[----:B------:R0:W-:Y:S01]  /*3b230*/  @P3 STG.E.U16 [R8.64], R12 ;  /* 0x0000000c08003986 */ /* 0x0001e2000c101504 */
[----:B------:R-:W-:-:S05]  /*3b240*/  LEA.HI.X.SX32 R11, R0, R2, 0x1, P6 ;  /* 0x00000002000b7211 */ /* 0x000fca00030f0eff */
[----:B------:R-:W-:Y:S01]  /*3b250*/  @P2 STG.E.U16 [R10.64], R16 ;  /* 0x000000100a002986 */ /* 0x000fe2000c101504 */
[----:B0-----:R-:W-:-:S04]  /*3b260*/  IADD3 R8, R0, c[0x0][0x198], RZ ;  /* 0x0000660000087a10 */ /* 0x001fc80007ffe0ff */
[----:B------:R-:W-:Y:S02]  /*3b270*/  LEA R14, P6, R8, R3, 0x1 ;  /* 0x00000003080e7211 */ /* 0x000fe400078c08ff */
[----:B------:R-:W-:Y:S02]  /*3b280*/  IADD3 R13, R22, 0x198, RZ ;  /* 0x00000198160d7810 */ /* 0x000fe40007ffe0ff */
[----:B------:R-:W-:Y:S02]  /*3b290*/  LEA.HI.X.SX32 R15, R8, R2, 0x1, P6 ;  /* 0x00000002080f7211 */ /* 0x000fe400030f0eff */
[----:B------:R-:W-:Y:S02]  /*3b2a0*/  ISETP.LT.AND P3, PT, R13, c[0x0][0x17c], !P0 ;  /* 0x00005f000d007a0c */ /* 0x000fe40004761270 */
[----:B--2---:R-:W-:Y:S02]  /*3b2b0*/  PRMT R17, R16, 0x7632, R17 ;  /* 0x0000763210117816 */ /* 0x004fe40000000011 */
[----:B---3--:R-:W-:-:S04]  /*3b2c0*/  IADD3 R0, R28, 0x199, RZ ;  /* 0x000001991c007810 */ /* 0x008fc80007ffe0ff */
[----:B------:R-:W-:Y:S02]  /*3b2d0*/  ISETP.LT.AND P2, PT, R0, c[0x0][0x17c], !P0 ;  /* 0x00005f0000007a0c */ /* 0x000fe40004741270 */
[----:B------:R-:W-:Y:S01]  /*3b2e0*/  IADD3 R0, R8, c[0x0][0x198], RZ ;  /* 0x0000660008007a10 */ /* 0x000fe20007ffe0ff */
[----:B------:R0:W-:Y:S03]  /*3b2f0*/  @P1 STG.E.U16 [R14.64], R17 ;  /* 0x000000110e001986 */ /* 0x0001e6000c101504 */
[C---:B------:R-:W-:Y:S01]  /*3b300*/  LEA R12, P6, R0.reuse, R3, 0x1 ;  /* 0x00000003000c7211 */ /* 0x040fe200078c08ff */
[----:B------:R-:W2:Y:S03]  /*3b310*/  LDS.128 R8, [R29+0x1800] ;  /* 0x001800001d087984 */ /* 0x000ea60000000c00 */
[----:B------:R-:W-:-:S02]  /*3b320*/  LEA.HI.X.SX32 R13, R0, R2, 0x1, P6 ;  /* 0x00000002000d7211 */ /* 0x000fc400030f0eff */
[----:B0-----:R-:W-:-:S03]  /*3b330*/  IADD3 R14, R28, 0x19b, RZ ;  /* 0x0000019b1c0e7810 */ /* 0x001fc60007ffe0ff */
[----:B------:R-:W-:Y:S01]  /*3b340*/  @P5 STG.E.U16 [R12.64], R24 ;  /* 0x000000180c005986 */ /* 0x000fe2000c101504 */
[----:B------:R-:W-:-:S03]  /*3b350*/  ISETP.LT.AND P5, PT, R14, c[0x0][0x17c], !P0 ;  /* 0x00005f000e007a0c */ /* 0x000fc600047a1270 */
[----:B------:R0:W2:Y:S04]  /*3b360*/  LDS.128 R12, [R23+0x1800] ;  /* 0x00180000170c7984 */ /* 0x0000a80000000c00 */
[----:B0-----:R-:W0:Y:S01]  /*3b370*/  S2R R23, SR_TID.X ;  /* 0x0000000000177919 */ /* 0x001e220000002100 */
[----:B------:R-:W-:Y:S02]  /*3b380*/  IADD3 R18, R28, 0x19a, RZ ;  /* 0x0000019a1c127810 */ /* 0x000fe40007ffe0ff */
[----:B------:R-:W-:Y:S02]  /*3b390*/  IADD3 R16, R0, c[0x0][0x198], RZ ;  /* 0x0000660000107a10 */ /* 0x000fe40007ffe0ff */
[----:B------:R-:W-:Y:S02]  /*3b3a0*/  ISETP.LT.AND P1, PT, R18, c[0x0][0x17c], !P0 ;  /* 0x00005f0012007a0c */ /* 0x000fe40004721270 */
[----:B------:R-:W-:-:S02]  /*3b3b0*/  LEA R18, P6, R16, R3, 0x1 ;  /* 0x0000000310127211 */ /* 0x000fc400078c08ff */
[C---:B------:R-:W-:Y:S02]  /*3b3c0*/  IADD3 R0, R16.reuse, c[0x0][0x198], RZ ;  /* 0x0000660010007a10 */ /* 0x040fe40007ffe0ff */
[-C--:B------:R-:W-:Y:S02]  /*3b3d0*/  LEA.HI.X.SX32 R19, R16, R2.reuse, 0x1, P6 ;  /* 0x0000000210137211 */ /* 0x080fe400030f0eff */
[----:B------:R-:W-:Y:S02]  /*3b3e0*/  LEA R16, P6, R0, R3, 0x1 ;  /* 0x0000000300107211 */ /* 0x000fe400078c08ff */
[----:B------:R-:W-:Y:S02]  /*3b3f0*/  PRMT R24, R24, 0x7632, R24 ;  /* 0x0000763218187816 */ /* 0x000fe40000000018 */
[----:B------:R-:W-:Y:S01]  /*3b400*/  LEA.HI.X.SX32 R17, R0, R2, 0x1, P6 ;  /* 0x0000000200117211 */ /* 0x000fe200030f0eff */
[C---:B0-----:R-:W-:Y:S01]  /*3b410*/  IMAD.SHL.U32 R29, R23.reuse, 0x1000, RZ ;  /* 0x00001000171d7824 */ /* 0x041fe200078e00ff */
[----:B------:R-:W-:-:S04]  /*3b420*/  LOP3.LUT R21, R23, 0x7f, RZ, 0xc0, !PT ;  /* 0x0000007f17157812 */ /* 0x000fc800078ec0ff */
[----:B------:R-:W-:Y:S02]  /*3b430*/  LOP3.LUT R29, R29, 0x6000, RZ, 0xc0, !PT ;  /* 0x000060001d1d7812 */ /* 0x000fe400078ec0ff */
[----:B------:R-:W-:-:S03]  /*3b440*/  IADD3 R0, R0, c[0x0][0x198], RZ ;  /* 0x0000660000007a10 */ /* 0x000fc60007ffe0ff */
[----:B------:R-:W-:Y:S01]  /*3b450*/  IMAD R29, R21, 0x10, R29 ;  /* 0x00000010151d7824 */ /* 0x000fe200078e021d */
[C---:B------:R-:W-:Y:S01]  /*3b460*/  LEA R22, P6, R0.reuse, R3, 0x1 ;  /* 0x0000000300167211 */ /* 0x040fe200078c08ff */
[----:B------:R0:W-:Y:S03]  /*3b470*/  @P4 STG.E.U16 [R18.64], R24 ;  /* 0x0000001812004986 */ /* 0x0001e6000c101504 */
[----:B------:R-:W-:Y:S02]  /*3b480*/  LOP3.LUT R29, R29, 0x60, RZ, 0x3c, !PT ;  /* 0x000000601d1d7812 */ /* 0x000fe400078e3cff */
[----:B------:R-:W-:Y:S01]  /*3b490*/  LEA.HI.X.SX32 R23, R0, R2, 0x1, P6 ;  /* 0x0000000200177211 */ /* 0x000fe200030f0eff */
[----:B-1----:R-:W-:Y:S01]  /*3b4a0*/  @P3 STG.E.U16 [R16.64], R4 ;  /* 0x0000000410003986 */ /* 0x002fe2000c101504 */
[----:B0-----:R-:W-:Y:S02]  /*3b4b0*/  IADD3 R18, R28, 0x19d, RZ ;  /* 0x0000019d1c127810 */ /* 0x001fe40007ffe0ff */
[----:B------:R-:W-:-:S02]  /*3b4c0*/  PRMT R24, R4, 0x7632, R24 ;  /* 0x0000763204187816 */ /* 0x000fc40000000018 */
[----:B------:R-:W-:Y:S02]  /*3b4d0*/  ISETP.LT.AND P3, PT, R18, c[0x0][0x17c], !P0 ;  /* 0x00005f0012007a0c */ /* 0x000fe40004761270 */
[----:B------:R0:W1:Y:S04]  /*3b4e0*/  LDS.128 R16, [R29+0x1800] ;  /* 0x001800001d107984 */ /* 0x0000680000000c00 */
[----:B------:R4:W-:Y:S04]  /*3b4f0*/  @P2 STG.E.U16 [R22.64], R24 ;  /* 0x0000001816002986 */ /* 0x0009e8000c101504 */
[----:B0-----:R-:W3:Y:S04]  /*3b500*/  LDL.LU R29, [R1+0x54] ;  /* 0x00005400011d7983 */ /* 0x001ee80000300800 */
[----:B----4-:R-:W4:Y:S01]  /*3b510*/  LDL.LU R24, [R1+0x44] ;  /* 0x0000440001187983 */ /* 0x010f220000300800 */
[----:B------:R-:W-:-:S02]  /*3b520*/  IADD3 R20, R28, 0x19c, RZ ;  /* 0x0000019c1c147810 */ /* 0x000fc40007ffe0ff */
[----:B------:R-:W-:Y:S02]  /*3b530*/  IADD3 R21, R0, c[0x0][0x198], RZ ;  /* 0x0000660000157a10 */ /* 0x000fe40007ffe0ff */
[----:B------:R-:W-:Y:S02]  /*3b540*/  ISETP.LT.AND P4, PT, R20, c[0x0][0x17c], !P0 ;  /* 0x00005f0014007a0c */ /* 0x000fe40004781270 */
[C---:B------:R-:W-:Y:S02]  /*3b550*/  LEA R20, P6, R21.reuse, R3, 0x1 ;  /* 0x0000000315147211 */ /* 0x040fe400078c08ff */
[C---:B------:R-:W-:Y:S02]  /*3b560*/  IADD3 R0, R21.reuse, c[0x0][0x198], RZ ;  /* 0x0000660015007a10 */ /* 0x040fe40007ffe0ff */
[----:B------:R-:W-:Y:S02]  /*3b570*/  LEA.HI.X.SX32 R21, R21, R2, 0x1, P6 ;  /* 0x0000000215157211 */ /* 0x000fe400030f0eff */
[----:B------:R-:W-:-:S02]  /*3b580*/  IADD3 R4, R28, 0x19e, RZ ;  /* 0x0000019e1c047810 */ /* 0x000fc40007ffe0ff */
[----:B------:R-:W-:Y:S01]  /*3b590*/  LEA R22, P6, R0, R3, 0x1 ;  /* 0x0000000300167211 */ /* 0x000fe200078c08ff */
[----:B--2---:R0:W-:Y:S01]  /*3b5a0*/  @P1 STG.E.U16 [R20.64], R8 ;  /* 0x0000000814001986 */ /* 0x0041e2000c101504 */
[----:B------:R-:W-:Y:S02]  /*3b5b0*/  ISETP.LT.AND P2, PT, R4, c[0x0][0x17c], !P0 ;  /* 0x00005f0004007a0c */ /* 0x000fe40004741270 */
[C---:B------:R-:W-:Y:S02]  /*3b5c0*/  LEA.HI.X.SX32 R23, R0.reuse, R2, 0x1, P6 ;  /* 0x0000000200177211 */ /* 0x040fe400030f0eff */
[----:B------:R-:W-:Y:S02]  /*3b5d0*/  IADD3 R4, R0, c[0x0][0x198], RZ ;  /* 0x0000660000047a10 */ /* 0x000fe40007ffe0ff */
[----:B0-----:R-:W-:Y:S02]  /*3b5e0*/  IADD3 R20, R28, 0x19f, RZ ;  /* 0x0000019f1c147810 */ /* 0x001fe40007ffe0ff */
[----:B------:R-:W-:-:S02]  /*3b5f0*/  PRMT R8, R8, 0x7632, R8 ;  /* 0x0000763208087816 */ /* 0x000fc40000000008 */
[----:B------:R-:W-:Y:S02]  /*3b600*/  ISETP.LT.AND P1, PT, R20, c[0x0][0x17c], !P0 ;  /* 0x00005f0014007a0c */ /* 0x000fe40004721270 */
[----:B------:R-:W-:Y:S01]  /*3b610*/  LEA R20, P6, R4, R3, 0x1 ;  /* 0x0000000304147211 */ /* 0x000fe200078c08ff */
[----:B------:R0:W-:Y:S01]  /*3b620*/  @P5 STG.E.U16 [R22.64], R8 ;  /* 0x0000000816005986 */ /* 0x0001e2000c101504 */
[----:B------:R-:W-:Y:S02]  /*3b630*/  IADD3 R0, R28, 0x1a0, RZ ;  /* 0x000001a01c007810 */ /* 0x000fe40007ffe0ff */
[----:B------:R-:W-:Y:S02]  /*3b640*/  LEA.HI.X.SX32 R21, R4, R2, 0x1, P6 ;  /* 0x0000000204157211 */ /* 0x000fe400030f0eff */
[----:B------:R-:W-:Y:S02]  /*3b650*/  ISETP.LT.AND P5, PT, R0, c[0x0][0x17c], !P0 ;  /* 0x00005f0000007a0c */ /* 0x000fe400047a1270 */
[----:B0-----:R-:W-:-:S02]  /*3b660*/  IADD3 R8, R4, c[0x0][0x198], RZ ;  /* 0x0000660004087a10 */ /* 0x001fc40007ffe0ff */
[----:B------:R-:W-:Y:S02]  /*3b670*/  IADD3 R4, R28, 0x1a1, RZ ;  /* 0x000001a11c047810 */ /* 0x000fe40007ffe0ff */
[C---:B------:R-:W-:Y:S02]  /*3b680*/  LEA R22, P6, R8.reuse, R3, 0x1 ;  /* 0x0000000308167211 */ /* 0x040fe400078c08ff */
[C---:B------:R-:W-:Y:S01]  /*3b690*/  IADD3 R0, R8.reuse, c[0x0][0x198], RZ ;  /* 0x0000660008007a10 */ /* 0x040fe20007ffe0ff */
[----:B------:R0:W-:Y:S01]  /*3b6a0*/  @P4 STG.E.U16 [R20.64], R12 ;  /* 0x0000000c14004986 */ /* 0x0001e2000c101504 */
[----:B------:R-:W-:Y:S02]  /*3b6b0*/  LEA.HI.X.SX32 R23, R8, R2, 0x1, P6 ;  /* 0x0000000208177211 */ /* 0x000fe400030f0eff */
[----:B------:R-:W-:Y:S02]  /*3b6c0*/  ISETP.LT.AND P4, PT, R4, c[0x0][0x17c], !P0 ;  /* 0x00005f0004007a0c */ /* 0x000fe40004781270 */
[----:B------:R-:W-:-:S02]  /*3b6d0*/  IADD3 R4, R0, c[0x0][0x198], RZ ;  /* 0x0000660000047a10 */ /* 0x000fc40007ffe0ff */
[----:B0-----:R-:W-:Y:S02]  /*3b6e0*/  LEA R20, P6, R0, R3, 0x1 ;  /* 0x0000000300147211 */ /* 0x001fe400078c08ff */
[----:B------:R-:W-:Y:S02]  /*3b6f0*/  PRMT R12, R12, 0x7632, R12 ;  /* 0x000076320c0c7816 */ /* 0x000fe4000000000c */
[----:B------:R-:W-:-:S03]  /*3b700*/  LEA.HI.X.SX32 R21, R0, R2, 0x1, P6 ;  /* 0x0000000200157211 */ /* 0x000fc600030f0eff */
[----:B------:R0:W-:Y:S04]  /*3b710*/  @P3 STG.E.U16 [R22.64], R12 ;  /* 0x0000000c16003986 */ /* 0x0001e8000c101504 */
[----:B-1----:R1:W-:Y:S01]  /*3b720*/  @P2 STG.E.U16 [R20.64], R16 ;  /* 0x0000001014002986 */ /* 0x0023e2000c101504 */
[C---:B------:R-:W-:Y:S02]  /*3b730*/  IADD3 R0, R4.reuse, c[0x0][0x198], RZ ;  /* 0x0000660004007a10 */ /* 0x040fe40007ffe0ff */
[----:B0-----:R-:W-:-:S04]  /*3b740*/  LEA R22, P6, R4, R3, 0x1 ;  /* 0x0000000304167211 */ /* 0x001fc800078c08ff */
[----:B------:R-:W-:Y:S02]  /*3b750*/  LEA.HI.X.SX32 R23, R4, R2, 0x1, P6 ;  /* 0x0000000204177211 */ /* 0x000fe400030f0eff */
[----:B-1----:R-:W-:Y:S02]  /*3b760*/  PRMT R16, R16, 0x7632, R16 ;  /* 0x0000763210107816 */ /* 0x002fe40000000010 */
[----:B------:R-:W-:-:S03]  /*3b770*/  LEA R20, P6, R0, R3, 0x1 ;  /* 0x0000000300147211 */ /* 0x000fc600078c08ff */
[----:B------:R0:W-:Y:S01]  /*3b780*/  @P1 STG.E.U16 [R22.64], R16 ;  /* 0x0000001016001986 */ /* 0x0001e2000c101504 */
[C---:B------:R-:W-:Y:S02]  /*3b790*/  IADD3 R4, R0.reuse, c[0x0][0x198], RZ ;  /* 0x0000660000047a10 */ /* 0x040fe40007ffe0ff */
[----:B------:R-:W-:Y:S02]  /*3b7a0*/  LEA.HI.X.SX32 R21, R0, R2, 0x1, P6 ;  /* 0x0000000200157211 */ /* 0x000fe400030f0eff */
[----:B------:R-:W-:Y:S01]  /*3b7b0*/  IADD3 R8, R28, 0x1a2, RZ ;  /* 0x000001a21c087810 */ /* 0x000fe20007ffe0ff */
[----:B0-----:R-:W2:Y:S01]  /*3b7c0*/  LDL.LU R16, [R1+0x24] ;  /* 0x0000240001107983 */ /* 0x001ea20000300800 */
[C---:B------:R-:W-:Y:S02]  /*3b7d0*/  LEA R22, P6, R4.reuse, R3, 0x1 ;  /* 0x0000000304167211 */ /* 0x040fe400078c08ff */
[----:B------:R-:W-:Y:S02]  /*3b7e0*/  IADD3 R0, R4, c[0x0][0x198], RZ ;  /* 0x0000660004007a10 */ /* 0x000fe40007ffe0ff */
[----:B------:R-:W-:-:S02]  /*3b7f0*/  ISETP.LT.AND P3, PT, R8, c[0x0][0x17c], !P0 ;  /* 0x00005f0008007a0c */ /* 0x000fc40004761270 */
[----:B------:R-:W-:Y:S02]  /*3b800*/  LEA.HI.X.SX32 R23, R4, R2, 0x1, P6 ;  /* 0x0000000204177211 */ /* 0x000fe400030f0eff */
[----:B------:R-:W-:Y:S01]  /*3b810*/  IADD3 R4, R0, c[0x0][0x198], RZ ;  /* 0x0000660000047a10 */ /* 0x000fe20007ffe0ff */
[----:B----4-:R0:W-:Y:S01]  /*3b820*/  @P5 STG.E.U16 [R20.64], R24 ;  /* 0x0000001814005986 */ /* 0x0101e2000c101504 */
[----:B------:R-:W-:-:S03]  /*3b830*/  PRMT R12, R24, 0x7632, R12 ;  /* 0x00007632180c7816 */ /* 0x000fc6000000000c */
[----:B0-----:R-:W4:Y:S01]  /*3b840*/  LDL.LU R24, [R1+0x74] ;  /* 0x0000740001187983 */ /* 0x001f220000300800 */
[----:B------:R-:W-:-:S03]  /*3b850*/  LEA R20, P6, R0, R3, 0x1 ;  /* 0x0000000300147211 */ /* 0x000fc600078c08ff */
[----:B------:R0:W-:Y:S01]  /*3b860*/  @P4 STG.E.U16 [R22.64], R12 ;  /* 0x0000000c16004986 */ /* 0x0001e2000c101504 */
[----:B------:R-:W-:Y:S02]  /*3b870*/  LEA.HI.X.SX32 R21, R0, R2, 0x1, P6 ;  /* 0x0000000200157211 */ /* 0x000fe400030f0eff */
[----:B------:R-:W-:-:S03]  /*3b880*/  IADD3 R0, R4, c[0x0][0x198], RZ ;  /* 0x0000660004007a10 */ /* 0x000fc60007ffe0ff */
[----:B---3--:R1:W-:Y:S01]  /*3b890*/  @P3 STG.E.U16 [R20.64], R29 ;  /* 0x0000001d14003986 */ /* 0x0083e2000c101504 */
[----:B0-----:R-:W-:-:S04]  /*3b8a0*/  LEA R22, P6, R4, R3, 0x1 ;  /* 0x0000000304167211 */ /* 0x001fc800078c08ff */
[----:B------:R-:W-:Y:S02]  /*3b8b0*/  LEA.HI.X.SX32 R23, R4, R2, 0x1, P6 ;  /* 0x0000000204177211 */ /* 0x000fe400030f0eff */
[----:B------:R-:W-:Y:S02]  /*3b8c0*/  PRMT R4, R29, 0x7632, R4 ;  /* 0x000076321d047816 */ /* 0x000fe40000000004 */
[----:B-1----:R-:W3:Y:S01]  /*3b8d0*/  LDL.LU R29, [R1+0xa4] ;  /* 0x0000a400011d7983 */ /* 0x002ee20000300800 */
[----:B------:R-:W-:-:S04]  /*3b8e0*/  IADD3 R8, R28, 0x1a3, RZ ;  /* 0x000001a31c087810 */ /* 0x000fc80007ffe0ff */
[----:B------:R-:W-:Y:S02]  /*3b8f0*/  ISETP.LT.AND P2, PT, R8, c[0x0][0x17c], !P0 ;  /* 0x00005f0008007a0c */ /* 0x000fe40004741270 */
[----:B------:R-:W-:-:S04]  /*3b900*/  IADD3 R8, R28, 0x1a4, RZ ;  /* 0x000001a41c087810 */ /* 0x000fc80007ffe0ff */
[----:B------:R-:W-:Y:S02]  /*3b910*/  ISETP.LT.AND P1, PT, R8, c[0x0][0x17c], !P0 ;  /* 0x00005f0008007a0c */ /* 0x000fe40004721270 */
[----:B------:R-:W-:Y:S02]  /*3b920*/  IADD3 R8, R28, 0x1a5, RZ ;  /* 0x000001a51c087810 */ /* 0x000fe40007ffe0ff */
[----:B------:R-:W-:Y:S02]  /*3b930*/  LEA R20, P6, R0, R3, 0x1 ;  /* 0x0000000300147211 */ /* 0x000fe400078c08ff */
[----:B------:R-:W-:Y:S01]  /*3b940*/  ISETP.LT.AND P5, PT, R8, c[0x0][0x17c], !P0 ;  /* 0x00005f0008007a0c */ /* 0x000fe200047a1270 */
[----:B------:R0:W-:Y:S01]  /*3b950*/  @P2 STG.E.U16 [R22.64], R4 ;  /* 0x0000000416002986 */ /* 0x0001e2000c101504 */
[----:B------:R-:W-:Y:S02]  /*3b960*/  IADD3 R8, R28, 0x1a6, RZ ;  /* 0x000001a61c087810 */ /* 0x000fe40007ffe0ff */
[----:B------:R-:W-:-:S02]  /*3b970*/  LEA.HI.X.SX32 R21, R0, R2, 0x1, P6 ;  /* 0x0000000200157211 */ /* 0x000fc400030f0eff */
[----:B------:R-:W-:Y:S02]  /*3b980*/  ISETP.LT.AND P4, PT, R8, c[0x0][0x17c], !P0 ;  /* 0x00005f0008007a0c */ /* 0x000fe40004781270 */
[----:B0-----:R-:W-:-:S04]  /*3b990*/  IADD3 R4, R0, c[0x0][0x198], RZ ;  /* 0x0000660000047a10 */ /* 0x001fc80007ffe0ff */
[C---:B------:R-:W-:Y:S02]  /*3b9a0*/  LEA R22, P6, R4.reuse, R3, 0x1 ;  /* 0x0000000304167211 */ /* 0x040fe400078c08ff */
[C---:B------:R-:W-:Y:S02]  /*3b9b0*/  IADD3 R0, R4.reuse, c[0x0][0x198], RZ ;  /* 0x0000660004007a10 */ /* 0x040fe40007ffe0ff */
[----:B------:R-:W-:Y:S02]  /*3b9c0*/  LEA.HI.X.SX32 R23, R4, R2, 0x1, P6 ;  /* 0x0000000204177211 */ /* 0x000fe400030f0eff */
[----:B------:R-:W-:Y:S02]  /*3b9d0*/  IADD3 R4, R0, c[0x0][0x198], RZ ;  /* 0x0000660000047a10 */ /* 0x000fe40007ffe0ff */
[----:B------:R-:W-:-:S04]  /*3b9e0*/  IADD3 R8, R28, 0x1a7, RZ ;  /* 0x000001a71c087810 */ /* 0x000fc80007ffe0ff */
[----:B------:R-:W-:Y:S02]  /*3b9f0*/  ISETP.LT.AND P3, PT, R8, c[0x0][0x17c], !P0 ;  /* 0x00005f0008007a0c */ /* 0x000fe40004761270 */
[----:B------:R-:W-:-:S04]  /*3ba00*/  IADD3 R8, R28, 0x1a8, RZ ;  /* 0x000001a81c087810 */ /* 0x000fc80007ffe0ff */
[----:B------:R-:W-:Y:S01]  /*3ba10*/  ISETP.LT.AND P2, PT, R8, c[0x0][0x17c], !P0 ;  /* 0x00005f0008007a0c */ /* 0x000fe20004741270 */
[----:B--2---:R0:W-:Y:S01]  /*3ba20*/  @P1 STG.E.U16 [R20.64], R16 ;  /* 0x0000001014001986 */ /* 0x0041e2000c101504 */
[----:B------:R-:W-:-:S05]  /*3ba30*/  PRMT R12, R16, 0x7632, R12 ;  /* 0x00007632100c7816 */ /* 0x000fca000000000c */
[----:B------:R1:W-:Y:S01]  /*3ba40*/  @P5 STG.E.U16 [R22.64], R12 ;  /* 0x0000000c16005986 */ /* 0x0003e2000c101504 */
[----:B0-----:R-:W-:-:S03]  /*3ba50*/  LEA R20, P6, R0, R3, 0x1 ;  /* 0x0000000300147211 */ /* 0x001fc600078c08ff */
[----:B------:R-:W2:Y:S01]  /*3ba60*/  LDL.LU R16, [R1+0x94] ;  /* 0x0000940001107983 */ /* 0x000ea20000300800 */
[-C--:B------:R-:W-:Y:S02]  /*3ba70*/  LEA.HI.X.SX32 R21, R0, R2.reuse, 0x1, P6 ;  /* 0x0000000200157211 */ /* 0x080fe400030f0eff */
[C---:B-1----:R-:W-:Y:S02]  /*3ba80*/  LEA R22, P6, R4.reuse, R3, 0x1 ;  /* 0x0000000304167211 */ /* 0x042fe400078c08ff */
[C---:B------:R-:W-:Y:S02]  /*3ba90*/  IADD3 R0, R4.reuse, c[0x0][0x198], RZ ;  /* 0x0000660004007a10 */ /* 0x040fe40007ffe0ff */
[----:B------:R-:W-:Y:S01]  /*3baa0*/  LEA.HI.X.SX32 R23, R4, R2, 0x1, P6 ;  /* 0x0000000204177211 */ /* 0x000fe200030f0eff */
[----:B----4-:R0:W-:Y:S01]  /*3bab0*/  @P4 STG.E.U16 [R20.64], R24 ;  /* 0x0000001814004986 */ /* 0x0101e2000c101504 */
[----:B------:R-:W-:-:S03]  /*3bac0*/  PRMT R4, R24, 0x7632, R4 ;  /* 0x0000763218047816 */ /* 0x000fc60000000004 */
[----:B0-----:R-:W4:Y:S01]  /*3bad0*/  LDL.LU R24, [R1+0x84] ;  /* 0x0000840001187983 */ /* 0x001f220000300800 */
[----:B------:R-:W-:-:S04]  /*3bae0*/  LEA R20, P6, R0, R3, 0x1 ;  /* 0x0000000300147211 */ /* 0x000fc800078c08ff */
[----:B------:R-:W-:Y:S01]  /*3baf0*/  LEA.HI.X.SX32 R21, R0, R2, 0x1, P6 ;  /* 0x0000000200157211 */ /* 0x000fe200030f0eff */
[----:B------:R-:W-:Y:S04]  /*3bb00*/  @P3 STG.E.U16 [R22.64], R4 ;  /* 0x0000000416003986 */ /* 0x000fe8000c101504 */
[----:B---3--:R0:W-:Y:S01]  /*3bb10*/  @P2 STG.E.U16 [R20.64], R29 ;  /* 0x0000001d14002986 */ /* 0x0081e2000c101504 */
[----:B------:R-:W-:-:S03]  /*3bb20*/  PRMT R12, R29, 0x7632, R12 ;  /* 0x000076321d0c7816 */ /* 0x000fc6000000000c */
[----:B0-----:R-:W3:Y:S01]  /*3bb30*/  LDL.LU R29, [R1+0x4] ;  /* 0x00000400011d7983 */ /* 0x001ee20000300800 */
[----:B------:R-:W-:Y:S02]  /*3bb40*/  IADD3 R8, R28, 0x1a9, RZ ;  /* 0x000001a91c087810 */ /* 0x000fe40007ffe0ff */
[----:B------:R-:W-:Y:S02]  /*3bb50*/  IADD3 R4, R0, c[0x0][0x198], RZ ;  /* 0x0000660000047a10 */ /* 0x000fe40007ffe0ff */
[----:B------:R-:W-:Y:S02]  /*3bb60*/  ISETP.LT.AND P1, PT, R8, c[0x0][0x17c], !P0 ;  /* 0x00005f0008007a0c */ /* 0x000fe40004721270 */
[----:B------:R-:W-:Y:S02]  /*3bb70*/  IADD3 R8, R28, 0x1aa, RZ ;  /* 0x000001aa1c087810 */ /* 0x000fe40007ffe0ff */
[C---:B------:R-:W-:Y:S02]  /*3bb80*/  LEA R22, P6, R4.reuse, R3, 0x1 ;  /* 0x0000000304167211 */ /* 0x040fe400078c08ff */
[----:B------:R-:W-:-:S02]  /*3bb90*/  IADD3 R0, R4, c[0x0][0x198], RZ ;  /* 0x0000660004007a10 */ /* 0x000fc40007ffe0ff */
[----:B------:R-:W-:Y:S02]  /*3bba0*/  ISETP.LT.AND P5, PT, R8, c[0x0][0x17c], !P0 ;  /* 0x00005f0008007a0c */ /* 0x000fe400047a1270 */
[----:B------:R-:W-:Y:S02]  /*3bbb0*/  IADD3 R8, R28, 0x1ab, RZ ;  /* 0x000001ab1c087810 */ /* 0x000fe40007ffe0ff */
[----:B------:R-:W-:Y:S02]  /*3bbc0*/  LEA.HI.X.SX32 R23, R4, R2, 0x1, P6 ;  /* 0x0000000204177211 */ /* 0x000fe400030f0eff */
[C---:B------:R-:W-:Y:S02]  /*3bbd0*/  LEA R20, P6, R0.reuse, R3, 0x1 ;  /* 0x0000000300147211 */ /* 0x040fe400078c08ff */
[----:B------:R-:W-:Y:S02]  /*3bbe0*/  IADD3 R4, R0, c[0x0][0x198], RZ ;  /* 0x0000660000047a10 */ /* 0x000fe40007ffe0ff */
[----:B------:R-:W-:Y:S01]  /*3bbf0*/  ISETP.LT.AND P4, PT, R8, c[0x0][0x17c], !P0 ;  /* 0x00005f0008007a0c */ /* 0x000fe20004781270 */
[----:B------:R0:W-:Y:S01]  /*3bc00*/  @P1 STG.E.U16 [R22.64], R12 ;  /* 0x0000000c16001986 */ /* 0x0001e2000c101504 */
[----:B------:R-:W-:-:S02]  /*3bc10*/  IADD3 R8, R28, 0x1ac, RZ ;  /* 0x000001ac1c087810 */ /* 0x000fc40007ffe0ff */
[----:B------:R-:W-:Y:S02]  /*3bc20*/  LEA.HI.X.SX32 R21, R0, R2, 0x1, P6 ;  /* 0x0000000200157211 */ /* 0x000fe400030f0eff */
[----:B------:R-:W-:Y:S02]  /*3bc30*/  ISETP.LT.AND P3, PT, R8, c[0x0][0x17c], !P0 ;  /* 0x00005f0008007a0c */ /* 0x000fe40004761270 */
[C---:B------:R-:W-:Y:S02]  /*3bc40*/  IADD3 R0, R4.reuse, c[0x0][0x198], RZ ;  /* 0x0000660004007a10 */ /* 0x040fe40007ffe0ff */
[----:B0-----:R-:W-:-:S04]  /*3bc50*/  LEA R22, P6, R4, R3, 0x1 ;  /* 0x0000000304167211 */ /* 0x001fc800078c08ff */
[----:B------:R-:W-:Y:S02]  /*3bc60*/  LEA.HI.X.SX32 R23, R4, R2, 0x1, P6 ;  /* 0x0000000204177211 */ /* 0x000fe400030f0eff */
[----:B------:R-:W-:-:S04]  /*3bc70*/  IADD3 R8, R28, 0x1ad, RZ ;  /* 0x000001ad1c087810 */ /* 0x000fc80007ffe0ff */
[----:B------:R-:W-:Y:S02]  /*3bc80*/  ISETP.LT.AND P2, PT, R8, c[0x0][0x17c], !P0 ;  /* 0x00005f0008007a0c */ /* 0x000fe40004741270 */
[----:B------:R-:W-:-:S04]  /*3bc90*/  IADD3 R8, R28, 0x1ae, RZ ;  /* 0x000001ae1c087810 */ /* 0x000fc80007ffe0ff */
[----:B------:R-:W-:Y:S01]  /*3bca0*/  ISETP.LT.AND P1, PT, R8, c[0x0][0x17c], !P0 ;  /* 0x00005f0008007a0c */ /* 0x000fe20004721270 */
[----:B--2---:R0:W-:Y:S01]  /*3bcb0*/  @P5 STG.E.U16 [R20.64], R16 ;  /* 0x0000001014005986 */ /* 0x0041e2000c101504 */
[----:B------:R-:W-:-:S05]  /*3bcc0*/  PRMT R4, R16, 0x7632, R4 ;  /* 0x0000763210047816 */ /* 0x000fca0000000004 */
[----:B------:R1:W-:Y:S04]  /*3bcd0*/  @P4 STG.E.U16 [R22.64], R4 ;  /* 0x0000000416004986 */ /* 0x0003e8000c101504 */
[----:B0-----:R-:W2:Y:S01]  /*3bce0*/  LDL.LU R16, [R1+0x64] ;  /* 0x0000640001107983 */ /* 0x001ea20000300800 */
[----:B------:R-:W-:-:S04]  /*3bcf0*/  LEA R20, P6, R0, R3, 0x1 ;  /* 0x0000000300147211 */ /* 0x000fc800078c08ff */
[C---:B------:R-:W-:Y:S02]  /*3bd00*/  LEA.HI.X.SX32 R21, R0.reuse, R2, 0x1, P6 ;  /* 0x0000000200157211 */ /* 0x040fe400030f0eff */
[----:B-1----:R-:W-:-:S04]  /*3bd10*/  IADD3 R4, R0, c[0x0][0x198], RZ ;  /* 0x0000660000047a10 */ /* 0x002fc80007ffe0ff */
[C---:B------:R-:W-:Y:S02]  /*3bd20*/  LEA R22, P6, R4.reuse, R3, 0x1 ;  /* 0x0000000304167211 */ /* 0x040fe400078c08ff */
[C---:B------:R-:W-:Y:S02]  /*3bd30*/  IADD3 R0, R4.reuse, c[0x0][0x198], RZ ;  /* 0x0000660004007a10 */ /* 0x040fe40007ffe0ff */
[----:B------:R-:W-:Y:S02]  /*3bd40*/  LEA.HI.X.SX32 R23, R4, R2, 0x1, P6 ;  /* 0x0000000204177211 */ /* 0x000fe400030f0eff */
[----:B------:R-:W-:Y:S01]  /*3bd50*/  IADD3 R4, R0, c[0x0][0x198], RZ ;  /* 0x0000660000047a10 */ /* 0x000fe20007ffe0ff */
[----:B----4-:R0:W-:Y:S01]  /*3bd60*/  @P3 STG.E.U16 [R20.64], R24 ;  /* 0x0000001814003986 */ /* 0x0101e2000c101504 */
[----:B------:R-:W-:-:S03]  /*3bd70*/  PRMT R12, R24, 0x7632, R12 ;  /* 0x00007632180c7816 */ /* 0x000fc6000000000c */
[----:B0-----:R-:W4:Y:S01]  /*3bd80*/  LDL.LU R24, [R1+0x34] ;  /* 0x0000340001187983 */ /* 0x001f220000300800 */
[----:B------:R-:W-:-:S03]  /*3bd90*/  LEA R20, P6, R0, R3, 0x1 ;  /* 0x0000000300147211 */ /* 0x000fc600078c08ff */
[----:B------:R0:W-:Y:S01]  /*3bda0*/  @P2 STG.E.U16 [R22.64], R12 ;  /* 0x0000000c16002986 */ /* 0x0001e2000c101504 */
[-C--:B------:R-:W-:Y:S02]  /*3bdb0*/  LEA.HI.X.SX32 R21, R0, R2.reuse, 0x1, P6 ;  /* 0x0000000200157211 */ /* 0x080fe400030f0eff */
[C---:B------:R-:W-:Y:S02]  /*3bdc0*/  IADD3 R0, R4.reuse, c[0x0][0x198], RZ ;  /* 0x0000660004007a10 */ /* 0x040fe40007ffe0ff */
[C---:B0-----:R-:W-:Y:S01]  /*3bdd0*/  LEA R22, P6, R4.reuse, R3, 0x1 ;  /* 0x0000000304167211 */ /* 0x041fe200078c08ff */
[----:B---3--:R0:W-:Y:S03]  /*3bde0*/  @P1 STG.E.U16 [R20.64], R29 ;  /* 0x0000001d14001986 */ /* 0x0081e6000c101504 */
[----:B------:R-:W-:Y:S02]  /*3bdf0*/  LEA.HI.X.SX32 R23, R4, R2, 0x1, P6 ;  /* 0x0000000204177211 */ /* 0x000fe400030f0eff */
[----:B------:R-:W-:-:S02]  /*3be00*/  PRMT R4, R29, 0x7632, R4 ;  /* 0x000076321d047816 */ /* 0x000fc40000000004 */
[----:B0-----:R-:W3:Y:S01]  /*3be10*/  LDL.LU R29, [R1+0x14] ;  /* 0x00001400011d7983 */ /* 0x001ee20000300800 */
        /* <DEDUP_REMOVED lines=23> */
[----:B0-----:R-:W-:-:S04]  /*3bf90*/  LEA R20, P6, R0, R3, 0x1 ;  /* 0x0000000300147211 */ /* 0x001fc800078c08ff */
[-C--:B------:R-:W-:Y:S02]  /*3bfa0*/  LEA.HI.X.SX32 R21, R0, R2.reuse, 0x1, P6 ;  /* 0x0000000200157211 */ /* 0x080fe400030f0eff */
[C---:B-1----:R-:W-:Y:S02]  /*3bfb0*/  LEA R22, P6, R4.reuse, R3, 0x1 ;  /* 0x0000000304167211 */ /* 0x042fe400078c08ff */
[C---:B------:R-:W-:Y:S02]  /*3bfc0*/  IADD3 R0, R4.reuse, c[0x0][0x198], RZ ;  /* 0x0000660004007a10 */ /* 0x040fe40007ffe0ff */
[----:B------:R-:W-:Y:S01]  /*3bfd0*/  LEA.HI.X.SX32 R23, R4, R2, 0x1, P6 ;  /* 0x0000000204177211 */ /* 0x000fe200030f0eff */
[----:B----4-:R0:W-:Y:S01]  /*3bfe0*/  @P2 STG.E.U16 [R20.64], R24 ;  /* 0x0000001814002986 */ /* 0x0101e2000c101504 */
[----:B------:R-:W-:-:S03]  /*3bff0*/  PRMT R4, R24, 0x7632, R4 ;  /* 0x0000763218047816 */ /* 0x000fc60000000004 */
[----:B0-----:R-:W2:Y:S01]  /*3c000*/  LDL.LU R24, [R1+0x48] ;  /* 0x0000480001187983 */ /* 0x001ea20000300800 */
[----:B------:R-:W-:-:S04]  /*3c010*/  LEA R20, P6, R0, R3, 0x1 ;  /* 0x0000000300147211 */ /* 0x000fc800078c08ff */
[----:B------:R-:W-:Y:S01]  /*3c020*/  LEA.HI.X.SX32 R21, R0, R2, 0x1, P6 ;  /* 0x0000000200157211 */ /* 0x000fe200030f0eff */
[----:B------:R-:W-:Y:S04]  /*3c030*/  @P1 STG.E.U16 [R22.64], R4 ;  /* 0x0000000416001986 */ /* 0x000fe8000c101504 */
[----:B---3--:R0:W-:Y:S01]  /*3c040*/  @P5 STG.E.U16 [R20.64], R29 ;  /* 0x0000001d14005986 */ /* 0x0081e2000c101504 */
[----:B------:R-:W-:-:S03]  /*3c050*/  PRMT R12, R29, 0x7632, R12 ;  /* 0x000076321d0c7816 */ /* 0x000fc6000000000c */
[----:B0-----:R-:W3:Y:S01]  /*3c060*/  LDL.LU R29, [R1+0x58] ;  /* 0x00005800011d7983 */ /* 0x001ee20000300800 */
[----:B------:R-:W-:-:S04]  /*3c070*/  IADD3 R8, R28, 0x1b5, RZ ;  /* 0x000001b51c087810 */ /* 0x000fc80007ffe0ff */
[----:B------:R-:W-:Y:S02]  /*3c080*/  ISETP.LT.AND P4, PT, R8, c[0x0][0x17c], !P0 ;  /* 0x00005f0008007a0c */ /* 0x000fe40004781270 */
[----:B------:R-:W-:-:S04]  /*3c090*/  IADD3 R8, R28, 0x1b6, RZ ;  /* 0x000001b61c087810 */ /* 0x000fc80007ffe0ff */
[----:B------:R-:W-:Y:S02]  /*3c0a0*/  ISETP.LT.AND P3, PT, R8, c[0x0][0x17c], !P0 ;  /* 0x00005f0008007a0c */ /* 0x000fe40004761270 */
[----:B------:R-:W-:Y:S02]  /*3c0b0*/  IADD3 R8, R28, 0x1b7, RZ ;  /* 0x000001b71c087810 */ /* 0x000fe40007ffe0ff */
[----:B------:R-:W-:Y:S02]  /*3c0c0*/  IADD3 R4, R0, c[0x0][0x198], RZ ;  /* 0x0000660000047a10 */ /* 0x000fe40007ffe0ff */
[----:B------:R-:W-:Y:S02]  /*3c0d0*/  ISETP.LT.AND P2, PT, R8, c[0x0][0x17c], !P0 ;  /* 0x00005f0008007a0c */ /* 0x000fe40004741270 */
[----:B------:R-:W-:Y:S02]  /*3c0e0*/  IADD3 R8, R28, 0x1b8, RZ ;  /* 0x000001b81c087810 */ /* 0x000fe40007ffe0ff */
[----:B------:R-:W-:-:S02]  /*3c0f0*/  LEA R22, P6, R4, R3, 0x1 ;  /* 0x0000000304167211 */ /* 0x000fc400078c08ff */
[----:B------:R-:W-:Y:S02]  /*3c100*/  IADD3 R0, R4, c[0x0][0x198], RZ ;  /* 0x0000660004007a10 */ /* 0x000fe40007ffe0ff */
[----:B------:R-:W-:Y:S02]  /*3c110*/  ISETP.LT.AND P1, PT, R8, c[0x0][0x17c], !P0 ;  /* 0x00005f0008007a0c */ /* 0x000fe40004721270 */
[----:B------:R-:W-:Y:S02]  /*3c120*/  IADD3 R8, R28, 0x1b9, RZ ;  /* 0x000001b91c087810 */ /* 0x000fe40007ffe0ff */
[----:B------:R-:W-:Y:S02]  /*3c130*/  LEA.HI.X.SX32 R23, R4, R2, 0x1, P6 ;  /* 0x0000000204177211 */ /* 0x000fe400030f0eff */
[----:B------:R-:W-:Y:S02]  /*3c140*/  LEA R20, P6, R0, R3, 0x1 ;  /* 0x0000000300147211 */ /* 0x000fe400078c08ff */
[----:B------:R-:W-:-:S02]  /*3c150*/  ISETP.LT.AND P5, PT, R8, c[0x0][0x17c], !P0 ;  /* 0x00005f0008007a0c */ /* 0x000fc400047a1270 */
[----:B------:R-:W-:Y:S02]  /*3c160*/  IADD3 R4, R0, c[0x0][0x198], RZ ;  /* 0x0000660000047a10 */ /* 0x000fe40007ffe0ff */
[----:B------:R-:W-:Y:S01]  /*3c170*/  IADD3 R8, R28, 0x1ba, RZ ;  /* 0x000001ba1c087810 */ /* 0x000fe20007ffe0ff */
[----:B------:R0:W-:Y:S01]  /*3c180*/  @P4 STG.E.U16 [R22.64], R12 ;  /* 0x0000000c16004986 */ /* 0x0001e2000c101504 */
[----:B------:R-:W-:Y:S02]  /*3c190*/  LEA.HI.X.SX32 R21, R0, R2, 0x1, P6 ;  /* 0x0000000200157211 */ /* 0x000fe400030f0eff */
[----:B------:R-:W-:Y:S02]  /*3c1a0*/  ISETP.LT.AND P4, PT, R8, c[0x0][0x17c], !P0 ;  /* 0x00005f0008007a0c */ /* 0x000fe40004781270 */
[----:B------:R-:W-:Y:S01]  /*3c1b0*/  IADD3 R0, R4, c[0x0][0x198], RZ ;  /* 0x0000660004007a10 */ /* 0x000fe20007ffe0ff */
[----:B------:R1:W-:Y:S01]  /*3c1c0*/  @P3 STG.E.U16 [R20.64], R25 ;  /* 0x0000001914003986 */ /* 0x0003e2000c101504 */
[----:B------:R-:W-:-:S02]  /*3c1d0*/  IADD3 R8, R28, 0x1bb, RZ ;  /* 0x000001bb1c087810 */ /* 0x000fc40007ffe0ff */
[-C--:B0-----:R-:W-:Y:S02]  /*3c1e0*/  LEA R22, P6, R4, R3.reuse, 0x1 ;  /* 0x0000000304167211 */ /* 0x081fe400078c08ff */
[----:B------:R-:W-:Y:S02]  /*3c1f0*/  ISETP.LT.AND P3, PT, R8, c[0x0][0x17c], !P0 ;  /* 0x00005f0008007a0c */ /* 0x000fe40004761270 */
[----:B------:R-:W-:Y:S02]  /*3c200*/  LEA.HI.X.SX32 R23, R4, R2, 0x1, P6 ;  /* 0x0000000204177211 */ /* 0x000fe400030f0eff */
[----:B-1----:R-:W-:Y:S02]  /*3c210*/  PRMT R25, R25, 0x7632, R25 ;  /* 0x0000763219197816 */ /* 0x002fe40000000019 */
[C---:B------:R-:W-:Y:S02]  /*3c220*/  LEA R20, P6, R0.reuse, R3, 0x1 ;  /* 0x0000000300147211 */ /* 0x040fe400078c08ff */
[----:B------:R-:W-:-:S02]  /*3c230*/  IADD3 R4, R0, c[0x0][0x198], RZ ;  /* 0x0000660000047a10 */ /* 0x000fc40007ffe0ff */
[----:B------:R-:W-:Y:S01]  /*3c240*/  IADD3 R8, R28, 0x1bc, RZ ;  /* 0x000001bc1c087810 */ /* 0x000fe20007ffe0ff */
[----:B------:R0:W-:Y:S01]  /*3c250*/  @P2 STG.E.U16 [R22.64], R25 ;  /* 0x0000001916002986 */ /* 0x0001e2000c101504 */
[----:B------:R-:W-:Y:S02]  /*3c260*/  LEA.HI.X.SX32 R21, R0, R2, 0x1, P6 ;  /* 0x0000000200157211 */ /* 0x000fe400030f0eff */
[----:B------:R-:W-:Y:S02]  /*3c270*/  ISETP.LT.AND P2, PT, R8, c[0x0][0x17c], !P0 ;  /* 0x00005f0008007a0c */ /* 0x000fe40004741270 */
[----:B------:R-:W-:Y:S02]  /*3c280*/  IADD3 R0, R4, c[0x0][0x198], RZ ;  /* 0x0000660004007a10 */ /* 0x000fe40007ffe0ff */
[----:B------:R-:W-:Y:S02]  /*3c290*/  IADD3 R8, R28, 0x1bd, RZ ;  /* 0x000001bd1c087810 */ /* 0x000fe40007ffe0ff */
[----:B0-----:R-:W-:Y:S01]  /*3c2a0*/  LEA R22, P6, R4, R3, 0x1 ;  /* 0x0000000304167211 */ /* 0x001fe200078c08ff */
[----:B------:R0:W-:Y:S01]  /*3c2b0*/  @P1 STG.E.U16 [R20.64], R5 ;  /* 0x0000000514001986 */ /* 0x0001e2000c101504 */
[----:B------:R-:W-:-:S02]  /*3c2c0*/  ISETP.LT.AND P1, PT, R8, c[0x0][0x17c], !P0 ;  /* 0x00005f0008007a0c */ /* 0x000fc40004721270 */
[-C--:B------:R-:W-:Y:S01]  /*3c2d0*/  LEA.HI.X.SX32 R23, R4, R2.reuse, 0x1, P6 ;  /* 0x0000000204177211 */ /* 0x080fe200030f0eff */
[----:B------:R-:W4:Y:S01]  /*3c2e0*/  LDL.LU R25, [R1+0x28] ;  /* 0x0000280001197983 */ /* 0x000f220000300800 */
[CC--:B------:R-:W-:Y:S02]  /*3c2f0*/  LEA R4, P6, R0.reuse, R3.reuse, 0x1 ;  /* 0x0000000300047211 */ /* 0x0c0fe400078c08ff */
[C---:B------:R-:W-:Y:S02]  /*3c300*/  IADD3 R8, R0.reuse, c[0x0][0x198], RZ ;  /* 0x0000660000087a10 */ /* 0x040fe40007ffe0ff */
[----:B------:R-:W-:Y:S02]  /*3c310*/  PRMT R12, R5, 0x7632, R12 ;  /* 0x00007632050c7816 */ /* 0x000fe4000000000c */
[----:B0-----:R-:W-:Y:S02]  /*3c320*/  LEA.HI.X.SX32 R5, R0, R2, 0x1, P6 ;  /* 0x0000000200057211 */ /* 0x001fe400030f0eff */
[C---:B------:R-:W-:Y:S01]  /*3c330*/  LEA R20, P6, R8.reuse, R3, 0x1 ;  /* 0x0000000308147211 */ /* 0x040fe200078c08ff */
[----:B------:R-:W-:Y:S01]  /*3c340*/  @P5 STG.E.U16 [R22.64], R12 ;  /* 0x0000000c16005986 */ /* 0x000fe2000c101504 */
[----:B------:R-:W-:-:S02]  /*3c350*/  IADD3 R0, R8, c[0x0][0x198], RZ ;  /* 0x0000660008007a10 */ /* 0x000fc40007ffe0ff */
[----:B------:R-:W-:Y:S01]  /*3c360*/  LEA.HI.X.SX32 R21, R8, R2, 0x1, P6 ;  /* 0x0000000208157211 */ /* 0x000fe200030f0eff */
[----:B------:R0:W-:Y:S01]  /*3c370*/  @P4 STG.E.U16 [R4.64], R9 ;  /* 0x0000000904004986 */ /* 0x0001e2000c101504 */
[C---:B------:R-:W-:Y:S02]  /*3c380*/  IADD3 R8, R28.reuse, 0x1c0, RZ ;  /* 0x000001c01c087810 */ /* 0x040fe40007ffe0ff */
[C---:B------:R-:W-:Y:S02]  /*3c390*/  IADD3 R16, R28.reuse, 0x1be, RZ ;  /* 0x000001be1c107810 */ /* 0x040fe40007ffe0ff */
[----:B0-----:R-:W-:Y:S02]  /*3c3a0*/  IADD3 R4, R28, 0x1bf, RZ ;  /* 0x000001bf1c047810 */ /* 0x001fe40007ffe0ff */
[----:B------:R-:W-:Y:S02]  /*3c3b0*/  PRMT R9, R9, 0x7632, R9 ;  /* 0x0000763209097816 */ /* 0x000fe40000000009 */
[----:B------:R-:W-:-:S02]  /*3c3c0*/  ISETP.LT.AND P4, PT, R4, c[0x0][0x17c], !P0 ;  /* 0x00005f0004007a0c */ /* 0x000fc40004781270 */
[----:B------:R-:W-:Y:S01]  /*3c3d0*/  LEA R4, P6, R0, R3, 0x1 ;  /* 0x0000000300047211 */ /* 0x000fe200078c08ff */
[----:B------:R0:W-:Y:S01]  /*3c3e0*/  @P3 STG.E.U16 [R20.64], R9 ;  /* 0x0000000914003986 */ /* 0x0001e2000c101504 */
[----:B------:R-:W-:Y:S02]  /*3c3f0*/  ISETP.LT.AND P3, PT, R8, c[0x0][0x17c], !P0 ;  /* 0x00005f0008007a0c */ /* 0x000fe40004761270 */
[----:B------:R-:W-:Y:S02]  /*3c400*/  LEA.HI.X.SX32 R5, R0, R2, 0x1, P6 ;  /* 0x0000000200057211 */ /* 0x000fe400030f0eff */
[----:B------:R-:W-:Y:S02]  /*3c410*/  ISETP.LT.AND P5, PT, R16, c[0x0][0x17c], !P0 ;  /* 0x00005f0010007a0c */ /* 0x000fe400047a1270 */
[----:B0-----:R-:W-:-:S04]  /*3c420*/  IADD3 R9, R0, c[0x0][0x198], RZ ;  /* 0x0000660000097a10 */ /* 0x001fc80007ffe0ff */
[C---:B------:R-:W-:Y:S02]  /*3c430*/  LEA R8, P6, R9.reuse, R3, 0x1 ;  /* 0x0000000309087211 */ /* 0x040fe400078c08ff */
[C---:B------:R-:W-:Y:S01]  /*3c440*/  IADD3 R0, R9.reuse, c[0x0][0x198], RZ ;  /* 0x0000660009007a10 */ /* 0x040fe20007ffe0ff */
[----:B------:R0:W-:Y:S01]  /*3c450*/  @P2 STG.E.U16 [R4.64], R13 ;  /* 0x0000000d04002986 */ /* 0x0001e2000c101504 */
[----:B------:R-:W-:Y:S02]  /*3c460*/  LEA.HI.X.SX32 R9, R9, R2, 0x1, P6 ;  /* 0x0000000209097211 */ /* 0x000fe400030f0eff */
[----:B------:R-:W-:-:S04]  /*3c470*/  IADD3 R12, R28, 0x1c1, RZ ;  /* 0x000001c11c0c7810 */ /* 0x000fc80007ffe0ff */
[----:B------:R-:W-:Y:S02]  /*3c480*/  ISETP.LT.AND P2, PT, R12, c[0x0][0x17c], !P0 ;  /* 0x00005f000c007a0c */ /* 0x000fe40004741270 */
[C---:B0-----:R-:W-:Y:S02]  /*3c490*/  LEA R4, P6, R0.reuse, R3, 0x1 ;  /* 0x0000000300047211 */ /* 0x041fe400078c08ff */
[----:B------:R-:W-:Y:S02]  /*3c4a0*/  PRMT R13, R13, 0x7632, R13 ;  /* 0x000076320d0d7816 */ /* 0x000fe4000000000d */
[C---:B------:R-:W-:Y:S02]  /*3c4b0*/  LEA.HI.X.SX32 R5, R0.reuse, R2, 0x1, P6 ;  /* 0x0000000200057211 */ /* 0x040fe400030f0eff */
[----:B------:R-:W-:Y:S01]  /*3c4c0*/  IADD3 R12, R0, c[0x0][0x198], RZ ;  /* 0x00006600000c7a10 */ /* 0x000fe20007ffe0ff */
[----:B------:R0:W-:Y:S04]  /*3c4d0*/  @P1 STG.E.U16 [R8.64], R13 ;  /* 0x0000000d08001986 */ /* 0x0001e8000c101504 */
[----:B------:R1:W-:Y:S01]  /*3c4e0*/  @P5 STG.E.U16 [R4.64], R17 ;  /* 0x0000001104005986 */ /* 0x0003e2000c101504 */
[----:B------:R-:W-:-:S02]  /*3c4f0*/  IADD3 R0, R12, c[0x0][0x198], RZ ;  /* 0x000066000c007a10 */ /* 0x000fc40007ffe0ff */
[-C--:B0-----:R-:W-:Y:S02]  /*3c500*/  LEA R8, P6, R12, R3.reuse, 0x1 ;  /* 0x000000030c087211 */ /* 0x081fe400078c08ff */
[----:B-1----:R-:W-:Y:S02]  /*3c510*/  IADD3 R4, R28, 0x1c3, RZ ;  /* 0x000001c31c047810 */ /* 0x002fe40007ffe0ff */
[----:B------:R-:W-:Y:S02]  /*3c520*/  LEA.HI.X.SX32 R9, R12, R2, 0x1, P6 ;  /* 0x000000020c097211 */ /* 0x000fe400030f0eff */
[----:B------:R-:W-:Y:S02]  /*3c530*/  PRMT R17, R17, 0x7632, R17 ;  /* 0x0000763211117816 */ /* 0x000fe40000000011 */
[----:B------:R-:W-:Y:S02]  /*3c540*/  ISETP.LT.AND P5, PT, R4, c[0x0][0x17c], !P0 ;  /* 0x00005f0004007a0c */ /* 0x000fe400047a1270 */
[----:B------:R-:W-:Y:S01]  /*3c550*/  LEA R4, P6, R0, R3, 0x1 ;  /* 0x0000000300047211 */ /* 0x000fe200078c08ff */
[----:B------:R0:W-:Y:S01]  /*3c560*/  @P4 STG.E.U16 [R8.64], R17 ;  /* 0x0000001108004986 */ /* 0x0001e2000c101504 */
[----:B------:R-:W-:-:S02]  /*3c570*/  IADD3 R16, R28, 0x1c2, RZ ;  /* 0x000001c21c107810 */ /* 0x000fc40007ffe0ff */
[----:B------:R-:W-:Y:S02]  /*3c580*/  LEA.HI.X.SX32 R5, R0, R2, 0x1, P6 ;  /* 0x0000000200057211 */ /* 0x000fe400030f0eff */
[----:B------:R-:W-:Y:S02]  /*3c590*/  ISETP.LT.AND P1, PT, R16, c[0x0][0x17c], !P0 ;  /* 0x00005f0010007a0c */ /* 0x000fe40004721270 */
[----:B0-----:R-:W-:-:S04]  /*3c5a0*/  IADD3 R9, R0, c[0x0][0x198], RZ ;  /* 0x0000660000097a10 */ /* 0x001fc80007ffe0ff */
[C---:B------:R-:W-:Y:S02]  /*3c5b0*/  LEA R8, P6, R9.reuse, R3, 0x1 ;  /* 0x0000000309087211 */ /* 0x040fe400078c08ff */
[C---:B------:R-:W-:Y:S02]  /*3c5c0*/  IADD3 R0, R9.reuse, c[0x0][0x198], RZ ;  /* 0x0000660009007a10 */ /* 0x040fe40007ffe0ff */
[----:B------:R-:W-:Y:S01]  /*3c5d0*/  LEA.HI.X.SX32 R9, R9, R2, 0x1, P6 ;  /* 0x0000000209097211 */ /* 0x000fe200030f0eff */
[----:B--2---:R0:W-:Y:S01]  /*3c5e0*/  @P3 STG.E.U16 [R4.64], R24 ;  /* 0x0000001804003986 */ /* 0x0041e2000c101504 */
[----:B------:R-:W-:-:S03]  /*3c5f0*/  PRMT R13, R24, 0x7632, R13 ;  /* 0x00007632180d7816 */ /* 0x000fc6000000000d */
[----:B0-----:R-:W2:Y:S01]  /*3c600*/  LDL.LU R24, [R1+0x78] ;  /* 0x0000780001187983 */ /* 0x001ea20000300800 */
[----:B------:R-:W-:-:S04]  /*3c610*/  LEA R4, P6, R0, R3, 0x1 ;  /* 0x0000000300047211 */ /* 0x000fc800078c08ff */
[----:B------:R-:W-:Y:S01]  /*3c620*/  LEA.HI.X.SX32 R5, R0, R2, 0x1, P6 ;  /* 0x0000000200057211 */ /* 0x000fe200030f0eff */
[----:B------:R-:W-:Y:S04]  /*3c630*/  @P2 STG.E.U16 [R8.64], R13 ;  /* 0x0000000d08002986 */ /* 0x000fe8000c101504 */
[----:B---3--:R0:W-:Y:S02]  /*3c640*/  @P1 STG.E.U16 [R4.64], R29 ;  /* 0x0000001d04001986 */ /* 0x0081e4000c101504 */
[----:B0-----:R-:W-:Y:S02]  /*3c650*/  PRMT R5, R29, 0x7632, R5 ;  /* 0x000076321d057816 */ /* 0x001fe40000000005 */
[----:B------:R-:W3:Y:S01]  /*3c660*/  LDL.LU R29, [R1+0xa8] ;  /* 0x0000a800011d7983 */ /* 0x000ee20000300800 */
[----:B------:R-:W-:-:S04]  /*3c670*/  IADD3 R12, R28, 0x1c4, RZ ;  /* 0x000001c41c0c7810 */ /* 0x000fc80007ffe0ff */
[----:B------:R-:W-:Y:S02]  /*3c680*/  ISETP.LT.AND P4, PT, R12, c[0x0][0x17c], !P0 ;  /* 0x00005f000c007a0c */ /* 0x000fe40004781270 */
[----:B------:R-:W-:-:S04]  /*3c690*/  IADD3 R12, R28, 0x1c5, RZ ;  /* 0x000001c51c0c7810 */ /* 0x000fc80007ffe0ff */
[----:B------:R-:W-:Y:S02]  /*3c6a0*/  ISETP.LT.AND P3, PT, R12, c[0x0][0x17c], !P0 ;  /* 0x00005f000c007a0c */ /* 0x000fe40004761270 */
[----:B------:R-:W-:Y:S02]  /*3c6b0*/  IADD3 R12, R0, c[0x0][0x198], RZ ;  /* 0x00006600000c7a10 */ /* 0x000fe40007ffe0ff */
[----:B------:R-:W-:Y:S02]  /*3c6c0*/  IADD3 R4, R28, 0x1c7, RZ ;  /* 0x000001c71c047810 */ /* 0x000fe40007ffe0ff */
[C---:B------:R-:W-:Y:S02]  /*3c6d0*/  LEA R8, P6, R12.reuse, R3, 0x1 ;  /* 0x000000030c087211 */ /* 0x040fe400078c08ff */
[C---:B------:R-:W-:Y:S02]  /*3c6e0*/  IADD3 R0, R12.reuse, c[0x0][0x198], RZ ;  /* 0x000066000c007a10 */ /* 0x040fe40007ffe0ff */
[----:B------:R-:W-:-:S02]  /*3c6f0*/  LEA.HI.X.SX32 R9, R12, R2, 0x1, P6 ;  /* 0x000000020c097211 */ /* 0x000fc400030f0eff */
[----:B------:R-:W-:Y:S02]  /*3c700*/  ISETP.LT.AND P1, PT, R4, c[0x0][0x17c], !P0 ;  /* 0x00005f0004007a0c */ /* 0x000fe40004721270 */
[----:B------:R-:W-:Y:S01]  /*3c710*/  LEA R4, P6, R0, R3, 0x1 ;  /* 0x0000000300047211 */ /* 0x000fe200078c08ff */
[----:B------:R0:W-:Y:S01]  /*3c720*/  @P5 STG.E.U16 [R8.64], R5 ;  /* 0x0000000508005986 */ /* 0x0001e2000c101504 */
[C---:B------:R-:W-:Y:S02]  /*3c730*/  IADD3 R16, R28.reuse, 0x1c6, RZ ;  /* 0x000001c61c107810 */ /* 0x040fe40007ffe0ff */
[----:B------:R-:W-:Y:S02]  /*3c740*/  IADD3 R12, R28, 0x1c8, RZ ;  /* 0x000001c81c0c7810 */ /* 0x000fe40007ffe0ff */
[----:B------:R-:W-:Y:S02]  /*3c750*/  ISETP.LT.AND P2, PT, R16, c[0x0][0x17c], !P0 ;  /* 0x00005f0010007a0c */ /* 0x000fe40004741270 */
[----:B0-----:R-:W-:-:S02]  /*3c760*/  LEA.HI.X.SX32 R5, R0, R2, 0x1, P6 ;  /* 0x0000000200057211 */ /* 0x001fc400030f0eff */
[----:B------:R-:W-:-:S04]  /*3c770*/  IADD3 R9, R0, c[0x0][0x198], RZ ;  /* 0x0000660000097a10 */ /* 0x000fc80007ffe0ff */
[C---:B------:R-:W-:Y:S02]  /*3c780*/  LEA R8, P6, R9.reuse, R3, 0x1 ;  /* 0x0000000309087211 */ /* 0x040fe400078c08ff */
[C---:B------:R-:W-:Y:S02]  /*3c790*/  IADD3 R0, R9.reuse, c[0x0][0x198], RZ ;  /* 0x0000660009007a10 */ /* 0x040fe40007ffe0ff */
[----:B------:R-:W-:Y:S02]  /*3c7a0*/  ISETP.LT.AND P5, PT, R12, c[0x0][0x17c], !P0 ;  /* 0x00005f000c007a0c */ /* 0x000fe400047a1270 */
[----:B------:R-:W-:Y:S02]  /*3c7b0*/  LEA.HI.X.SX32 R9, R9, R2, 0x1, P6 ;  /* 0x0000000209097211 */ /* 0x000fe400030f0eff */
[----:B------:R-:W-:Y:S01]  /*3c7c0*/  IADD3 R12, R28, 0x1c9, RZ ;  /* 0x000001c91c0c7810 */ /* 0x000fe20007ffe0ff */
[----:B----4-:R0:W-:Y:S01]  /*3c7d0*/  @P4 STG.E.U16 [R4.64], R25 ;  /* 0x0000001904004986 */ /* 0x0101e2000c101504 */
[----:B------:R-:W-:-:S02]  /*3c7e0*/  PRMT R13, R25, 0x7632, R13 ;  /* 0x00007632190d7816 */ /* 0x000fc4000000000d */
[----:B------:R-:W-:Y:S01]  /*3c7f0*/  ISETP.LT.AND P4, PT, R12, c[0x0][0x17c], !P0 ;  /* 0x00005f000c007a0c */ /* 0x000fe20004781270 */
[----:B0-----:R-:W4:Y:S01]  /*3c800*/  LDL.LU R25, [R1+0x98] ;  /* 0x0000980001197983 */ /* 0x001f220000300800 */
[CC--:B------:R-:W-:Y:S02]  /*3c810*/  LEA R4, P6, R0.reuse, R3.reuse, 0x1 ;  /* 0x0000000300047211 */ /* 0x0c0fe400078c08ff */
[C---:B------:R-:W-:Y:S02]  /*3c820*/  IADD3 R12, R0.reuse, c[0x0][0x198], RZ ;  /* 0x00006600000c7a10 */ /* 0x040fe40007ffe0ff */
[----:B------:R-:W-:Y:S01]  /*3c830*/  LEA.HI.X.SX32 R5, R0, R2, 0x1, P6 ;  /* 0x0000000200057211 */ /* 0x000fe200030f0eff */
[----:B------:R0:W-:Y:S01]  /*3c840*/  @P3 STG.E.U16 [R8.64], R13 ;  /* 0x0000000d08003986 */ /* 0x0001e2000c101504 */
[C---:B------:R-:W-:Y:S02]  /*3c850*/  IADD3 R0, R12.reuse, c[0x0][0x198], RZ ;  /* 0x000066000c007a10 */ /* 0x040fe40007ffe0ff */
[----:B0-----:R-:W-:-:S04]  /*3c860*/  LEA R8, P6, R12, R3, 0x1 ;  /* 0x000000030c087211 */ /* 0x001fc800078c08ff */
[-C--:B------:R-:W-:Y:S01]  /*3c870*/  LEA.HI.X.SX32 R9, R12, R2.reuse, 0x1, P6 ;  /* 0x000000020c097211 */ /* 0x080fe200030f0eff */
[----:B--2---:R0:W-:Y:S02]  /*3c880*/  @P2 STG.E.U16 [R4.64], R24 ;  /* 0x0000001804002986 */ /* 0x0041e4000c101504 */
[----:B0-----:R-:W-:Y:S02]  /*3c890*/  IADD3 R4, R28, 0x1cb, RZ ;  /* 0x000001cb1c047810 */ /* 0x001fe40007ffe0ff */
[----:B------:R-:W-:Y:S02]  /*3c8a0*/  PRMT R5, R24, 0x7632, R5 ;  /* 0x0000763218057816 */ /* 0x000fe40000000005 */
[----:B------:R-:W2:Y:S01]  /*3c8b0*/  LDL.LU R24, [R1+0x88] ;  /* 0x0000880001187983 */ /* 0x000ea20000300800 */
[----:B------:R-:W-:Y:S02]  /*3c8c0*/  ISETP.LT.AND P2, PT, R4, c[0x0][0x17c], !P0 ;  /* 0x00005f0004007a0c */ /* 0x000fe40004741270 */
[C---:B------:R-:W-:Y:S01]  /*3c8d0*/  LEA R4, P6, R0.reuse, R3, 0x1 ;  /* 0x0000000300047211 */ /* 0x040fe200078c08ff */
[----:B------:R0:W-:Y:S03]  /*3c8e0*/  @P1 STG.E.U16 [R8.64], R5 ;  /* 0x0000000508001986 */ /* 0x0001e6000c101504 */
[----:B0-----:R-:W-:-:S02]  /*3c8f0*/  LEA.HI.X.SX32 R5, R0, R2, 0x1, P6 ;  /* 0x0000000200057211 */ /* 0x001fc400030f0eff */
[----:B---3--:R-:W-:-:S03]  /*3c900*/  PRMT R13, R29, 0x7632, R13 ;  /* 0x000076321d0d7816 */ /* 0x008fc6000000000d */
[----:B------:R0:W-:Y:S04]  /*3c910*/  @P5 STG.E.U16 [R4.64], R29 ;  /* 0x0000001d04005986 */ /* 0x0001e8000c101504 */
[----:B0-----:R-:W3:Y:S01]  /*3c920*/  LDL.LU R29, [R1+0x8] ;  /* 0x00000800011d7983 */ /* 0x001ee20000300800 */
[----:B------:R-:W-:Y:S02]  /*3c930*/  IADD3 R9, R0, c[0x0][0x198], RZ ;  /* 0x0000660000097a10 */ /* 0x000fe40007ffe0ff */
[C---:B------:R-:W-:Y:S02]  /*3c940*/  IADD3 R16, R28.reuse, 0x1ca, RZ ;  /* 0x000001ca1c107810 */ /* 0x040fe40007ffe0ff */
[----:B------:R-:W-:Y:S02]  /*3c950*/  IADD3 R12, R28, 0x1cc, RZ ;  /* 0x000001cc1c0c7810 */ /* 0x000fe40007ffe0ff */
[----:B------:R-:W-:-:S02]  /*3c960*/  LEA R8, P6, R9, R3, 0x1 ;  /* 0x0000000309087211 */ /* 0x000fc400078c08ff */
[----:B------:R-:W-:Y:S02]  /*3c970*/  ISETP.LT.AND P3, PT, R16, c[0x0][0x17c], !P0 ;  /* 0x00005f0010007a0c */ /* 0x000fe40004761270 */
[C---:B------:R-:W-:Y:S02]  /*3c980*/  IADD3 R0, R9.reuse, c[0x0][0x198], RZ ;  /* 0x0000660009007a10 */ /* 0x040fe40007ffe0ff */
[----:B------:R-:W-:Y:S02]  /*3c990*/  ISETP.LT.AND P1, PT, R12, c[0x0][0x17c], !P0 ;  /* 0x00005f000c007a0c */ /* 0x000fe40004721270 */
[----:B------:R-:W-:Y:S02]  /*3c9a0*/  LEA.HI.X.SX32 R9, R9, R2, 0x1, P6 ;  /* 0x0000000209097211 */ /* 0x000fe400030f0eff */
[----:B------:R-:W-:Y:S02]  /*3c9b0*/  IADD3 R12, R28, 0x1cd, RZ ;  /* 0x000001cd1c0c7810 */ /* 0x000fe40007ffe0ff */
[----:B------:R-:W-:-:S02]  /*3c9c0*/  LEA R4, P6, R0, R3, 0x1 ;  /* 0x0000000300047211 */ /* 0x000fc400078c08ff */
[----:B------:R-:W-:Y:S02]  /*3c9d0*/  ISETP.LT.AND P5, PT, R12, c[0x0][0x17c], !P0 ;  /* 0x00005f000c007a0c */ /* 0x000fe400047a1270 */
[C---:B------:R-:W-:Y:S02]  /*3c9e0*/  LEA.HI.X.SX32 R5, R0.reuse, R2, 0x1, P6 ;  /* 0x0000000200057211 */ /* 0x040fe400030f0eff */
[----:B------:R-:W-:Y:S01]  /*3c9f0*/  IADD3 R12, R0, c[0x0][0x198], RZ ;  /* 0x00006600000c7a10 */ /* 0x000fe20007ffe0ff */
[----:B------:R0:W-:Y:S03]  /*3ca00*/  @P4 STG.E.U16 [R8.64], R13 ;  /* 0x0000000d08004986 */ /* 0x0001e6000c101504 */
[C---:B------:R-:W-:Y:S02]  /*3ca10*/  IADD3 R0, R12.reuse, c[0x0][0x198], RZ ;  /* 0x000066000c007a10 */ /* 0x040fe40007ffe0ff */
[----:B0-----:R-:W-:-:S04]  /*3ca20*/  LEA R8, P6, R12, R3, 0x1 ;  /* 0x000000030c087211 */ /* 0x001fc800078c08ff */
[----:B------:R-:W-:Y:S02]  /*3ca30*/  LEA.HI.X.SX32 R9, R12, R2, 0x1, P6 ;  /* 0x000000020c097211 */ /* 0x000fe400030f0eff */
[C---:B------:R-:W-:Y:S01]  /*3ca40*/  IADD3 R16, R28.reuse, 0x1ce, RZ ;  /* 0x000001ce1c107810 */ /* 0x040fe20007ffe0ff */
[----:B----4-:R0:W-:Y:S02]  /*3ca50*/  @P3 STG.E.U16 [R4.64], R25 ;  /* 0x0000001904003986 */ /* 0x0101e4000c101504 */
[----:B0-----:R-:W-:Y:S02]  /*3ca60*/  IADD3 R4, R28, 0x1cf, RZ ;  /* 0x000001cf1c047810 */ /* 0x001fe40007ffe0ff */
[----:B------:R-:W-:Y:S02]  /*3ca70*/  PRMT R5, R25, 0x7632, R5 ;  /* 0x0000763219057816 */ /* 0x000fe40000000005 */
[----:B------:R-:W-:Y:S01]  /*3ca80*/  ISETP.LT.AND P3, PT, R4, c[0x0][0x17c], !P0 ;  /* 0x00005f0004007a0c */ /* 0x000fe20004761270 */
[----:B------:R-:W4:Y:S01]  /*3ca90*/  LDL.LU R25, [R1+0x68] ;  /* 0x0000680001197983 */ /* 0x000f220000300800 */
[----:B------:R-:W-:-:S03]  /*3caa0*/  LEA R4, P6, R0, R3, 0x1 ;  /* 0x0000000300047211 */ /* 0x000fc600078c08ff */
[----:B------:R0:W-:Y:S01]  /*3cab0*/  @P2 STG.E.U16 [R8.64], R5 ;  /* 0x0000000508002986 */ /* 0x0001e2000c101504 */
[----:B------:R-:W-:Y:S02]  /*3cac0*/  ISETP.LT.AND P4, PT, R16, c[0x0][0x17c], !P0 ;  /* 0x00005f0010007a0c */ /* 0x000fe40004781270 */
[C---:B0-----:R-:W-:Y:S02]  /*3cad0*/  LEA.HI.X.SX32 R5, R0.reuse, R2, 0x1, P6 ;  /* 0x0000000200057211 */ /* 0x041fe400030f0eff */
[----:B------:R-:W-:-:S04]  /*3cae0*/  IADD3 R9, R0, c[0x0][0x198], RZ ;  /* 0x0000660000097a10 */ /* 0x000fc80007ffe0ff */
        /* <DEDUP_REMOVED lines=16> */
[----:B------:R-:W-:-:S04]  /*3cbf0*/  IADD3 R12, R0, c[0x0][0x198], RZ ;  /* 0x00006600000c7a10 */ /* 0x000fc80007ffe0ff */
[-C--:B------:R-:W-:Y:S02]  /*3cc00*/  LEA R8, P6, R12, R3.reuse, 0x1 ;  /* 0x000000030c087211 */ /* 0x080fe400078c08ff */
[----:B------:R-:W-:Y:S02]  /*3cc10*/  IADD3 R4, R28, 0x1d3, RZ ;  /* 0x000001d31c047810 */ /* 0x000fe40007ffe0ff */
[C---:B------:R-:W-:Y:S02]  /*3cc20*/  LEA.HI.X.SX32 R9, R12.reuse, R2, 0x1, P6 ;  /* 0x000000020c097211 */ /* 0x040fe400030f0eff */
[----:B------:R-:W-:Y:S02]  /*3cc30*/  IADD3 R0, R12, c[0x0][0x198], RZ ;  /* 0x000066000c007a10 */ /* 0x000fe40007ffe0ff */
[----:B------:R-:W-:Y:S01]  /*3cc40*/  ISETP.LT.AND P4, PT, R4, c[0x0][0x17c], !P0 ;  /* 0x00005f0004007a0c */ /* 0x000fe20004781270 */
[----:B------:R0:W-:Y:S01]  /*3cc50*/  @P3 STG.E.U16 [R8.64], R5 ;  /* 0x0000000508003986 */ /* 0x0001e2000c101504 */
[----:B------:R-:W-:-:S02]  /*3cc60*/  LEA R4, P6, R0, R3, 0x1 ;  /* 0x0000000300047211 */ /* 0x000fc400078c08ff */
[C---:B------:R-:W-:Y:S02]  /*3cc70*/  IADD3 R16, R28.reuse, 0x1d2, RZ ;  /* 0x000001d21c107810 */ /* 0x040fe40007ffe0ff */
[----:B------:R-:W-:Y:S02]  /*3cc80*/  IADD3 R12, R28, 0x1d4, RZ ;  /* 0x000001d41c0c7810 */ /* 0x000fe40007ffe0ff */
[----:B------:R-:W-:Y:S02]  /*3cc90*/  ISETP.LT.AND P5, PT, R16, c[0x0][0x17c], !P0 ;  /* 0x00005f0010007a0c */ /* 0x000fe400047a1270 */
[C---:B0-----:R-:W-:Y:S02]  /*3cca0*/  IADD3 R9, R0.reuse, c[0x0][0x198], RZ ;  /* 0x0000660000097a10 */ /* 0x041fe40007ffe0ff */
[----:B------:R-:W-:Y:S02]  /*3ccb0*/  LEA.HI.X.SX32 R5, R0, R2, 0x1, P6 ;  /* 0x0000000200057211 */ /* 0x000fe400030f0eff */
[----:B------:R-:W-:-:S02]  /*3ccc0*/  LEA R8, P6, R9, R3, 0x1 ;  /* 0x0000000309087211 */ /* 0x000fc400078c08ff */
[C---:B------:R-:W-:Y:S02]  /*3ccd0*/  IADD3 R0, R9.reuse, c[0x0][0x198], RZ ;  /* 0x0000660009007a10 */ /* 0x040fe40007ffe0ff */
[----:B------:R-:W-:Y:S02]  /*3cce0*/  ISETP.LT.AND P3, PT, R12, c[0x0][0x17c], !P0 ;  /* 0x00005f000c007a0c */ /* 0x000fe40004761270 */
[----:B------:R-:W-:Y:S02]  /*3ccf0*/  LEA.HI.X.SX32 R9, R9, R2, 0x1, P6 ;  /* 0x0000000209097211 */ /* 0x000fe400030f0eff */
[----:B------:R-:W-:Y:S01]  /*3cd00*/  IADD3 R12, R28, 0x1d5, RZ ;  /* 0x000001d51c0c7810 */ /* 0x000fe20007ffe0ff */
[----:B----4-:R0:W-:Y:S01]  /*3cd10*/  @P2 STG.E.U16 [R4.64], R25 ;  /* 0x0000001904002986 */ /* 0x0101e2000c101504 */
[----:B------:R-:W-:Y:S02]  /*3cd20*/  PRMT R13, R25, 0x7632, R13 ;  /* 0x00007632190d7816 */ /* 0x000fe4000000000d */
[----:B------:R-:W-:-:S02]  /*3cd30*/  ISETP.LT.AND P2, PT, R12, c[0x0][0x17c], !P0 ;  /* 0x00005f000c007a0c */ /* 0x000fc40004741270 */
[C---:B------:R-:W-:Y:S02]  /*3cd40*/  IADD3 R12, R0.reuse, c[0x0][0x198], RZ ;  /* 0x00006600000c7a10 */ /* 0x040fe40007ffe0ff */
[----:B0-----:R-:W-:-:S04]  /*3cd50*/  LEA R4, P6, R0, R3, 0x1 ;  /* 0x0000000300047211 */ /* 0x001fc800078c08ff */
[----:B------:R-:W-:Y:S01]  /*3cd60*/  LEA.HI.X.SX32 R5, R0, R2, 0x1, P6 ;  /* 0x0000000200057211 */ /* 0x000fe200030f0eff */
[----:B------:R0:W-:Y:S01]  /*3cd70*/  @P1 STG.E.U16 [R8.64], R13 ;  /* 0x0000000d08001986 */ /* 0x0001e2000c101504 */
[C---:B------:R-:W-:Y:S02]  /*3cd80*/  IADD3 R0, R12.reuse, c[0x0][0x198], RZ ;  /* 0x000066000c007a10 */ /* 0x040fe40007ffe0ff */
[----:B0-----:R-:W-:-:S04]  /*3cd90*/  LEA R8, P6, R12, R3, 0x1 ;  /* 0x000000030c087211 */ /* 0x001fc800078c08ff */
[----:B------:R-:W-:Y:S01]  /*3cda0*/  LEA.HI.X.SX32 R9, R12, R2, 0x1, P6 ;  /* 0x000000020c097211 */ /* 0x000fe200030f0eff */
[----:B--2---:R0:W-:Y:S02]  /*3cdb0*/  @P5 STG.E.U16 [R4.64], R24 ;  /* 0x0000001804005986 */ /* 0x0041e4000c101504 */
[----:B0-----:R-:W-:Y:S02]  /*3cdc0*/  IADD3 R4, R28, 0x1d7, RZ ;  /* 0x000001d71c047810 */ /* 0x001fe40007ffe0ff */
[----:B------:R-:W-:Y:S02]  /*3cdd0*/  PRMT R5, R24, 0x7632, R5 ;  /* 0x0000763218057816 */ /* 0x000fe40000000005 */
[----:B------:R-:W-:Y:S01]  /*3cde0*/  ISETP.LT.AND P5, PT, R4, c[0x0][0x17c], !P0 ;  /* 0x00005f0004007a0c */ /* 0x000fe200047a1270 */
[----:B------:R-:W2:Y:S01]  /*3cdf0*/  LDL.LU R24, [R1+0x4c] ;  /* 0x00004c0001187983 */ /* 0x000ea20000300800 */
[----:B------:R-:W-:-:S03]  /*3ce00*/  LEA R4, P6, R0, R3, 0x1 ;  /* 0x0000000300047211 */ /* 0x000fc600078c08ff */
[----:B------:R0:W-:Y:S02]  /*3ce10*/  @P4 STG.E.U16 [R8.64], R5 ;  /* 0x0000000508004986 */ /* 0x0001e4000c101504 */
[----:B0-----:R-:W-:Y:S02]  /*3ce20*/  LEA.HI.X.SX32 R5, R0, R2, 0x1, P6 ;  /* 0x0000000200057211 */ /* 0x001fe400030f0eff */
[----:B---3--:R-:W-:-:S03]  /*3ce30*/  PRMT R13, R29, 0x7632, R13 ;  /* 0x000076321d0d7816 */ /* 0x008fc6000000000d */
[----:B------:R0:W-:Y:S04]  /*3ce40*/  @P3 STG.E.U16 [R4.64], R29 ;  /* 0x0000001d04003986 */ /* 0x0001e8000c101504 */
[----:B0-----:R-:W3:Y:S01]  /*3ce50*/  LDL.LU R29, [R1+0x5c] ;  /* 0x00005c00011d7983 */ /* 0x001ee20000300800 */
[----:B------:R-:W-:Y:S02]  /*3ce60*/  IADD3 R9, R0, c[0x0][0x198], RZ ;  /* 0x0000660000097a10 */ /* 0x000fe40007ffe0ff */
[C---:B------:R-:W-:Y:S01]  /*3ce70*/  IADD3 R16, R28.reuse, 0x1d6, RZ ;  /* 0x000001d61c107810 */ /* 0x040fe20007ffe0ff */
[----:B------:R-:W4:Y:S01]  /*3ce80*/  LDL.LU R25, [R1+0x2c] ;  /* 0x00002c0001197983 */ /* 0x000f220000300800 */
[----:B------:R-:W-:Y:S02]  /*3ce90*/  IADD3 R12, R28, 0x1d8, RZ ;  /* 0x000001d81c0c7810 */ /* 0x000fe40007ffe0ff */
[----:B------:R-:W-:-:S02]  /*3cea0*/  LEA R8, P6, R9, R3, 0x1 ;  /* 0x0000000309087211 */ /* 0x000fc400078c08ff */
[----:B------:R-:W-:Y:S02]  /*3ceb0*/  ISETP.LT.AND P1, PT, R16, c[0x0][0x17c], !P0 ;  /* 0x00005f0010007a0c */ /* 0x000fe40004721270 */
[C---:B------:R-:W-:Y:S02]  /*3cec0*/  IADD3 R0, R9.reuse, c[0x0][0x198], RZ ;  /* 0x0000660009007a10 */ /* 0x040fe40007ffe0ff */
[----:B------:R-:W-:Y:S02]  /*3ced0*/  ISETP.LT.AND P4, PT, R12, c[0x0][0x17c], !P0 ;  /* 0x00005f000c007a0c */ /* 0x000fe40004781270 */
[----:B------:R-:W-:Y:S02]  /*3cee0*/  IADD3 R12, R28, 0x1d9, RZ ;  /* 0x000001d91c0c7810 */ /* 0x000fe40007ffe0ff */
[----:B------:R-:W-:Y:S02]  /*3cef0*/  LEA.HI.X.SX32 R9, R9, R2, 0x1, P6 ;  /* 0x0000000209097211 */ /* 0x000fe400030f0eff */
[----:B------:R-:W-:-:S02]  /*3cf00*/  LEA R4, P6, R0, R3, 0x1 ;  /* 0x0000000300047211 */ /* 0x000fc400078c08ff */
[----:B------:R-:W-:Y:S02]  /*3cf10*/  ISETP.LT.AND P3, PT, R12, c[0x0][0x17c], !P0 ;  /* 0x00005f000c007a0c */ /* 0x000fe40004761270 */
[C---:B------:R-:W-:Y:S02]  /*3cf20*/  IADD3 R12, R0.reuse, c[0x0][0x198], RZ ;  /* 0x00006600000c7a10 */ /* 0x040fe40007ffe0ff */
[----:B------:R-:W-:Y:S01]  /*3cf30*/  LEA.HI.X.SX32 R5, R0, R2, 0x1, P6 ;  /* 0x0000000200057211 */ /* 0x000fe200030f0eff */
[----:B------:R0:W-:Y:S01]  /*3cf40*/  @P2 STG.E.U16 [R8.64], R13 ;  /* 0x0000000d08002986 */ /* 0x0001e2000c101504 */
[----:B------:R-:W-:-:S03]  /*3cf50*/  IADD3 R0, R12, c[0x0][0x198], RZ ;  /* 0x000066000c007a10 */ /* 0x000fc60007ffe0ff */
[----:B------:R1:W-:Y:S01]  /*3cf60*/  @P1 STG.E.U16 [R4.64], R26 ;  /* 0x0000001a04001986 */ /* 0x0003e2000c101504 */
        /* <DEDUP_REMOVED lines=8> */
[----:B------:R-:W-:Y:S02]  /*3cff0*/  IADD3 R16, R28, 0x1da, RZ ;  /* 0x000001da1c107810 */ /* 0x000fe40007ffe0ff */
[----:B------:R-:W-:Y:S02]  /*3d000*/  LEA.HI.X.SX32 R5, R0, R2, 0x1, P6 ;  /* 0x0000000200057211 */ /* 0x000fe400030f0eff */
[----:B------:R-:W-:Y:S02]  /*3d010*/  ISETP.LT.AND P5, PT, R12, c[0x0][0x17c], !P0 ;  /* 0x00005f000c007a0c */ /* 0x000fe400047a1270 */
[----:B0-----:R-:W-:Y:S02]  /*3d020*/  IADD3 R9, R0, c[0x0][0x198], RZ ;  /* 0x0000660000097a10 */ /* 0x001fe40007ffe0ff */
[----:B------:R-:W-:Y:S02]  /*3d030*/  IADD3 R12, R28, 0x1dd, RZ ;  /* 0x000001dd1c0c7810 */ /* 0x000fe40007ffe0ff */
[----:B------:R-:W-:-:S02]  /*3d040*/  LEA R8, P6, R9, R3, 0x1 ;  /* 0x0000000309087211 */ /* 0x000fc400078c08ff */
[----:B------:R-:W-:Y:S02]  /*3d050*/  ISETP.LT.AND P2, PT, R16, c[0x0][0x17c], !P0 ;  /* 0x00005f0010007a0c */ /* 0x000fe40004741270 */
[C---:B------:R-:W-:Y:S01]  /*3d060*/  IADD3 R0, R9.reuse, c[0x0][0x198], RZ ;  /* 0x0000660009007a10 */ /* 0x040fe20007ffe0ff */
[----:B------:R0:W-:Y:S01]  /*3d070*/  @P4 STG.E.U16 [R4.64], R6 ;  /* 0x0000000604004986 */ /* 0x0001e2000c101504 */
[----:B------:R-:W-:Y:S02]  /*3d080*/  ISETP.LT.AND P4, PT, R12, c[0x0][0x17c], !P0 ;  /* 0x00005f000c007a0c */ /* 0x000fe40004781270 */
[----:B------:R-:W-:Y:S02]  /*3d090*/  LEA.HI.X.SX32 R9, R9, R2, 0x1, P6 ;  /* 0x0000000209097211 */ /* 0x000fe400030f0eff */
[----:B------:R-:W-:Y:S02]  /*3d0a0*/  PRMT R12, R6, 0x7632, R12 ;  /* 0x00007632060c7816 */ /* 0x000fe4000000000c */
[----:B0-----:R-:W-:-:S02]  /*3d0b0*/  LEA R4, P6, R0, R3, 0x1 ;  /* 0x0000000300047211 */ /* 0x001fc400078c08ff */
[C---:B------:R-:W-:Y:S01]  /*3d0c0*/  IADD3 R6, R0.reuse, c[0x0][0x198], RZ ;  /* 0x0000660000067a10 */ /* 0x040fe20007ffe0ff */
[----:B------:R0:W-:Y:S01]  /*3d0d0*/  @P3 STG.E.U16 [R8.64], R12 ;  /* 0x0000000c08003986 */ /* 0x0001e2000c101504 */
[----:B------:R-:W-:Y:S02]  /*3d0e0*/  LEA.HI.X.SX32 R5, R0, R2, 0x1, P6 ;  /* 0x0000000200057211 */ /* 0x000fe400030f0eff */
[----:B------:R-:W-:-:S03]  /*3d0f0*/  IADD3 R0, R6, c[0x0][0x198], RZ ;  /* 0x0000660006007a10 */ /* 0x000fc60007ffe0ff */
[----:B------:R1:W-:Y:S01]  /*3d100*/  @P2 STG.E.U16 [R4.64], R10 ;  /* 0x0000000a04002986 */ /* 0x0003e2000c101504 */
[----:B0-----:R-:W-:-:S04]  /*3d110*/  LEA R8, P6, R6, R3, 0x1 ;  /* 0x0000000306087211 */ /* 0x001fc800078c08ff */
[----:B------:R-:W-:Y:S02]  /*3d120*/  LEA.HI.X.SX32 R9, R6, R2, 0x1, P6 ;  /* 0x0000000206097211 */ /* 0x000fe400030f0eff */
[----:B-1----:R-:W-:Y:S02]  /*3d130*/  PRMT R5, R10, 0x7632, R5 ;  /* 0x000076320a057816 */ /* 0x002fe40000000005 */
[C---:B------:R-:W-:Y:S02]  /*3d140*/  LEA R4, P6, R0.reuse, R3, 0x1 ;  /* 0x0000000300047211 */ /* 0x040fe400078c08ff */
[----:B------:R-:W-:Y:S01]  /*3d150*/  IADD3 R6, R0, c[0x0][0x198], RZ ;  /* 0x0000660000067a10 */ /* 0x000fe20007ffe0ff */
[----:B------:R0:W-:Y:S01]  /*3d160*/  @P1 STG.E.U16 [R8.64], R5 ;  /* 0x0000000508001986 */ /* 0x0001e2000c101504 */
[----:B------:R-:W-:-:S04]  /*3d170*/  IADD3 R13, R28, 0x1de, RZ ;  /* 0x000001de1c0d7810 */ /* 0x000fc80007ffe0ff */
[----:B------:R-:W-:Y:S02]  /*3d180*/  ISETP.LT.AND P3, PT, R13, c[0x0][0x17c], !P0 ;  /* 0x00005f000d007a0c */ /* 0x000fe40004761270 */
[----:B------:R-:W-:Y:S02]  /*3d190*/  IADD3 R13, R28, 0x1df, RZ ;  /* 0x000001df1c0d7810 */ /* 0x000fe40007ffe0ff */
[-C--:B0-----:R-:W-:Y:S02]  /*3d1a0*/  LEA.HI.X.SX32 R5, R0, R2.reuse, 0x1, P6 ;  /* 0x0000000200057211 */ /* 0x081fe400030f0eff */
[C---:B------:R-:W-:Y:S02]  /*3d1b0*/  LEA R8, P6, R6.reuse, R3, 0x1 ;  /* 0x0000000306087211 */ /* 0x040fe400078c08ff */
[C---:B------:R-:W-:Y:S01]  /*3d1c0*/  IADD3 R0, R6.reuse, c[0x0][0x198], RZ ;  /* 0x0000660006007a10 */ /* 0x040fe20007ffe0ff */
[----:B------:R0:W-:Y:S01]  /*3d1d0*/  @P5 STG.E.U16 [R4.64], R14 ;  /* 0x0000000e04005986 */ /* 0x0001e2000c101504 */
[----:B------:R-:W-:-:S02]  /*3d1e0*/  LEA.HI.X.SX32 R9, R6, R2, 0x1, P6 ;  /* 0x0000000206097211 */ /* 0x000fc400030f0eff */
[----:B------:R-:W-:Y:S02]  /*3d1f0*/  PRMT R12, R14, 0x7632, R12 ;  /* 0x000076320e0c7816 */ /* 0x000fe4000000000c */
[----:B------:R-:W-:Y:S02]  /*3d200*/  ISETP.LT.AND P2, PT, R13, c[0x0][0x17c], !P0 ;  /* 0x00005f000d007a0c */ /* 0x000fe40004741270 */
[C---:B------:R-:W-:Y:S02]  /*3d210*/  IADD3 R6, R0.reuse, c[0x0][0x198], RZ ;  /* 0x0000660000067a10 */ /* 0x040fe40007ffe0ff */
[----:B0-----:R-:W-:Y:S01]  /*3d220*/  LEA R4, P6, R0, R3, 0x1 ;  /* 0x0000000300047211 */ /* 0x001fe200078c08ff */
[----:B------:R0:W-:Y:S01]  /*3d230*/  @P4 STG.E.U16 [R8.64], R12 ;  /* 0x0000000c08004986 */ /* 0x0001e2000c101504 */
[----:B------:R-:W-:Y:S02]  /*3d240*/  IADD3 R13, R28, 0x1e0, RZ ;  /* 0x000001e01c0d7810 */ /* 0x000fe40007ffe0ff */
[----:B------:R-:W-:-:S02]  /*3d250*/  LEA.HI.X.SX32 R5, R0, R2, 0x1, P6 ;  /* 0x0000000200057211 */ /* 0x000fc400030f0eff */
[----:B------:R-:W-:Y:S02]  /*3d260*/  ISETP.LT.AND P1, PT, R13, c[0x0][0x17c], !P0 ;  /* 0x00005f000d007a0c */ /* 0x000fe40004721270 */
[C---:B------:R-:W-:Y:S01]  /*3d270*/  IADD3 R0, R6.reuse, c[0x0][0x198], RZ ;  /* 0x0000660006007a10 */ /* 0x040fe20007ffe0ff */
[----:B------:R1:W-:Y:S01]  /*3d280*/  @P3 STG.E.U16 [R4.64], R18 ;  /* 0x0000001204003986 */ /* 0x0003e2000c101504 */
[----:B0-----:R-:W-:Y:S02]  /*3d290*/  LEA R8, P6, R6, R3, 0x1 ;  /* 0x0000000306087211 */ /* 0x001fe400078c08ff */
[----:B------:R-:W-:Y:S02]  /*3d2a0*/  IADD3 R10, R28, 0x1e1, RZ ;  /* 0x000001e11c0a7810 */ /* 0x000fe40007ffe0ff */
[----:B------:R-:W-:Y:S02]  /*3d2b0*/  LEA.HI.X.SX32 R9, R6, R2, 0x1, P6 ;  /* 0x0000000206097211 */ /* 0x000fe400030f0eff */
[----:B-1----:R-:W-:-:S02]  /*3d2c0*/  PRMT R5, R18, 0x7632, R5 ;  /* 0x0000763212057816 */ /* 0x002fc40000000005 */
[----:B------:R-:W-:Y:S02]  /*3d2d0*/  LEA R4, P6, R0, R3, 0x1 ;  /* 0x0000000300047211 */ /* 0x000fe400078c08ff */
[----:B------:R-:W-:Y:S01]  /*3d2e0*/  ISETP.LT.AND P5, PT, R10, c[0x0][0x17c], !P0 ;  /* 0x00005f000a007a0c */ /* 0x000fe200047a1270 */
[----:B------:R0:W-:Y:S01]  /*3d2f0*/  @P2 STG.E.U16 [R8.64], R5 ;  /* 0x0000000508002986 */ /* 0x0001e2000c101504 */
[----:B------:R-:W-:Y:S02]  /*3d300*/  IADD3 R6, R28, 0x1e4, RZ ;  /* 0x000001e41c067810 */ /* 0x000fe40007ffe0ff */
[----:B------:R-:W-:Y:S02]  /*3d310*/  IADD3 R12, R0, c[0x0][0x198], RZ ;  /* 0x00006600000c7a10 */ /* 0x000fe40007ffe0ff */
[----:B------:R-:W-:Y:S02]  /*3d320*/  IADD3 R10, R28, 0x1e2, RZ ;  /* 0x000001e21c0a7810 */ /* 0x000fe40007ffe0ff */
[----:B------:R-:W-:-:S02]  /*3d330*/  ISETP.LT.AND P2, PT, R6, c[0x0][0x17c], !P0 ;  /* 0x00005f0006007a0c */ /* 0x000fc40004741270 */
[----:B------:R-:W-:Y:S02]  /*3d340*/  ISETP.LT.AND P4, PT, R10, c[0x0][0x17c], !P0 ;  /* 0x00005f000a007a0c */ /* 0x000fe40004781270 */
[-C--:B0-----:R-:W-:Y:S02]  /*3d350*/  LEA.HI.X.SX32 R5, R0, R2.reuse, 0x1, P6 ;  /* 0x0000000200057211 */ /* 0x081fe400030f0eff */
[CC--:B------:R-:W-:Y:S02]  /*3d360*/  LEA R8, P6, R12.reuse, R3.reuse, 0x1 ;  /* 0x000000030c087211 */ /* 0x0c0fe400078c08ff */
[C---:B------:R-:W-:Y:S02]  /*3d370*/  IADD3 R6, R12.reuse, c[0x0][0x198], RZ ;  /* 0x000066000c067a10 */ /* 0x040fe40007ffe0ff */
[----:B------:R-:W-:Y:S02]  /*3d380*/  LEA.HI.X.SX32 R9, R12, R2, 0x1, P6 ;  /* 0x000000020c097211 */ /* 0x000fe400030f0eff */
[----:B--2---:R-:W-:Y:S01]  /*3d390*/  PRMT R0, R24, 0x7632, R0 ;  /* 0x0000763218007816 */ /* 0x004fe20000000000 */
[----:B------:R0:W-:Y:S04]  /*3d3a0*/  @P1 STG.E.U16 [R4.64], R24 ;  /* 0x0000001804001986 */ /* 0x0001e8000c101504 */
[----:B0-----:R-:W2:Y:S01]  /*3d3b0*/  LDL.LU R24, [R1+0x7c] ;  /* 0x00007c0001187983 */ /* 0x001ea20000300800 */
[----:B------:R-:W-:-:S04]  /*3d3c0*/  LEA R4, P6, R6, R3, 0x1 ;  /* 0x0000000306047211 */ /* 0x000fc800078c08ff */
[----:B------:R-:W-:Y:S01]  /*3d3d0*/  LEA.HI.X.SX32 R5, R6, R2, 0x1, P6 ;  /* 0x0000000206057211 */ /* 0x000fe200030f0eff */
[----:B------:R-:W-:Y:S01]  /*3d3e0*/  @P5 STG.E.U16 [R8.64], R0 ;  /* 0x0000000008005986 */ /* 0x000fe2000c101504 */
[----:B---3--:R-:W-:-:S03]  /*3d3f0*/  PRMT R13, R29, 0x7632, R13 ;  /* 0x000076321d0d7816 */ /* 0x008fc6000000000d */
[----:B------:R0:W-:Y:S04]  /*3d400*/  @P4 STG.E.U16 [R4.64], R29 ;  /* 0x0000001d04004986 */ /* 0x0001e8000c101504 */
[----:B0-----:R-:W3:Y:S01]  /*3d410*/  LDL.LU R29, [R1+0xac] ;  /* 0x0000ac00011d7983 */ /* 0x001ee20000300800 */
[----:B------:R-:W-:-:S04]  /*3d420*/  IADD3 R10, R28, 0x1e3, RZ ;  /* 0x000001e31c0a7810 */ /* 0x000fc80007ffe0ff */
[----:B------:R-:W-:Y:S02]  /*3d430*/  ISETP.LT.AND P3, PT, R10, c[0x0][0x17c], !P0 ;  /* 0x00005f000a007a0c */ /* 0x000fe40004761270 */
[----:B------:R-:W-:Y:S02]  /*3d440*/  IADD3 R10, R28, 0x1e5, RZ ;  /* 0x000001e51c0a7810 */ /* 0x000fe40007ffe0ff */
[----:B------:R-:W-:Y:S02]  /*3d450*/  IADD3 R12, R6, c[0x0][0x198], RZ ;  /* 0x00006600060c7a10 */ /* 0x000fe40007ffe0ff */
[----:B------:R-:W-:Y:S02]  /*3d460*/  ISETP.LT.AND P1, PT, R10, c[0x0][0x17c], !P0 ;  /* 0x00005f000a007a0c */ /* 0x000fe40004721270 */
[----:B------:R-:W-:Y:S02]  /*3d470*/  IADD3 R10, R28, 0x1e6, RZ ;  /* 0x000001e61c0a7810 */ /* 0x000fe40007ffe0ff */
[----:B------:R-:W-:-:S02]  /*3d480*/  LEA R8, P6, R12, R3, 0x1 ;  /* 0x000000030c087211 */ /* 0x000fc400078c08ff */
[----:B------:R-:W-:Y:S02]  /*3d490*/  ISETP.LT.AND P5, PT, R10, c[0x0][0x17c], !P0 ;  /* 0x00005f000a007a0c */ /* 0x000fe400047a1270 */
[----:B------:R-:W-:Y:S02]  /*3d4a0*/  IADD3 R10, R28, 0x1e7, RZ ;  /* 0x000001e71c0a7810 */ /* 0x000fe40007ffe0ff */
[C---:B------:R-:W-:Y:S02]  /*3d4b0*/  IADD3 R6, R12.reuse, c[0x0][0x198], RZ ;  /* 0x000066000c067a10 */ /* 0x040fe40007ffe0ff */
[----:B------:R-:W-:Y:S02]  /*3d4c0*/  LEA.HI.X.SX32 R9, R12, R2, 0x1, P6 ;  /* 0x000000020c097211 */ /* 0x000fe400030f0eff */
[----:B------:R-:W-:Y:S02]  /*3d4d0*/  ISETP.LT.AND P4, PT, R10, c[0x0][0x17c], !P0 ;  /* 0x00005f000a007a0c */ /* 0x000fe40004781270 */
[----:B------:R-:W-:-:S02]  /*3d4e0*/  LEA R4, P6, R6, R3, 0x1 ;  /* 0x0000000306047211 */ /* 0x000fc400078c08ff */
[C---:B------:R-:W-:Y:S01]  /*3d4f0*/  IADD3 R10, R6.reuse, c[0x0][0x198], RZ ;  /* 0x00006600060a7a10 */ /* 0x040fe20007ffe0ff */
[----:B------:R0:W-:Y:S01]  /*3d500*/  @P3 STG.E.U16 [R8.64], R13 ;  /* 0x0000000d08003986 */ /* 0x0001e2000c101504 */
[----:B------:R-:W-:Y:S02]  /*3d510*/  LEA.HI.X.SX32 R5, R6, R2, 0x1, P6 ;  /* 0x0000000206057211 */ /* 0x000fe400030f0eff */
[C---:B------:R-:W-:Y:S02]  /*3d520*/  IADD3 R6, R10.reuse, c[0x0][0x198], RZ ;  /* 0x000066000a067a10 */ /* 0x040fe40007ffe0ff */
[----:B----4-:R-:W-:Y:S01]  /*3d530*/  PRMT R12, R25, 0x7632, R12 ;  /* 0x00007632190c7816 */ /* 0x010fe2000000000c */
[----:B------:R1:W-:Y:S01]  /*3d540*/  @P2 STG.E.U16 [R4.64], R25 ;  /* 0x0000001904002986 */ /* 0x0003e2000c101504 */
[----:B0-----:R-:W-:-:S04]  /*3d550*/  LEA R8, P6, R10, R3, 0x1 ;  /* 0x000000030a087211 */ /* 0x001fc800078c08ff */
[-C--:B------:R-:W-:Y:S01]  /*3d560*/  LEA.HI.X.SX32 R9, R10, R2.reuse, 0x1, P6 ;  /* 0x000000020a097211 */ /* 0x080fe200030f0eff */
[----:B-1----:R-:W4:Y:S01]  /*3d570*/  LDL.LU R25, [R1+0x9c] ;  /* 0x00009c0001197983 */ /* 0x002f220000300800 */
[C---:B------:R-:W-:Y:S02]  /*3d580*/  LEA R4, P6, R6.reuse, R3, 0x1 ;  /* 0x0000000306047211 */ /* 0x040fe400078c08ff */
[----:B------:R-:W-:Y:S02]  /*3d590*/  IADD3 R10, R6, c[0x0][0x198], RZ ;  /* 0x00006600060a7a10 */ /* 0x000fe40007ffe0ff */
[----:B------:R-:W-:Y:S01]  /*3d5a0*/  IADD3 R0, R28, 0x1e8, RZ ;  /* 0x000001e81c007810 */ /* 0x000fe20007ffe0ff */
[----:B------:R0:W-:Y:S01]  /*3d5b0*/  @P1 STG.E.U16 [R8.64], R12 ;  /* 0x0000000c08001986 */ /* 0x0001e2000c101504 */
[----:B------:R-:W-:Y:S02]  /*3d5c0*/  LEA.HI.X.SX32 R5, R6, R2, 0x1, P6 ;  /* 0x0000000206057211 */ /* 0x000fe400030f0eff */
[----:B------:R-:W-:-:S02]  /*3d5d0*/  ISETP.LT.AND P3, PT, R0, c[0x0][0x17c], !P0 ;  /* 0x00005f0000007a0c */ /* 0x000fc40004761270 */
[C---:B------:R-:W-:Y:S02]  /*3d5e0*/  IADD3 R6, R10.reuse, c[0x0][0x198], RZ ;  /* 0x000066000a067a10 */ /* 0x040fe40007ffe0ff */
[----:B0-----:R-:W-:-:S04]  /*3d5f0*/  LEA R8, P6, R10, R3, 0x1 ;  /* 0x000000030a087211 */ /* 0x001fc800078c08ff */
        /* <DEDUP_REMOVED lines=10> */
[----:B------:R-:W-:Y:S02]  /*3d6a0*/  IADD3 R0, R28, 0x1e9, RZ ;  /* 0x000001e91c007810 */ /* 0x000fe40007ffe0ff */
[----:B------:R-:W-:Y:S02]  /*3d6b0*/  IADD3 R10, R6, c[0x0][0x198], RZ ;  /* 0x00006600060a7a10 */ /* 0x000fe40007ffe0ff */
[----:B------:R-:W-:Y:S02]  /*3d6c0*/  ISETP.LT.AND P2, PT, R0, c[0x0][0x17c], !P0 ;  /* 0x00005f0000007a0c */ /* 0x000fe40004741270 */
[----:B------:R-:W-:-:S02]  /*3d6d0*/  IADD3 R0, R28, 0x1ea, RZ ;  /* 0x000001ea1c007810 */ /* 0x000fc40007ffe0ff */
[-C--:B------:R-:W-:Y:S02]  /*3d6e0*/  LEA R8, P6, R10, R3.reuse, 0x1 ;  /* 0x000000030a087211 */ /* 0x080fe400078c08ff */
[----:B------:R-:W-:Y:S02]  /*3d6f0*/  ISETP.LT.AND P1, PT, R0, c[0x0][0x17c], !P0 ;  /* 0x00005f0000007a0c */ /* 0x000fe40004721270 */
[----:B------:R-:W-:Y:S02]  /*3d700*/  IADD3 R6, R10, c[0x0][0x198], RZ ;  /* 0x000066000a067a10 */ /* 0x000fe40007ffe0ff */
[----:B------:R-:W-:Y:S02]  /*3d710*/  IADD3 R0, R28, 0x1eb, RZ ;  /* 0x000001eb1c007810 */ /* 0x000fe40007ffe0ff */
[----:B------:R-:W-:Y:S02]  /*3d720*/  LEA.HI.X.SX32 R9, R10, R2, 0x1, P6 ;  /* 0x000000020a097211 */ /* 0x000fe400030f0eff */
[----:B------:R-:W-:-:S02]  /*3d730*/  LEA R4, P6, R6, R3, 0x1 ;  /* 0x0000000306047211 */ /* 0x000fc400078c08ff */
[----:B------:R-:W-:Y:S02]  /*3d740*/  ISETP.LT.AND P5, PT, R0, c[0x0][0x17c], !P0 ;  /* 0x00005f0000007a0c */ /* 0x000fe400047a1270 */
[----:B------:R-:W-:Y:S02]  /*3d750*/  IADD3 R10, R6, c[0x0][0x198], RZ ;  /* 0x00006600060a7a10 */ /* 0x000fe40007ffe0ff */
[----:B------:R-:W-:Y:S01]  /*3d760*/  IADD3 R0, R28, 0x1ec, RZ ;  /* 0x000001ec1c007810 */ /* 0x000fe20007ffe0ff */
[----:B------:R0:W-:Y:S01]  /*3d770*/  @P2 STG.E.U16 [R8.64], R12 ;  /* 0x0000000c08002986 */ /* 0x0001e2000c101504 */
[----:B------:R-:W-:Y:S02]  /*3d780*/  LEA.HI.X.SX32 R5, R6, R2, 0x1, P6 ;  /* 0x0000000206057211 */ /* 0x000fe400030f0eff */
[----:B------:R-:W-:Y:S02]  /*3d790*/  ISETP.LT.AND P4, PT, R0, c[0x0][0x17c], !P0 ;  /* 0x00005f0000007a0c */ /* 0x000fe40004781270 */
[----:B------:R-:W-:-:S02]  /*3d7a0*/  IADD3 R6, R10, c[0x0][0x198], RZ ;  /* 0x000066000a067a10 */ /* 0x000fc40007ffe0ff */
[----:B------:R-:W-:Y:S02]  /*3d7b0*/  IADD3 R0, R28, 0x1ed, RZ ;  /* 0x000001ed1c007810 */ /* 0x000fe40007ffe0ff */
[C---:B0-----:R-:W-:Y:S01]  /*3d7c0*/  LEA R8, P6, R10.reuse, R3, 0x1 ;  /* 0x000000030a087211 */ /* 0x041fe200078c08ff */
[----:B----4-:R0:W-:Y:S01]  /*3d7d0*/  @P1 STG.E.U16 [R4.64], R25 ;  /* 0x0000001904001986 */ /* 0x0101e2000c101504 */
[----:B------:R-:W-:Y:S02]  /*3d7e0*/  PRMT R13, R25, 0x7632, R13 ;  /* 0x00007632190d7816 */ /* 0x000fe4000000000d */
[----:B------:R-:W-:Y:S02]  /*3d7f0*/  LEA.HI.X.SX32 R9, R10, R2, 0x1, P6 ;  /* 0x000000020a097211 */ /* 0x000fe400030f0eff */
[----:B------:R-:W-:Y:S02]  /*3d800*/  ISETP.LT.AND P3, PT, R0, c[0x0][0x17c], !P0 ;  /* 0x00005f0000007a0c */ /* 0x000fe40004761270 */
[----:B------:R-:W-:-:S02]  /*3d810*/  IADD3 R10, R6, c[0x0][0x198], RZ ;  /* 0x00006600060a7a10 */ /* 0x000fc40007ffe0ff */
[----:B------:R-:W-:Y:S02]  /*3d820*/  IADD3 R0, R28, 0x1ee, RZ ;  /* 0x000001ee1c007810 */ /* 0x000fe40007ffe0ff */
[C---:B0-----:R-:W-:Y:S01]  /*3d830*/  LEA R4, P6, R6.reuse, R3, 0x1 ;  /* 0x0000000306047211 */ /* 0x041fe200078c08ff */
[----:B------:R-:W4:Y:S03]  /*3d840*/  LDL.LU R25, [R1+0x6c] ;  /* 0x00006c0001197983 */ /* 0x000f260000300800 */
[----:B------:R-:W-:Y:S01]  /*3d850*/  LEA.HI.X.SX32 R5, R6, R2, 0x1, P6 ;  /* 0x0000000206057211 */ /* 0x000fe200030f0eff */
[----:B------:R0:W-:Y:S01]  /*3d860*/  @P5 STG.E.U16 [R8.64], R13 ;  /* 0x0000000d08005986 */ /* 0x0001e2000c101504 */
[----:B------:R-:W-:Y:S02]  /*3d870*/  ISETP.LT.AND P2, PT, R0, c[0x0][0x17c], !P0 ;  /* 0x00005f0000007a0c */ /* 0x000fe40004741270 */
[----:B------:R-:W-:-:S02]  /*3d880*/  IADD3 R6, R10, c[0x0][0x198], RZ ;  /* 0x000066000a067a10 */ /* 0x000fc40007ffe0ff */
[----:B0-----:R-:W-:-:S04]  /*3d890*/  LEA R8, P6, R10, R3, 0x1 ;  /* 0x000000030a087211 */ /* 0x001fc800078c08ff */
[----:B------:R-:W-:Y:S02]  /*3d8a0*/  LEA.HI.X.SX32 R9, R10, R2, 0x1, P6 ;  /* 0x000000020a097211 */ /* 0x000fe400030f0eff */
[----:B------:R-:W-:-:S04]  /*3d8b0*/  LEA R12, P6, R6, R3, 0x1 ;  /* 0x00000003060c7211 */ /* 0x000fc800078c08ff */
[C---:B------:R-:W-:Y:S02]  /*3d8c0*/  LEA.HI.X.SX32 R13, R6.reuse, R2, 0x1, P6 ;  /* 0x00000002060d7211 */ /* 0x040fe400030f0eff */
[----:B------:R-:W-:Y:S02]  /*3d8d0*/  IADD3 R10, R6, c[0x0][0x198], RZ ;  /* 0x00006600060a7a10 */ /* 0x000fe40007ffe0ff */
[----:B--2---:R-:W-:Y:S01]  /*3d8e0*/  PRMT R14, R24, 0x7632, R14 ;  /* 0x00007632180e7816 */ /* 0x004fe2000000000e */
[----:B------:R0:W-:Y:S04]  /*3d8f0*/  @P4 STG.E.U16 [R4.64], R24 ;  /* 0x0000001804004986 */ /* 0x0001e8000c101504 */
[----:B0-----:R-:W2:Y:S04]  /*3d900*/  LDL.LU R24, [R1+0x3c] ;  /* 0x00003c0001187983 */ /* 0x001ea80000300800 */
[----:B------:R-:W-:Y:S01]  /*3d910*/  @P3 STG.E.U16 [R8.64], R14 ;  /* 0x0000000e08003986 */ /* 0x000fe2000c101504 */
[----:B---3--:R-:W-:-:S03]  /*3d920*/  PRMT R6, R29, 0x7632, R6 ;  /* 0x000076321d067816 */ /* 0x008fc60000000006 */
[----:B------:R0:W-:Y:S04]  /*3d930*/  @P2 STG.E.U16 [R12.64], R29 ;  /* 0x0000001d0c002986 */ /* 0x0001e8000c101504 */
[----:B0-----:R-:W3:Y:S01]  /*3d940*/  LDL.LU R29, [R1+0x1c] ;  /* 0x00001c00011d7983 */ /* 0x001ee20000300800 */
[----:B------:R-:W-:-:S04]  /*3d950*/  IADD3 R0, R28, 0x1ef, RZ ;  /* 0x000001ef1c007810 */ /* 0x000fc80007ffe0ff */
[----:B------:R-:W-:Y:S02]  /*3d960*/  ISETP.LT.AND P1, PT, R0, c[0x0][0x17c], !P0 ;  /* 0x00005f0000007a0c */ /* 0x000fe40004721270 */
[----:B------:R-:W-:-:S04]  /*3d970*/  IADD3 R0, R28, 0x1f0, RZ ;  /* 0x000001f01c007810 */ /* 0x000fc80007ffe0ff */
[----:B------:R-:W-:Y:S02]  /*3d980*/  ISETP.LT.AND P5, PT, R0, c[0x0][0x17c], !P0 ;  /* 0x00005f0000007a0c */ /* 0x000fe400047a1270 */
[----:B------:R-:W-:Y:S02]  /*3d990*/  IADD3 R0, R28, 0x1f1, RZ ;  /* 0x000001f11c007810 */ /* 0x000fe40007ffe0ff */
[----:B------:R-:W-:Y:S02]  /*3d9a0*/  LEA R16, P6, R10, R3, 0x1 ;  /* 0x000000030a107211 */ /* 0x000fe400078c08ff */
[----:B------:R-:W-:Y:S02]  /*3d9b0*/  ISETP.LT.AND P4, PT, R0, c[0x0][0x17c], !P0 ;  /* 0x00005f0000007a0c */ /* 0x000fe40004781270 */
[----:B------:R-:W-:Y:S02]  /*3d9c0*/  IADD3 R0, R28, 0x1f2, RZ ;  /* 0x000001f21c007810 */ /* 0x000fe40007ffe0ff */
[----:B------:R-:W-:-:S02]  /*3d9d0*/  IADD3 R4, R10, c[0x0][0x198], RZ ;  /* 0x000066000a047a10 */ /* 0x000fc40007ffe0ff */
[-C--:B------:R-:W-:Y:S02]  /*3d9e0*/  LEA.HI.X.SX32 R17, R10, R2.reuse, 0x1, P6 ;  /* 0x000000020a117211 */ /* 0x080fe400030f0eff */
[----:B------:R-:W-:Y:S02]  /*3d9f0*/  ISETP.LT.AND P3, PT, R0, c[0x0][0x17c], !P0 ;  /* 0x00005f0000007a0c */ /* 0x000fe40004761270 */
[----:B------:R-:W-:Y:S02]  /*3da00*/  LEA R20, P6, R4, R3, 0x1 ;  /* 0x0000000304147211 */ /* 0x000fe400078c08ff */
[----:B------:R-:W-:Y:S02]  /*3da10*/  IADD3 R0, R28, 0x1f3, RZ ;  /* 0x000001f31c007810 */ /* 0x000fe40007ffe0ff */
[C---:B------:R-:W-:Y:S02]  /*3da20*/  IADD3 R5, R4.reuse, c[0x0][0x198], RZ ;  /* 0x0000660004057a10 */ /* 0x040fe40007ffe0ff */
[----:B------:R-:W-:-:S02]  /*3da30*/  LEA.HI.X.SX32 R21, R4, R2, 0x1, P6 ;  /* 0x0000000204157211 */ /* 0x000fc400030f0eff */
[----:B------:R-:W-:Y:S02]  /*3da40*/  ISETP.LT.AND P2, PT, R0, c[0x0][0x17c], !P0 ;  /* 0x00005f0000007a0c */ /* 0x000fe40004741270 */
[C---:B------:R-:W-:Y:S02]  /*3da50*/  LEA R8, P6, R5.reuse, R3, 0x1 ;  /* 0x0000000305087211 */ /* 0x040fe400078c08ff */
[----:B------:R-:W-:Y:S02]  /*3da60*/  IADD3 R0, R28, 0x1f4, RZ ;  /* 0x000001f41c007810 */ /* 0x000fe40007ffe0ff */
[C---:B------:R-:W-:Y:S01]  /*3da70*/  IADD3 R4, R5.reuse, c[0x0][0x198], RZ ;  /* 0x0000660005047a10 */ /* 0x040fe20007ffe0ff */
[----:B------:R0:W-:Y:S01]  /*3da80*/  @P1 STG.E.U16 [R16.64], R6 ;  /* 0x0000000610001986 */ /* 0x0001e2000c101504 */
[----:B------:R-:W-:Y:S02]  /*3da90*/  LEA.HI.X.SX32 R9, R5, R2, 0x1, P6 ;  /* 0x0000000205097211 */ /* 0x000fe400030f0eff */
[----:B------:R-:W-:-:S02]  /*3daa0*/  ISETP.LT.AND P1, PT, R0, c[0x0][0x17c], !P0 ;  /* 0x00005f0000007a0c */ /* 0x000fc40004721270 */
[----:B------:R-:W-:Y:S02]  /*3dab0*/  LEA R12, P6, R4, R3, 0x1 ;  /* 0x00000003040c7211 */ /* 0x000fe400078c08ff */
[----:B------:R-:W-:Y:S02]  /*3dac0*/  IADD3 R0, R28, 0x1f5, RZ ;  /* 0x000001f51c007810 */ /* 0x000fe40007ffe0ff */
[C---:B------:R-:W-:Y:S01]  /*3dad0*/  IADD3 R5, R4.reuse, c[0x0][0x198], RZ ;  /* 0x0000660004057a10 */ /* 0x040fe20007ffe0ff */
[----:B----4-:R-:W-:Y:S01]  /*3dae0*/  @P5 STG.E.U16 [R20.64], R25 ;  /* 0x0000001914005986 */ /* 0x010fe2000c101504 */
[----:B------:R-:W-:Y:S02]  /*3daf0*/  PRMT R10, R25, 0x7632, R10 ;  /* 0x00007632190a7816 */ /* 0x000fe4000000000a */
[----:B------:R-:W-:Y:S02]  /*3db00*/  LEA.HI.X.SX32 R13, R4, R2, 0x1, P6 ;  /* 0x00000002040d7211 */ /* 0x000fe400030f0eff */
[----:B------:R-:W-:-:S02]  /*3db10*/  ISETP.LT.AND P5, PT, R0, c[0x0][0x17c], !P0 ;  /* 0x00005f0000007a0c */ /* 0x000fc400047a1270 */
[C---:B------:R-:W-:Y:S02]  /*3db20*/  LEA R4, P6, R5.reuse, R3, 0x1 ;  /* 0x0000000305047211 */ /* 0x040fe400078c08ff */
[----:B------:R-:W-:Y:S01]  /*3db30*/  IADD3 R0, R28, 0x1f6, RZ ;  /* 0x000001f61c007810 */ /* 0x000fe20007ffe0ff */
[----:B------:R1:W-:Y:S01]  /*3db40*/  @P4 STG.E.U16 [R8.64], R10 ;  /* 0x0000000a08004986 */ /* 0x0003e2000c101504 */
[C---:B0-----:R-:W-:Y:S02]  /*3db50*/  IADD3 R6, R5.reuse, c[0x0][0x198], RZ ;  /* 0x0000660005067a10 */ /* 0x041fe40007ffe0ff */
[----:B------:R-:W-:Y:S02]  /*3db60*/  LEA.HI.X.SX32 R5, R5, R2, 0x1, P6 ;  /* 0x0000000205057211 */ /* 0x000fe400030f0eff */
[----:B------:R-:W-:Y:S02]  /*3db70*/  ISETP.LT.AND P4, PT, R0, c[0x0][0x17c], !P0 ;  /* 0x00005f0000007a0c */ /* 0x000fe40004781270 */
[----:B------:R-:W-:-:S02]  /*3db80*/  IADD3 R0, R28, 0x1f7, RZ ;  /* 0x000001f71c007810 */ /* 0x000fc40007ffe0ff */
[C---:B-1----:R-:W-:Y:S02]  /*3db90*/  LEA R8, P6, R6.reuse, R3, 0x1 ;  /* 0x0000000306087211 */ /* 0x042fe400078c08ff */
[----:B------:R-:W-:Y:S02]  /*3dba0*/  IADD3 R10, R6, c[0x0][0x198], RZ ;  /* 0x00006600060a7a10 */ /* 0x000fe40007ffe0ff */
[----:B--2---:R-:W-:Y:S01]  /*3dbb0*/  PRMT R9, R24, 0x7632, R9 ;  /* 0x0000763218097816 */ /* 0x004fe20000000009 */
[----:B------:R-:W-:Y:S01]  /*3dbc0*/  @P3 STG.E.U16 [R12.64], R24 ;  /* 0x000000180c003986 */ /* 0x000fe2000c101504 */
[----:B------:R-:W-:-:S03]  /*3dbd0*/  ISETP.LT.AND P3, PT, R0, c[0x0][0x17c], !P0 ;  /* 0x00005f0000007a0c */ /* 0x000fc60004761270 */
[----:B------:R0:W-:Y:S01]  /*3dbe0*/  @P2 STG.E.U16 [R4.64], R9 ;  /* 0x0000000904002986 */ /* 0x0001e2000c101504 */
[----:B------:R-:W-:-:S04]  /*3dbf0*/  IADD3 R0, R28, 0x1f8, RZ ;  /* 0x000001f81c007810 */ /* 0x000fc80007ffe0ff */
[----:B------:R-:W-:Y:S02]  /*3dc00*/  ISETP.LT.AND P2, PT, R0, c[0x0][0x17c], !P0 ;  /* 0x00005f0000007a0c */ /* 0x000fe40004741270 */
[-C--:B0-----:R-:W-:Y:S02]  /*3dc10*/  LEA.HI.X.SX32 R9, R6, R2.reuse, 0x1, P6 ;  /* 0x0000000206097211 */ /* 0x081fe400030f0eff */
[C---:B------:R-:W-:Y:S02]  /*3dc20*/  LEA R16, P6, R10.reuse, R3, 0x1 ;  /* 0x000000030a107211 */ /* 0x040fe400078c08ff */
[C---:B------:R-:W-:Y:S02]  /*3dc30*/  IADD3 R6, R10.reuse, c[0x0][0x198], RZ ;  /* 0x000066000a067a10 */ /* 0x040fe40007ffe0ff */
[----:B------:R-:W-:Y:S02]  /*3dc40*/  LEA.HI.X.SX32 R17, R10, R2, 0x1, P6 ;  /* 0x000000020a117211 */ /* 0x000fe400030f0eff */
[----:B------:R-:W-:-:S02]  /*3dc50*/  IADD3 R0, R28, 0x1f9, RZ ;  /* 0x000001f91c007810 */ /* 0x000fc40007ffe0ff */
[C---:B------:R-:W-:Y:S02]  /*3dc60*/  LEA R4, P6, R6.reuse, R3, 0x1 ;  /* 0x0000000306047211 */ /* 0x040fe400078c08ff */
[----:B------:R-:W-:Y:S02]  /*3dc70*/  IADD3 R10, R6, c[0x0][0x198], RZ ;  /* 0x00006600060a7a10 */ /* 0x000fe40007ffe0ff */
[----:B---3--:R-:W-:Y:S01]  /*3dc80*/  PRMT R5, R29, 0x7632, R5 ;  /* 0x000076321d057816 */ /* 0x008fe20000000005 */
[----:B------:R-:W-:Y:S01]  /*3dc90*/  @P1 STG.E.U16 [R8.64], R29 ;  /* 0x0000001d08001986 */ /* 0x000fe2000c101504 */
[----:B------:R-:W-:Y:S02]  /*3dca0*/  ISETP.LT.AND P1, PT, R0, c[0x0][0x17c], !P0 ;  /* 0x00005f0000007a0c */ /* 0x000fe40004721270 */
[----:B------:R-:W-:Y:S01]  /*3dcb0*/  IADD3 R0, R28, 0x1fa, RZ ;  /* 0x000001fa1c007810 */ /* 0x000fe20007ffe0ff */
[----:B------:R0:W-:Y:S03]  /*3dcc0*/  @P5 STG.E.U16 [R16.64], R5 ;  /* 0x0000000510005986 */ /* 0x0001e6000c101504 */
[----:B------:R-:W-:-:S02]  /*3dcd0*/  ISETP.LT.AND P5, PT, R0, c[0x0][0x17c], !P0 ;  /* 0x00005f0000007a0c */ /* 0x000fc400047a1270 */
[----:B------:R-:W-:Y:S02]  /*3dce0*/  IADD3 R0, R28, 0x1fb, RZ ;  /* 0x000001fb1c007810 */ /* 0x000fe40007ffe0ff */
[-C--:B0-----:R-:W-:Y:S02]  /*3dcf0*/  LEA.HI.X.SX32 R5, R6, R2.reuse, 0x1, P6 ;  /* 0x0000000206057211 */ /* 0x081fe400030f0eff */
[CC--:B------:R-:W-:Y:S02]  /*3dd00*/  LEA R12, P6, R10.reuse, R3.reuse, 0x1 ;  /* 0x000000030a0c7211 */ /* 0x0c0fe400078c08ff */
[C---:B------:R-:W-:Y:S02]  /*3dd10*/  IADD3 R6, R10.reuse, c[0x0][0x198], RZ ;  /* 0x000066000a067a10 */ /* 0x040fe40007ffe0ff */
[----:B------:R-:W-:Y:S02]  /*3dd20*/  PRMT R9, R27, 0x7632, R9 ;  /* 0x000076321b097816 */ /* 0x000fe40000000009 */
[----:B------:R-:W-:Y:S01]  /*3dd30*/  LEA.HI.X.SX32 R13, R10, R2, 0x1, P6 ;  /* 0x000000020a0d7211 */ /* 0x000fe200030f0eff */
[----:B------:R-:W-:Y:S01]  /*3dd40*/  @P4 STG.E.U16 [R4.64], R27 ;  /* 0x0000001b04004986 */ /* 0x000fe2000c101504 */
[----:B------:R-:W-:-:S02]  /*3dd50*/  LEA R8, P6, R6, R3, 0x1 ;  /* 0x0000000306087211 */ /* 0x000fc400078c08ff */
[----:B------:R-:W-:Y:S01]  /*3dd60*/  IADD3 R10, R6, c[0x0][0x198], RZ ;  /* 0x00006600060a7a10 */ /* 0x000fe20007ffe0ff */
[----:B------:R0:W-:Y:S01]  /*3dd70*/  @P3 STG.E.U16 [R12.64], R9 ;  /* 0x000000090c003986 */ /* 0x0001e2000c101504 */
[----:B------:R-:W-:Y:S02]  /*3dd80*/  ISETP.LT.AND P4, PT, R0, c[0x0][0x17c], !P0 ;  /* 0x00005f0000007a0c */ /* 0x000fe40004781270 */
[----:B------:R-:W-:-:S04]  /*3dd90*/  IADD3 R0, R28, 0x1fc, RZ ;  /* 0x000001fc1c007810 */ /* 0x000fc80007ffe0ff */
[----:B------:R-:W-:Y:S02]  /*3dda0*/  ISETP.LT.AND P3, PT, R0, c[0x0][0x17c], !P0 ;  /* 0x00005f0000007a0c */ /* 0x000fe40004761270 */
[----:B0-----:R-:W-:Y:S02]  /*3ddb0*/  LEA.HI.X.SX32 R9, R6, R2, 0x1, P6 ;  /* 0x0000000206097211 */ /* 0x001fe400030f0eff */
[----:B------:R-:W-:Y:S02]  /*3ddc0*/  IADD3 R6, R10, c[0x0][0x198], RZ ;  /* 0x000066000a067a10 */ /* 0x000fe40007ffe0ff */
[----:B------:R-:W-:Y:S02]  /*3ddd0*/  IADD3 R0, R28, 0x1fd, RZ ;  /* 0x000001fd1c007810 */ /* 0x000fe40007ffe0ff */
[----:B------:R-:W-:Y:S01]  /*3dde0*/  IADD3 R14, R6, c[0x0][0x198], RZ ;  /* 0x00006600060e7a10 */ /* 0x000fe20007ffe0ff */
[----:B------:R0:W-:Y:S01]  /*3ddf0*/  @P2 STG.E.U16 [R8.64], R7 ;  /* 0x0000000708002986 */ /* 0x0001e2000c101504 */
[----:B------:R-:W-:-:S02]  /*3de00*/  LEA R20, P6, R10, R3, 0x1 ;  /* 0x000000030a147211 */ /* 0x000fc400078c08ff */
[----:B------:R-:W-:Y:S02]  /*3de10*/  ISETP.LT.AND P2, PT, R0, c[0x0][0x17c], !P0 ;  /* 0x00005f0000007a0c */ /* 0x000fe40004741270 */
[----:B------:R-:W-:Y:S02]  /*3de20*/  IADD3 R0, R14, c[0x0][0x198], RZ ;  /* 0x000066000e007a10 */ /* 0x000fe40007ffe0ff */
[----:B------:R-:W-:Y:S02]  /*3de30*/  PRMT R5, R7, 0x7632, R5 ;  /* 0x0000763207057816 */ /* 0x000fe40000000005 */
[----:B------:R-:W-:Y:S02]  /*3de40*/  LEA.HI.X.SX32 R21, R10, R2, 0x1, P6 ;  /* 0x000000020a157211 */ /* 0x000fe400030f0eff */
[-C--:B------:R-:W-:Y:S02]  /*3de50*/  LEA R4, P6, R6, R3.reuse, 0x1 ;  /* 0x0000000306047211 */ /* 0x080fe400078c08ff */
[----:B------:R-:W-:Y:S01]  /*3de60*/  IADD3 R18, R0, c[0x0][0x198], RZ ;  /* 0x0000660000127a10 */ /* 0x000fe20007ffe0ff */
[----:B------:R1:W-:Y:S01]  /*3de70*/  @P1 STG.E.U16 [R20.64], R5 ;  /* 0x0000000514001986 */ /* 0x0003e2000c101504 */
[----:B------:R-:W-:-:S02]  /*3de80*/  LEA R12, P1, R14, R3, 0x1 ;  /* 0x000000030e0c7211 */ /* 0x000fc400078208ff */
[----:B------:R-:W-:Y:S02]  /*3de90*/  IADD3 R22, R18, c[0x0][0x198], RZ ;  /* 0x0000660012167a10 */ /* 0x000fe40007ffe0ff */
[-C--:B------:R-:W-:Y:S02]  /*3dea0*/  LEA.HI.X.SX32 R13, R14, R2.reuse, 0x1, P1 ;  /* 0x000000020e0d7211 */ /* 0x080fe400008f0eff */
[-C--:B0-----:R-:W-:Y:S02]  /*3deb0*/  LEA R8, P1, R22, R3.reuse, 0x1 ;  /* 0x0000000316087211 */ /* 0x081fe400078208ff */
[----:B-1----:R-:W-:Y:S02]  /*3dec0*/  LEA.HI.X.SX32 R5, R6, R2, 0x1, P6 ;  /* 0x0000000206057211 */ /* 0x002fe400030f0eff */
[----:B------:R-:W-:Y:S02]  /*3ded0*/  LEA R16, P6, R0, R3, 0x1 ;  /* 0x0000000300107211 */ /* 0x000fe400078c08ff */
[----:B------:R-:W-:-:S02]  /*3dee0*/  IADD3 R10, R28, 0x1fe, RZ ;  /* 0x000001fe1c0a7810 */ /* 0x000fc40007ffe0ff */
[-C--:B------:R-:W-:Y:S02]  /*3def0*/  LEA.HI.X.SX32 R17, R0, R2.reuse, 0x1, P6 ;  /* 0x0000000200117211 */ /* 0x080fe400030f0eff */
[----:B------:R-:W-:Y:S02]  /*3df00*/  IADD3 R0, R28, 0x1ff, RZ ;  /* 0x000001ff1c007810 */ /* 0x000fe40007ffe0ff */
[----:B------:R-:W-:Y:S02]  /*3df10*/  LEA.HI.X.SX32 R9, R22, R2, 0x1, P1 ;  /* 0x0000000216097211 */ /* 0x000fe400008f0eff */
[----:B------:R-:W-:Y:S02]  /*3df20*/  ISETP.LT.AND P1, PT, R10, c[0x0][0x17c], !P0 ;  /* 0x00005f000a007a0c */ /* 0x000fe40004721270 */
[----:B------:R-:W-:Y:S02]  /*3df30*/  LEA R6, P6, R18, R3, 0x1 ;  /* 0x0000000312067211 */ /* 0x000fe400078c08ff */
[----:B------:R-:W-:-:S02]  /*3df40*/  ISETP.LT.AND P0, PT, R0, c[0x0][0x17c], !P0 ;  /* 0x00005f0000007a0c */ /* 0x000fc40004701270 */
[----:B------:R-:W-:Y:S02]  /*3df50*/  IADD3 R14, R22, c[0x0][0x198], RZ ;  /* 0x00006600160e7a10 */ /* 0x000fe40007ffe0ff */
[-C--:B------:R-:W-:Y:S02]  /*3df60*/  LEA.HI.X.SX32 R7, R18, R2.reuse, 0x1, P6 ;  /* 0x0000000212077211 */ /* 0x080fe400030f0eff */
[----:B------:R-:W-:Y:S02]  /*3df70*/  PRMT R0, R11, 0x7632, R0 ;  /* 0x000076320b007816 */ /* 0x000fe40000000000 */
[C---:B------:R-:W-:Y:S02]  /*3df80*/  LEA R20, P6, R14.reuse, R3, 0x1 ;  /* 0x000000030e147211 */ /* 0x040fe400078c08ff */
[----:B------:R-:W-:Y:S01]  /*3df90*/  PRMT R3, R15, 0x7632, R3 ;  /* 0x000076320f037816 */ /* 0x000fe20000000003 */
[----:B------:R0:W-:Y:S04]  /*3dfa0*/  @P5 STG.E.U16 [R4.64], R11 ;  /* 0x0000000b04005986 */ /* 0x0001e8000c101504 */
[----:B------:R0:W-:Y:S04]  /*3dfb0*/  @P4 STG.E.U16 [R12.64], R0 ;  /* 0x000000000c004986 */ /* 0x0001e8000c101504 */
[----:B------:R0:W-:Y:S04]  /*3dfc0*/  @P3 STG.E.U16 [R16.64], R15 ;  /* 0x0000000f10003986 */ /* 0x0001e8000c101504 */
[----:B------:R0:W-:Y:S01]  /*3dfd0*/  @P2 STG.E.U16 [R6.64], R3 ;  /* 0x0000000306002986 */ /* 0x0001e2000c101504 */
[----:B------:R-:W-:-:S03]  /*3dfe0*/  LEA.HI.X.SX32 R21, R14, R2, 0x1, P6 ;  /* 0x000000020e157211 */ /* 0x000fc600030f0eff */
[----:B------:R0:W-:Y:S01]  /*3dff0*/  @P1 STG.E.U16 [R8.64], R19 ;  /* 0x0000001308001986 */ /* 0x0001e2000c101504 */
[----:B------:R-:W-:Y:S05]  /*3e000*/  @!P0 EXIT ;  /* 0x000000000000894d */ /* 0x000fea0003800000 */
[----:B------:R-:W-:-:S05]  /*3e010*/  PRMT R10, R19, 0x7632, R10 ;  /* 0x00007632130a7816 */ /* 0x000fca000000000a */
[----:B------:R-:W-:Y:S01]  /*3e020*/  STG.E.U16 [R20.64], R10 ;  /* 0x0000000a14007986 */ /* 0x000fe2000c101504 */
[----:B------:R-:W-:Y:S05]  /*3e030*/  EXIT ;  /* 0x000000000000794d */ /* 0x000fea0003800000 */
.L_x_3:
[----:B------:R-:W-:-:S00]  /*3e040*/  BRA `(.L_x_3) ;  /* 0xfffffff000007947 */ /* 0x000fc0000383ffff */
[----:B------:R-:W-:-:S00]  /*3e050*/  NOP ;  /* 0x0000000000007918 */ /* 0x000fc00000000000 */
        /* <DEDUP_REMOVED lines=10> */
.L_x_4:


//--------------------- .nv.shared.matmul_kernel  --------------------------
	.section	.nv.shared.matmul_kernel,"aw",@nobits
	.sectionflags	@""
	.align	16
